def matmul_kernel(
    a_ptr,
    b_ptr,
    c_ptr,
    M,
    N,
    K,
    stride_am,
    stride_ak,
    stride_bk,
    stride_bn,
    stride_cm,
    stride_cn,
    BLOCK_M: tl.constexpr,
    BLOCK_N: tl.constexpr,
    BLOCK_K: tl.constexpr,
    GROUP_M: tl.constexpr,
):
    pid = tl.program_id(axis=0)
    num_pid_m = tl.cdiv(M, BLOCK_M)
    num_pid_n = tl.cdiv(N, BLOCK_N)
    num_pid_in_group = GROUP_M * num_pid_n
    group_id = pid // num_pid_in_group
    first_pid_m = group_id * GROUP_M
    group_size_m = min(num_pid_m - first_pid_m, GROUP_M)
    pid_m = first_pid_m + ((pid % num_pid_in_group) % group_size_m)
    pid_n = (pid % num_pid_in_group) // group_size_m

    offs_am = (pid_m * BLOCK_M + tl.arange(0, BLOCK_M)) % M
    offs_bn = (pid_n * BLOCK_N + tl.arange(0, BLOCK_N)) % N
    offs_k = tl.arange(0, BLOCK_K)
    a_ptrs = a_ptr + offs_am[:, None] * stride_am + offs_k[None, :] * stride_ak
    b_ptrs = b_ptr + offs_k[:, None] * stride_bk + offs_bn[None, :] * stride_bn

    acc = tl.zeros((BLOCK_M, BLOCK_N), dtype=tl.float32)
    for kk in range(0, tl.cdiv(K, BLOCK_K)):
        a = tl.load(a_ptrs, mask=offs_k[None, :] < K - kk * BLOCK_K, other=0.0)
        b = tl.load(b_ptrs, mask=offs_k[:, None] < K - kk * BLOCK_K, other=0.0)
        acc = tl.dot(a, b, acc)
        a_ptrs += BLOCK_K * stride_ak
        b_ptrs += BLOCK_K * stride_bk

    c = acc.to(c_ptr.dtype.element_ty)
    offs_cm = pid_m * BLOCK_M + tl.arange(0, BLOCK_M)
    offs_cn = pid_n * BLOCK_N + tl.arange(0, BLOCK_N)
    c_ptrs = c_ptr + offs_cm[:, None] * stride_cm + offs_cn[None, :] * stride_cn
    mask = (offs_cm[:, None] < M) & (offs_cn[None, :] < N)
    tl.store(c_ptrs, c, mask=mask)

# config = {"BLOCK_K": 64, "BLOCK_M": 512, "BLOCK_N": 128, "GROUP_M": 1, "arch": "sm_100", "dtype": "bf16", "num_ctas": 1, "num_stages": 3, "num_warps": 4}
# arch = sm_100


// ===== COMPILED SASS (sm_100a) =====

	.target	sm_100a

	.elftype	@"ET_EXEC"


//--------------------- .note.nv.tkinfo           --------------------------
	.section	.note.nv.tkinfo,"",@"SHT_NOTE"
	.sectionflags	@"SHF_NOTE_NV_TKINFO"
	.tkinfo
        /*0018*/ 	.word	0x00000081
        /*0030*/ 	.string	""
        /*0030*/ 	.string	"ptxas-blackwell"
        /*0030*/ 	.string	"Cuda compilation tools, release 12.9, V12.9.86"
        /*0030*/ 	.string	"Build cuda_12.9.r12.9/compiler.36037853_0"
        /*0030*/ 	.string	"-v  -suppress-debug-info  -lineinfo  -arch sm_100a "



//--------------------- .note.nv.cuver            --------------------------
	.section	.note.nv.cuver,"",@"SHT_NOTE"
	.sectionflags	@"SHF_NOTE_NV_CUVER"
        /*0018*/ 	.short	0x0001
        /*001a*/ 	.short	0x0064
        /*001c*/ 	.short	0x0001
        /*001e*/ 	.short	0x0000
        /*0020*/ 	.short	0x0001
        /*0022*/ 	.short	0x0000


//--------------------- .nv.info                  --------------------------
	.section	.nv.info,"",@"SHT_CUDA_INFO"
	.align	4


	//----- nvinfo : EIATTR_REGCOUNT
	.align		4
        /*0000*/ 	.byte	0x04, 0x2f
        /*0002*/ 	.short	(.L_4 - .L_3)
	.align		4
.L_3:
        /*0004*/ 	.word	index@(matmul_kernel)
        /*0008*/ 	.word	0x00000060


	//----- nvinfo : EIATTR_FRAME_SIZE
	.align		4
.L_4:
        /*000c*/ 	.byte	0x04, 0x11
        /*000e*/ 	.short	(.L_6 - .L_5)
	.align		4
.L_5:
        /*0010*/ 	.word	index@($__internal_2_$__cuda_sm10x_tcgen05_guardrail_trap_unallocated_columns_being_dealloced)
        /*0014*/ 	.word	0x00001c98


	//----- nvinfo : EIATTR_FRAME_SIZE
	.align		4
.L_6:
        /*0018*/ 	.byte	0x04, 0x11
        /*001a*/ 	.short	(.L_8 - .L_7)
	.align		4
.L_7:
        /*001c*/ 	.word	index@($__internal_1_$__cuda_sm10x_tcgen05_guardrail_trap_phase_invalid_during_alloc)
        /*0020*/ 	.word	0x00001c98


	//----- nvinfo : EIATTR_FRAME_SIZE
	.align		4
.L_8:
        /*0024*/ 	.byte	0x04, 0x11
        /*0026*/ 	.short	(.L_10 - .L_9)
	.align		4
.L_9:
        /*0028*/ 	.word	index@($__internal_0_$__cuda_sm10x_tcgen05_guardrail_trap_col_being_dealloced_not_returned_by_alloc)
        /*002c*/ 	.word	0x00001c98


	//----- nvinfo : EIATTR_FRAME_SIZE
	.align		4
.L_10:
        /*0030*/ 	.byte	0x04, 0x11
        /*0032*/ 	.short	(.L_12 - .L_11)
	.align		4
.L_11:
        /*0034*/ 	.word	index@(matmul_kernel)
        /*0038*/ 	.word	0x00001c98


	//----- nvinfo : EIATTR_MIN_STACK_SIZE
	.align		4
.L_12:
        /*003c*/ 	.byte	0x04, 0x12
        /*003e*/ 	.short	(.L_14 - .L_13)
	.align		4
.L_13:
        /*0040*/ 	.word	index@(matmul_kernel)
        /*0044*/ 	.word	0x00001c98
.L_14:


//--------------------- .nv.info.matmul_kernel    --------------------------
	.section	.nv.info.matmul_kernel,"",@"SHT_CUDA_INFO"
	.sectionflags	@""
	.align	4


	//----- nvinfo : EIATTR_CUDA_API_VERSION
	.align		4
        /*0000*/ 	.byte	0x04, 0x37
        /*0002*/ 	.short	(.L_16 - .L_15)
.L_15:
        /*0004*/ 	.word	0x00000081


	//----- nvinfo : EIATTR_KPARAM_INFO
	.align		4
.L_16:
        /*0008*/ 	.byte	0x04, 0x17
        /*000a*/ 	.short	(.L_18 - .L_17)
.L_17:
        /*000c*/ 	.word	0x00000000
        /*0010*/ 	.short	0x000d
        /*0012*/ 	.short	0x0048
        /*0014*/ 	.byte	0x00, 0xf4, 0x21, 0x00


	//----- nvinfo : EIATTR_KPARAM_INFO
	.align		4
.L_18:
        /*0018*/ 	.byte	0x04, 0x17
        /*001a*/ 	.short	(.L_20 - .L_19)
.L_19:
        /*001c*/ 	.word	0x00000000
        /*0020*/ 	.short	0x000c
        /*0022*/ 	.short	0x0040
        /*0024*/ 	.byte	0x00, 0xf4, 0x21, 0x00


	//----- nvinfo : EIATTR_KPARAM_INFO
	.align		4
.L_20:
        /*0028*/ 	.byte	0x04, 0x17
        /*002a*/ 	.short	(.L_22 - .L_21)
.L_21:
        /*002c*/ 	.word	0x00000000
        /*0030*/ 	.short	0x000b
        /*0032*/ 	.short	0x0038
        /*0034*/ 	.byte	0x00, 0xf0, 0x11, 0x00


	//----- nvinfo : EIATTR_KPARAM_INFO
	.align		4
.L_22:
        /*0038*/ 	.byte	0x04, 0x17
        /*003a*/ 	.short	(.L_24 - .L_23)
.L_23:
        /*003c*/ 	.word	0x00000000
        /*0040*/ 	.short	0x000a
        /*0042*/ 	.short	0x0034
        /*0044*/ 	.byte	0x00, 0xf0, 0x11, 0x00


	//----- nvinfo : EIATTR_KPARAM_INFO
	.align		4
.L_24:
        /*0048*/ 	.byte	0x04, 0x17
        /*004a*/ 	.short	(.L_26 - .L_25)
.L_25:
        /*004c*/ 	.word	0x00000000
        /*0050*/ 	.short	0x0009
        /*0052*/ 	.short	0x0030
        /*0054*/ 	.byte	0x00, 0xf0, 0x11, 0x00


	//----- nvinfo : EIATTR_KPARAM_INFO
	.align		4
.L_26:
        /*0058*/ 	.byte	0x04, 0x17
        /*005a*/ 	.short	(.L_28 - .L_27)
.L_27:
        /*005c*/ 	.word	0x00000000
        /*0060*/ 	.short	0x0008
        /*0062*/ 	.short	0x002c
        /*0064*/ 	.byte	0x00, 0xf0, 0x11, 0x00


	//----- nvinfo : EIATTR_KPARAM_INFO
	.align		4
.L_28:
        /*0068*/ 	.byte	0x04, 0x17
        /*006a*/ 	.short	(.L_30 - .L_29)
.L_29:
        /*006c*/ 	.word	0x00000000
        /*0070*/ 	.short	0x0007
        /*0072*/ 	.short	0x0028
        /*0074*/ 	.byte	0x00, 0xf0, 0x11, 0x00


	//----- nvinfo : EIATTR_KPARAM_INFO
	.align		4
.L_30:
        /*0078*/ 	.byte	0x04, 0x17
        /*007a*/ 	.short	(.L_32 - .L_31)
.L_31:
        /*007c*/ 	.word	0x00000000
        /*0080*/ 	.short	0x0006
        /*0082*/ 	.short	0x0024
        /*0084*/ 	.byte	0x00, 0xf0, 0x11, 0x00


	//----- nvinfo : EIATTR_KPARAM_INFO
	.align		4
.L_32:
        /*0088*/ 	.byte	0x04, 0x17
        /*008a*/ 	.short	(.L_34 - .L_33)
.L_33:
        /*008c*/ 	.word	0x00000000
        /*0090*/ 	.short	0x0005
        /*0092*/ 	.short	0x0020
        /*0094*/ 	.byte	0x00, 0xf0, 0x11, 0x00


	//----- nvinfo : EIATTR_KPARAM_INFO
	.align		4
.L_34:
        /*0098*/ 	.byte	0x04, 0x17
        /*009a*/ 	.short	(.L_36 - .L_35)
.L_35:
        /*009c*/ 	.word	0x00000000
        /*00a0*/ 	.short	0x0004
        /*00a2*/ 	.short	0x001c
        /*00a4*/ 	.byte	0x00, 0xf0, 0x11, 0x00


	//----- nvinfo : EIATTR_KPARAM_INFO
	.align		4
.L_36:
        /*00a8*/ 	.byte	0x04, 0x17
        /*00aa*/ 	.short	(.L_38 - .L_37)
.L_37:
        /*00ac*/ 	.word	0x00000000
        /*00b0*/ 	.short	0x0003
        /*00b2*/ 	.short	0x0018
        /*00b4*/ 	.byte	0x00, 0xf0, 0x11, 0x00


	//----- nvinfo : EIATTR_KPARAM_INFO
	.align		4
.L_38:
        /*00b8*/ 	.byte	0x04, 0x17
        /*00ba*/ 	.short	(.L_40 - .L_39)
.L_39:
        /*00bc*/ 	.word	0x00000000
        /*00c0*/ 	.short	0x0002
        /*00c2*/ 	.short	0x0010
        /*00c4*/ 	.byte	0x00, 0xf4, 0x21, 0x00


	//----- nvinfo : EIATTR_KPARAM_INFO
	.align		4
.L_40:
        /*00c8*/ 	.byte	0x04, 0x17
        /*00ca*/ 	.short	(.L_42 - .L_41)
.L_41:
        /*00cc*/ 	.word	0x00000000
        /*00d0*/ 	.short	0x0001
        /*00d2*/ 	.short	0x0008
        /*00d4*/ 	.byte	0x00, 0xf4, 0x21, 0x00


	//----- nvinfo : EIATTR_KPARAM_INFO
	.align		4
.L_42:
        /*00d8*/ 	.byte	0x04, 0x17
        /*00da*/ 	.short	(.L_44 - .L_43)
.L_43:
        /*00dc*/ 	.word	0x00000000
        /*00e0*/ 	.short	0x0000
        /*00e2*/ 	.short	0x0000
        /*00e4*/ 	.byte	0x00, 0xf4, 0x21, 0x00


	//----- nvinfo : EIATTR_AT_ENTRY_FRAGMENTS
	.align		4
.L_44:
        /*00e8*/ 	.byte	0x04, 0x4f
        /*00ea*/ 	.short	(.L_46 - .L_45)


	//   ....[0]....
.L_45:
        /*00ec*/ 	.word	0x00000004


	//----- nvinfo : EIATTR_RESERVED_SMEM_USED
	.align		4
.L_46:
        /*00f0*/ 	.byte	0x01, 0x41
	.zero		2


	//----- nvinfo : EIATTR_SPARSE_MMA_MASK
	.align		4
        /*00f4*/ 	.byte	0x03, 0x50
        /*00f6*/ 	.short	0x0000


	//----- nvinfo : EIATTR_TCGEN05_1CTA_USED
	.align		4
        /*00f8*/ 	.byte	0x01, 0x51
	.zero		2


	//----- nvinfo : EIATTR_MAXREG_COUNT
	.align		4
        /*00fc*/ 	.byte	0x03, 0x1b
        /*00fe*/ 	.short	0x00ff


	//----- nvinfo : EIATTR_NUM_BARRIERS
	.align		4
        /*0100*/ 	.byte	0x02, 0x4c
        /*0102*/ 	.byte	0x01
	.zero		1


	//----- nvinfo : EIATTR_ANNOTATIONS
	.align		4
        /*0104*/ 	.byte	0x04, 0x55
        /*0106*/ 	.short	(.L_48 - .L_47)


	//   ....[0]....
.L_47:
        /*0108*/ 	.word	0x00000001
        /*010c*/ 	.byte	0x00, 0x0e, 0x00, 0x00, 0x01, 0x00, 0x00, 0x00, 0x70, 0x0e, 0x00, 0x00, 0x01, 0x00, 0x00, 0x00
        /* <DEDUP_REMOVED lines=3150> */
        /*c5fc*/ 	.byte	0xa0, 0xa2, 0x03, 0x00, 0x01, 0x00, 0x00, 0x00, 0xb0, 0xa2, 0x03, 0x00


	//----- nvinfo : EIATTR_INT_WARP_WIDE_INSTR_OFFSETS
	.align		4
.L_48:
        /*c608*/ 	.byte	0x04, 0x31
        /*c60a*/ 	.short	(.L_50 - .L_49)


	//   ....[0]....
.L_49:
        /*c60c*/ 	.word	0x00003d90


	//   ....[1]....
        /*c610*/ 	.word	0x00003dc0


	//   ....[2]....
        /*c614*/ 	.word	0x00008740


	//   ....[3]....
        /*c618*/ 	.word	0x0003a720


	//   ....[4]....
        /*c61c*/ 	.word	0x0003a770


	//----- nvinfo : EIATTR_COOP_GROUP_MASK_REGIDS
	.align		4
.L_50:
        /*c620*/ 	.byte	0x04, 0x29
        /*c622*/ 	.short	(.L_52 - .L_51)


	//   ....[0]....
.L_51:
        /*c624*/ 	.word	0xffffffff


	//   ....[1]....
        /*c628*/ 	.word	0xffffffff


	//   ....[2]....
        /*c62c*/ 	.word	0xffffffff


	//   ....[3]....
        /*c630*/ 	.word	0xffffffff


	//----- nvinfo : EIATTR_COOP_GROUP_INSTR_OFFSETS
	.align		4
.L_52:
        /*c634*/ 	.byte	0x04, 0x28
        /*c636*/ 	.short	(.L_54 - .L_53)


	//   ....[0]....
.L_53:
        /*c638*/ 	.word	0x00000070


	//   ....[1]....
        /*c63c*/ 	.word	0x00000330


	//   ....[2]....
        /*c640*/ 	.word	0x0003a5b0


	//   ....[3]....
        /*c644*/ 	.word	0x0003a820


	//----- nvinfo : EIATTR_VRC_CTA_INIT_COUNT
	.align		4
.L_54:
        /*c648*/ 	.byte	0x02, 0x4a
        /*c64a*/ 	.byte	0x80
	.zero		1


	//----- nvinfo : EIATTR_MBARRIER_INSTR_OFFSETS
	.align		4
        /*c64c*/ 	.byte	0x04, 0x39
        /*c64e*/ 	.short	(.L_56 - .L_55)


	//   ....[0]....
.L_55:
        /*c650*/ 	.word	0x000048a0
        /*c654*/ 	.word	0x000000ff
        /*c658*/ 	.word	0x00000000
        /*c65c*/ 	.short	0x0100
        /*c65e*/ 	.byte	0x08
	.zero		1


	//   ....[1]....
        /*c660*/ 	.word	0x00008780
        /*c664*/ 	.word	0x000000ff
        /*c668*/ 	.word	0x00028008
        /*c66c*/ 	.short	0x0100
        /*c66e*/ 	.byte	0x05
	.zero		1


	//   ....[2]....
        /*c670*/ 	.word	0x00016500
        /*c674*/ 	.word	0x000000ff
        /*c678*/ 	.word	0x00000000
        /*c67c*/ 	.short	0x010a
        /*c67e*/ 	.byte	0x08
	.zero		1


	//   ....[3]....
        /*c680*/ 	.word	0x00027f50
        /*c684*/ 	.word	0x000000ff
        /*c688*/ 	.word	0x00000000
        /*c68c*/ 	.short	0x010a
        /*c68e*/ 	.byte	0x08
	.zero		1


	//   ....[4]....
        /*c690*/ 	.word	0x000284a0
        /*c694*/ 	.word	0x000000ff
        /*c698*/ 	.word	0x00028000
        /*c69c*/ 	.short	0x0108
        /*c69e*/ 	.byte	0x05
	.zero		1


	//   ....[5]....
        /*c6a0*/ 	.word	0x00028740
        /*c6a4*/ 	.word	0x000000ff
        /*c6a8*/ 	.word	0x00028008
        /*c6ac*/ 	.short	0x0108
        /*c6ae*/ 	.byte	0x05
	.zero		1


	//   ....[6]....
        /*c6b0*/ 	.word	0x0003a840
        /*c6b4*/ 	.word	0x000000ff
        /*c6b8*/ 	.word	0x00000000
        /*c6bc*/ 	.short	0x010a
        /*c6be*/ 	.byte	0x08
	.zero		1


	//   ....[7]....
        /*c6c0*/ 	.word	0x0003a870
        /*c6c4*/ 	.word	0x000000ff
        /*c6c8*/ 	.word	0x00000000
        /*c6cc*/ 	.short	0x010a
        /*c6ce*/ 	.byte	0x08
	.zero		1


	//----- nvinfo : EIATTR_NUM_MBARRIERS
	.align		4
.L_56:
        /*c6d0*/ 	.byte	0x03, 0x38
        /*c6d2*/ 	.short	0x0002


	//----- nvinfo : EIATTR_EXIT_INSTR_OFFSETS
	.align		4
        /*c6d4*/ 	.byte	0x04, 0x1c
        /*c6d6*/ 	.short	(.L_58 - .L_57)


	//   ....[0]....
.L_57:
        /*c6d8*/ 	.word	0x0003a830


	//----- nvinfo : EIATTR_REQNTID
	.align		4
.L_58:
        /*c6dc*/ 	.byte	0x04, 0x10
        /*c6de*/ 	.short	(.L_60 - .L_59)
.L_59:
        /*c6e0*/ 	.word	0x00000080
        /*c6e4*/ 	.word	0x00000001
        /*c6e8*/ 	.word	0x00000001


	//----- nvinfo : EIATTR_CRS_STACK_SIZE
	.align		4
.L_60:
        /*c6ec*/ 	.byte	0x04, 0x1e
        /*c6ee*/ 	.short	(.L_62 - .L_61)
.L_61:
        /*c6f0*/ 	.word	0x00000000


	//----- nvinfo : EIATTR_CBANK_PARAM_SIZE
	.align		4
.L_62:
        /*c6f4*/ 	.byte	0x03, 0x19
        /*c6f6*/ 	.short	0x0050


	//----- nvinfo : EIATTR_PARAM_CBANK
	.align		4
        /*c6f8*/ 	.byte	0x04, 0x0a
        /*c6fa*/ 	.short	(.L_64 - .L_63)
	.align		4
.L_63:
        /*c6fc*/ 	.word	index@(.nv.constant0.matmul_kernel)
        /*c700*/ 	.short	0x0380
        /*c702*/ 	.short	0x0050


	//----- nvinfo : EIATTR_SW_WAR
	.align		4
.L_64:
        /*c704*/ 	.byte	0x04, 0x36
        /*c706*/ 	.short	(.L_66 - .L_65)
.L_65:
        /*c708*/ 	.word	0x00000008
.L_66:


//--------------------- .nv.compat                --------------------------
	.section	.nv.compat,"",@"SHT_CUDA_COMPAT_INFO"
	.align	4
        /*0000*/ 	.byte	0x02, 0x02, 0x02, 0x00, 0x02, 0x05, 0x05, 0x00, 0x02, 0x03, 0x00, 0x00, 0x02, 0x06, 0x01, 0x00


//--------------------- .nv.callgraph             --------------------------
	.section	.nv.callgraph,"",@"SHT_CUDA_CALLGRAPH"
	.align	4
	.sectionentsize	8
	.align		4
        /*0000*/ 	.word	0x00000000
	.align		4
        /*0004*/ 	.word	0xffffffff
	.align		4
        /*0008*/ 	.word	0x00000000
	.align		4
        /*000c*/ 	.word	0xfffffffe
	.align		4
        /*0010*/ 	.word	0x00000000
	.align		4
        /*0014*/ 	.word	0xfffffffd
	.align		4
        /*0018*/ 	.word	0x00000000
	.align		4
        /*001c*/ 	.word	0xfffffffc


//--------------------- .text.matmul_kernel       --------------------------
	.section	.text.matmul_kernel,"ax",@progbits
	.align	128
        .global         matmul_kernel
        .type           matmul_kernel,@function
        .size           matmul_kernel,(.L_x_20 - matmul_kernel)
        .other          matmul_kernel,@"STO_CUDA_ENTRY STV_DEFAULT"
matmul_kernel:
.text.matmul_kernel:
[----:B------:R-:W0:Y:S01]  /*0000*/  LDC R1, c[0x0][0x37c] ;  /* 0x0000df00ff017b82 */ /* 0x000e220000000800 */
[----:B------:R-:W1:Y:S01]  /*0010*/  S2R R0, SR_TID.X ;  /* 0x0000000000007919 */ /* 0x000e620000002100 */
[----:B0-----:R-:W-:Y:S01]  /*0020*/  VIADD R1, R1, 0xffffe368 ;  /* 0xffffe36801017836 */ /* 0x001fe20000000000 */
[----:B-1----:R-:W-:-:S13]  /*0030*/  ISETP.GE.U32.AND P0, PT, R0, 0x20, PT ;  /* 0x000000200000780c */ /* 0x002fda0003f06070 */
[----:B------:R-:W-:Y:S02]  /*0040*/  VOTEU.ANY UP0, P0 ;  /* 0x0000000000ff7886 */ /* 0x000fe40000000100 */
[----:B------:R-:W-:Y:S05]  /*0050*/  BRA.U UP0, `(.L_x_0) ;  /* 0x0000000100b87547 */ /* 0x000fea000b800000 */
[----:B------:R-:W0:Y:S01]  /*0060*/  S2UR UR6, SR_CgaCtaId ;  /* 0x00000000000679c3 */ /* 0x000e220000008800 */
[----:B------:R-:W-:Y:S01]  /*0070*/  NOP ;  /* 0x0000000000007918 */ /* 0x000fe20000000000 */
[----:B------:R-:W-:Y:S02]  /*0080*/  UMOV UR4, 0x40 ;  /* 0x0000004000047882 */ /* 0x000fe40000000000 */
[----:B0-----:R-:W-:-:S09]  /*0090*/  ULEA UR4, UR6, UR4, 0x18 ;  /* 0x0000000406047291 */ /* 0x001fd2000f8ec0ff */
[----:B------:R-:W0:Y:S01]  /*00a0*/  LDS.U8 R0, [UR4] ;  /* 0x00000004ff007984 */ /* 0x000e220008000000 */
[----:B------:R-:W-:Y:S02]  /*00b0*/  UMOV UR4, 0x400 ;  /* 0x0000040000047882 */ /* 0x000fe40000000000 */
[----:B------:R-:W-:Y:S01]  /*00c0*/  ULEA UR4, UR6, UR4, 0x18 ;  /* 0x0000000406047291 */ /* 0x000fe2000f8ec0ff */
[----:B0-----:R-:W-:-:S13]  /*00d0*/  ISETP.NE.AND P0, PT, R0, RZ, PT ;  /* 0x000000ff0000720c */ /* 0x001fda0003f05270 */
[----:B------:R-:W-:Y:S05]  /*00e0*/  @P0 BRA `(.L_x_1) ;  /* 0x00000000007c0947 */ /* 0x000fea0003800000 */
[----:B------:R-:W-:-:S13]  /*00f0*/  ELECT P0, URZ, PT ;  /* 0x0000000000ff782f */ /* 0x000fda0003800000 */
[----:B------:R-:W-:Y:S05]  /*0100*/  @!P0 BRA `(.L_x_2) ;  /* 0x0000000000848947 */ /* 0x000fea0003800000 */
[----:B------:R-:W-:Y:S01]  /*0110*/  UMOV UR5, 0x10 ;  /* 0x0000001000057882 */ /* 0x000fe20000000000 */
[----:B------:R-:W-:Y:S02]  /*0120*/  IMAD.MOV.U32 R4, RZ, RZ, 0x1 ;  /* 0x00000001ff047424 */ /* 0x000fe400078e00ff */
[----:B------:R-:W-:Y:S02]  /*0130*/  IMAD.MOV.U32 R5, RZ, RZ, 0xffff ;  /* 0x0000ffffff057424 */ /* 0x000fe400078e00ff */
[----:B------:R-:W-:Y:S04]  /*0140*/  DEPBAR.LE SB0, 0x36 ;  /* 0x00008d800000791a */ /* 0x000fe80000000000 */
[----:B------:R-:W0:Y:S02]  /*0150*/  UTCATOMSWS.FIND_AND_SET.ALIGN UP1, UR5, UR5 ;  /* 0x00000005000575e3 */ /* 0x000e240008020800 */
[----:B0-----:R-:W-:-:S04]  /*0160*/  PLOP3.LUT P0, PT, PT, PT, UP1, 0x80, 0x8 ;  /* 0x000000000008781c */ /* 0x001fc80003f0f018 */
[----:B------:R-:W-:-:S04]  /*0170*/  SEL R0, RZ, 0xffffffff, !P0 ;  /* 0xffffffffff007807 */ /* 0x000fc80004000000 */
[----:B------:R-:W-:Y:S01]  /*0180*/  ISETP.NE.AND P0, PT, R0, RZ, PT ;  /* 0x000000ff0000720c */ /* 0x000fe20003f05270 */
[----:B------:R-:W-:-:S12]  /*0190*/  IMAD.U32 R0, RZ, RZ, UR5 ;  /* 0x00000005ff007e24 */ /* 0x000fd8000f8e00ff */
[----:B------:R-:W-:Y:S05]  /*01a0*/  @P0 BRA `(.L_x_3) ;  /* 0x0000000000240947 */ /* 0x000fea0003800000 */
.L_x_4:
[----:B------:R-:W-:Y:S05]  /*01b0*/  NANOSLEEP 0x64 ;  /* 0x000000640000795d */ /* 0x000fea0003800000 */
[----:B------:R-:W-:-:S05]  /*01c0*/  UMOV UR5, 0x10 ;  /* 0x0000001000057882 */ /* 0x000fca0000000000 */
[----:B------:R-:W-:Y:S04]  /*01d0*/  DEPBAR.LE SB0, 0x36 ;  /* 0x00008d800000791a */ /* 0x000fe80000000000 */
[----:B------:R-:W0:Y:S02]  /*01e0*/  UTCATOMSWS.FIND_AND_SET.ALIGN UP1, UR5, UR5 ;  /* 0x00000005000575e3 */ /* 0x000e240008020800 */
[----:B0-----:R-:W-:-:S04]  /*01f0*/  PLOP3.LUT P0, PT, PT, PT, UP1, 0x80, 0x8 ;  /* 0x000000000008781c */ /* 0x001fc80003f0f018 */
[----:B------:R-:W-:-:S04]  /*0200*/  SEL R0, RZ, 0xffffffff, !P0 ;  /* 0xffffffffff007807 */ /* 0x000fc80004000000 */
[----:B------:R-:W-:Y:S01]  /*0210*/  ISETP.NE.AND P0, PT, R0, RZ, PT ;  /* 0x000000ff0000720c */ /* 0x000fe20003f05270 */
[----:B------:R-:W-:-:S12]  /*0220*/  IMAD.U32 R0, RZ, RZ, UR5 ;  /* 0x00000005ff007e24 */ /* 0x000fd8000f8e00ff */
[----:B------:R-:W-:Y:S05]  /*0230*/  @!P0 BRA `(.L_x_4) ;  /* 0xfffffffc00dc8947 */ /* 0x000fea000383ffff */
.L_x_3:
[C---:B------:R-:W-:Y:S01]  /*0240*/  VIADD R3, R0.reuse, 0x10 ;  /* 0x0000001000037836 */ /* 0x040fe20000000000 */
[----:B------:R-:W-:Y:S01]  /*0250*/  UMOV UR5, 0x50 ;  /* 0x0000005000057882 */ /* 0x000fe20000000000 */
[----:B------:R-:W-:Y:S01]  /*0260*/  SHF.L.U32 R2, R5, R0, RZ ;  /* 0x0000000005027219 */ /* 0x000fe200000006ff */
[----:B------:R-:W-:Y:S01]  /*0270*/  ULEA UR5, UR6, UR5, 0x18 ;  /* 0x0000000506057291 */ /* 0x000fe2000f8ec0ff */
[----:B------:R-:W-:Y:S01]  /*0280*/  IMAD.SHL.U32 R0, R0, 0x20, RZ ;  /* 0x0000002000007824 */ /* 0x000fe200078e00ff */
[----:B------:R-:W-:-:S04]  /*0290*/  SHF.L.U32 R3, R4, R3, RZ ;  /* 0x0000000304037219 */ /* 0x000fc800000006ff */
[----:B------:R-:W-:-:S05]  /*02a0*/  LOP3.LUT R2, R3, R2, RZ, 0xfc, !PT ;  /* 0x0000000203027212 */ /* 0x000fca00078efcff */
[----:B------:R0:W-:Y:S04]  /*02b0*/  ATOMS.OR RZ, [UR5], R2 ;  /* 0x00000002ffff798c */ /* 0x0001e8000b000005 */
[----:B------:R0:W-:Y:S01]  /*02c0*/  STS [UR4], R0 ;  /* 0x00000000ff007988 */ /* 0x0001e20008000804 */
[----:B------:R-:W-:Y:S05]  /*02d0*/  BRA `(.L_x_2) ;  /* 0x0000000000107947 */ /* 0x000fea0003800000 */
.L_x_1:
[----:B------:R-:W-:Y:S01]  /*02e0*/  IMAD.MOV.U32 R0, RZ, RZ, -0x1 ;  /* 0xffffffffff007424 */ /* 0x000fe200078e00ff */
[----:B------:R-:W-:-:S04]  /*02f0*/  MOV R2, 0x320 ;  /* 0x0000032000027802 */ /* 0x000fc80000000f00 */
[----:B------:R0:W-:Y:S03]  /*0300*/  STS [UR4], R0 ;  /* 0x00000000ff007988 */ /* 0x0001e60008000804 */
[----:B0-----:R-:W-:Y:S05]  /*0310*/  CALL.REL.NOINC `($__internal_1_$__cuda_sm10x_tcgen05_guardrail_trap_phase_invalid_during_alloc) ;  /* 0x000003a4006c7944 */ /* 0x001fea0003c00000 */
.L_x_2:
[----:B------:R-:W-:Y:S05]  /*0320*/  WARPSYNC.ALL ;  /* 0x0000000000007948 */ /* 0x000fea0003800000 */
[----:B------:R-:W-:Y:S01]  /*0330*/  NOP ;  /* 0x0000000000007918 */ /* 0x000fe20000000000 */
.L_x_0:
[----:B0-----:R-:W0:Y:S01]  /*0340*/  LDC.64 R2, c[0x0][0x398] ;  /* 0x0000e600ff027b82 */ /* 0x001e220000000a00 */
[----:B------:R-:W1:Y:S01]  /*0350*/  S2R R7, SR_CTAID.X ;  /* 0x0000000000077919 */ /* 0x000e620000002500 */
[----:B------:R-:W-:Y:S01]  /*0360*/  UMOV UR5, 0x400 ;  /* 0x0000040000057882 */ /* 0x000fe20000000000 */
[----:B------:R-:W2:Y:S01]  /*0370*/  LDCU UR8, c[0x0][0x3a4] ;  /* 0x00007480ff0877ac */ /* 0x000ea20008000800 */
[----:B------:R-:W3:Y:S01]  /*0380*/  S2R R49, SR_TID.X ;  /* 0x0000000000317919 */ /* 0x000ee20000002100 */
[----:B------:R-:W4:Y:S03]  /*0390*/  LDCU.128 UR12, c[0x0][0x380] ;  /* 0x00007000ff0c77ac */ /* 0x000f260008000c00 */
[----:B------:R-:W5:Y:S01]  /*03a0*/  S2UR UR4, SR_CgaCtaId ;  /* 0x00000000000479c3 */ /* 0x000f620000008800 */
[----:B------:R-:W-:-:S07]  /*03b0*/  UMOV UR10, 0x1 ;  /* 0x00000001000a7882 */ /* 0x000fce0000000000 */
[----:B------:R-:W2:Y:S01]  /*03c0*/  LDC R66, c[0x0][0x3a0] ;  /* 0x0000e800ff427b82 */ /* 0x000ea20000000800 */
[----:B0-----:R-:W-:Y:S01]  /*03d0*/  VIADD R0, R3, 0x7f ;  /* 0x0000007f03007836 */ /* 0x001fe20000000000 */
[----:B------:R-:W-:Y:S02]  /*03e0*/  IABS R41, R3 ;  /* 0x0000000300297213 */ /* 0x000fe40000000000 */
[----:B------:R-:W-:Y:S02]  /*03f0*/  IABS R25, R2 ;  /* 0x0000000200197213 */ /* 0x000fe40000000000 */
[----:B------:R-:W-:Y:S01]  /*0400*/  SHF.R.S32.HI R5, RZ, 0x1f, R0 ;  /* 0x0000001fff057819 */ /* 0x000fe20000011400 */
[----:B-----5:R-:W-:-:S03]  /*0410*/  ULEA UR5, UR4, UR5, 0x18 ;  /* 0x0000000504057291 */ /* 0x020fc6000f8ec0ff */
[----:B------:R-:W-:Y:S02]  /*0420*/  LEA.HI R5, R5, R0, RZ, 0x7 ;  /* 0x0000000005057211 */ /* 0x000fe400078f38ff */
[----:B-1----:R-:W-:Y:S02]  /*0430*/  IABS R10, R7 ;  /* 0x00000007000a7213 */ /* 0x002fe40000000000 */
[----:B------:R-:W-:-:S04]  /*0440*/  SHF.R.S32.HI R6, RZ, 0x7, R5 ;  /* 0x00000007ff067819 */ /* 0x000fc80000011405 */
[-C--:B------:R-:W-:Y:S02]  /*0450*/  IABS R9, R6.reuse ;  /* 0x0000000600097213 */ /* 0x080fe40000000000 */
[----:B------:R-:W-:Y:S02]  /*0460*/  IABS R12, R6 ;  /* 0x00000006000c7213 */ /* 0x000fe40000000000 */
[----:B------:R-:W0:Y:S08]  /*0470*/  I2F.RP R0, R9 ;  /* 0x0000000900007306 */ /* 0x000e300000209400 */
[----:B0-----:R-:W0:Y:S02]  /*0480*/  MUFU.RCP R0, R0 ;  /* 0x0000000000007308 */ /* 0x001e240000001000 */
[----:B0-----:R-:W-:-:S02]  /*0490*/  VIADD R4, R0, 0xffffffe ;  /* 0x0ffffffe00047836 */ /* 0x001fc40000000000 */
[----:B------:R-:W-:-:S04]  /*04a0*/  IMAD.MOV R0, RZ, RZ, -R12 ;  /* 0x000000ffff007224 */ /* 0x000fc800078e0a0c */
[----:B------:R0:W1:Y:S02]  /*04b0*/  F2I.FTZ.U32.TRUNC.NTZ R5, R4 ;  /* 0x0000000400057305 */ /* 0x000064000021f000 */
[----:B0-----:R-:W-:Y:S02]  /*04c0*/  IMAD.MOV.U32 R4, RZ, RZ, RZ ;  /* 0x000000ffff047224 */ /* 0x001fe400078e00ff */
[----:B-1----:R-:W-:-:S04]  /*04d0*/  IMAD.MOV R8, RZ, RZ, -R5 ;  /* 0x000000ffff087224 */ /* 0x002fc800078e0a05 */
[----:B------:R-:W-:Y:S02]  /*04e0*/  IMAD R11, R8, R9, RZ ;  /* 0x00000009080b7224 */ /* 0x000fe400078e02ff */
[----:B------:R-:W-:Y:S02]  /*04f0*/  IMAD.MOV.U32 R8, RZ, RZ, R10 ;  /* 0x000000ffff087224 */ /* 0x000fe400078e000a */
[----:B------:R-:W-:-:S06]  /*0500*/  IMAD.HI.U32 R5, R5, R11, R4 ;  /* 0x0000000b05057227 */ /* 0x000fcc00078e0004 */
[----:B------:R-:W-:-:S04]  /*0510*/  IMAD.HI.U32 R5, R5, R8, RZ ;  /* 0x0000000805057227 */ /* 0x000fc800078e00ff */
[----:B------:R-:W-:Y:S01]  /*0520*/  IMAD R0, R5, R0, R8 ;  /* 0x0000000005007224 */ /* 0x000fe200078e0208 */
[----:B------:R-:W-:Y:S04]  /*0530*/  BAR.SYNC.DEFER_BLOCKING 0x0 ;  /* 0x0000000000007b1d */ /* 0x000fe80000010000 */
[----:B------:R-:W-:-:S13]  /*0540*/  ISETP.GT.U32.AND P1, PT, R9, R0, PT ;  /* 0x000000000900720c */ /* 0x000fda0003f24070 */
[----:B------:R-:W-:Y:S02]  /*0550*/  @!P1 IMAD.IADD R0, R0, 0x1, -R9 ;  /* 0x0000000100009824 */ /* 0x000fe400078e0a09 */
[----:B------:R-:W-:Y:S01]  /*0560*/  @!P1 VIADD R5, R5, 0x1 ;  /* 0x0000000105059836 */ /* 0x000fe20000000000 */
[----:B------:R-:W-:Y:S02]  /*0570*/  ISETP.NE.AND P1, PT, R6, RZ, PT ;  /* 0x000000ff0600720c */ /* 0x000fe40003f25270 */
[----:B------:R-:W-:Y:S02]  /*0580*/  ISETP.GE.U32.AND P0, PT, R0, R9, PT ;  /* 0x000000090000720c */ /* 0x000fe40003f06070 */
[----:B------:R-:W-:-:S04]  /*0590*/  LOP3.LUT R0, R7, R6, RZ, 0x3c, !PT ;  /* 0x0000000607007212 */ /* 0x000fc800078e3cff */
[----:B------:R-:W-:Y:S01]  /*05a0*/  ISETP.GE.AND P2, PT, R0, RZ, PT ;  /* 0x000000ff0000720c */ /* 0x000fe20003f46270 */
[----:B------:R-:W-:-:S06]  /*05b0*/  VIADD R0, R2, 0x1ff ;  /* 0x000001ff02007836 */ /* 0x000fcc0000000000 */
[----:B------:R-:W-:-:S04]  /*05c0*/  @P0 VIADD R5, R5, 0x1 ;  /* 0x0000000105050836 */ /* 0x000fc80000000000 */
[----:B------:R-:W-:Y:S01]  /*05d0*/  IMAD.MOV.U32 R10, RZ, RZ, R5 ;  /* 0x000000ffff0a7224 */ /* 0x000fe200078e0005 */
[----:B------:R-:W-:-:S03]  /*05e0*/  SHF.R.S32.HI R5, RZ, 0x1f, R0 ;  /* 0x0000001fff057819 */ /* 0x000fc60000011400 */
[----:B------:R-:W-:Y:S01]  /*05f0*/  @!P2 IMAD.MOV R10, RZ, RZ, -R10 ;  /* 0x000000ffff0aa224 */ /* 0x000fe200078e0a0a */
[----:B------:R-:W-:Y:S02]  /*0600*/  LEA.HI R5, R5, R0, RZ, 0x9 ;  /* 0x0000000005057211 */ /* 0x000fe400078f48ff */
[----:B------:R-:W-:-:S04]  /*0610*/  @!P1 LOP3.LUT R10, RZ, R6, RZ, 0x33, !PT ;  /* 0x00000006ff0a9212 */ /* 0x000fc800078e33ff */
[----:B------:R-:W-:Y:S01]  /*0620*/  LEA.HI.SX32 R5, R5, -R10, 0x17 ;  /* 0x8000000a05057211 */ /* 0x000fe200078fbaff */
[----:B------:R-:W-:-:S03]  /*0630*/  IMAD.MOV R8, RZ, RZ, -R10 ;  /* 0x000000ffff087224 */ /* 0x000fc600078e0a0a */
[----:B------:R-:W-:Y:S01]  /*0640*/  VIMNMX R11, PT, PT, R5, 0x1, PT ;  /* 0x00000001050b7848 */ /* 0x000fe20003fe0100 */
[----:B------:R-:W-:-:S03]  /*0650*/  IMAD R14, R6, R8, R7 ;  /* 0x00000008060e7224 */ /* 0x000fc600078e0207 */
[-C--:B------:R-:W-:Y:S02]  /*0660*/  IABS R9, R11.reuse ;  /* 0x0000000b00097213 */ /* 0x080fe40000000000 */
[----:B------:R-:W-:Y:S02]  /*0670*/  IABS R6, R11 ;  /* 0x0000000b00067213 */ /* 0x000fe40000000000 */
[----:B------:R-:W0:Y:S08]  /*0680*/  I2F.RP R0, R9 ;  /* 0x0000000900007306 */ /* 0x000e300000209400 */
[----:B0-----:R-:W0:Y:S02]  /*0690*/  MUFU.RCP R0, R0 ;  /* 0x0000000000007308 */ /* 0x001e240000001000 */
[----:B0-----:R-:W-:Y:S01]  /*06a0*/  VIADD R4, R0, 0xffffffe ;  /* 0x0ffffffe00047836 */ /* 0x001fe20000000000 */
[----:B------:R-:W-:-:S05]  /*06b0*/  IABS R0, R14 ;  /* 0x0000000e00007213 */ /* 0x000fca0000000000 */
[----:B------:R0:W1:Y:S02]  /*06c0*/  F2I.FTZ.U32.TRUNC.NTZ R5, R4 ;  /* 0x0000000400057305 */ /* 0x000064000021f000 */
[----:B0-----:R-:W-:Y:S02]  /*06d0*/  IMAD.MOV.U32 R4, RZ, RZ, RZ ;  /* 0x000000ffff047224 */ /* 0x001fe400078e00ff */
[----:B-1----:R-:W-:-:S04]  /*06e0*/  IMAD.MOV R12, RZ, RZ, -R5 ;  /* 0x000000ffff0c7224 */ /* 0x002fc800078e0a05 */
[----:B------:R-:W-:-:S04]  /*06f0*/  IMAD R7, R12, R9, RZ ;  /* 0x000000090c077224 */ /* 0x000fc800078e02ff */
[----:B------:R-:W-:-:S04]  /*0700*/  IMAD.HI.U32 R5, R5, R7, R4 ;  /* 0x0000000705057227 */ /* 0x000fc800078e0004 */
[----:B------:R-:W-:Y:S02]  /*0710*/  IMAD.MOV R4, RZ, RZ, -R6 ;  /* 0x000000ffff047224 */ /* 0x000fe400078e0a06 */
[----:B------:R-:W-:Y:S01]  /*0720*/  IMAD.HI.U32 R5, R5, R0, RZ ;  /* 0x0000000005057227 */ /* 0x000fe200078e00ff */
[----:B------:R-:W0:Y:S03]  /*0730*/  I2F.RP R6, R41 ;  /* 0x0000002900067306 */ /* 0x000e260000209400 */
[----:B------:R-:W-:-:S05]  /*0740*/  IMAD R0, R5, R4, R0 ;  /* 0x0000000405007224 */ /* 0x000fca00078e0200 */
[----:B------:R-:W-:Y:S01]  /*0750*/  ISETP.GT.U32.AND P1, PT, R9, R0, PT ;  /* 0x000000000900720c */ /* 0x000fe20003f24070 */
[----:B------:R-:W1:Y:S08]  /*0760*/  I2F.RP R4, R25 ;  /* 0x0000001900047306 */ /* 0x000e700000209400 */
[----:B0-----:R-:W0:Y:S04]  /*0770*/  MUFU.RCP R6, R6 ;  /* 0x0000000600067308 */ /* 0x001e280000001000 */
[----:B------:R-:W-:-:S02]  /*0780*/  @!P1 IMAD.IADD R0, R0, 0x1, -R9 ;  /* 0x0000000100009824 */ /* 0x000fc400078e0a09 */
[----:B------:R-:W-:Y:S01]  /*0790*/  @!P1 VIADD R5, R5, 0x1 ;  /* 0x0000000105059836 */ /* 0x000fe20000000000 */
[----:B------:R-:W-:Y:S01]  /*07a0*/  ISETP.NE.AND P1, PT, R11, RZ, PT ;  /* 0x000000ff0b00720c */ /* 0x000fe20003f25270 */
[----:B-1----:R-:W1:Y:S01]  /*07b0*/  MUFU.RCP R4, R4 ;  /* 0x0000000400047308 */ /* 0x002e620000001000 */
[----:B------:R-:W-:Y:S02]  /*07c0*/  ISETP.GE.U32.AND P0, PT, R0, R9, PT ;  /* 0x000000090000720c */ /* 0x000fe40003f06070 */
[----:B------:R-:W-:-:S04]  /*07d0*/  LOP3.LUT R0, R14, R11, RZ, 0x3c, !PT ;  /* 0x0000000b0e007212 */ /* 0x000fc800078e3cff */
[----:B------:R-:W-:Y:S01]  /*07e0*/  ISETP.GE.AND P2, PT, R0, RZ, PT ;  /* 0x000000ff0000720c */ /* 0x000fe20003f46270 */
[----:B0-----:R-:W-:Y:S01]  /*07f0*/  VIADD R8, R6, 0xffffffe ;  /* 0x0ffffffe06087836 */ /* 0x001fe20000000000 */
[----:B---3--:R-:W-:-:S03]  /*0800*/  SHF.R.U32.HI R6, RZ, 0x6, R49 ;  /* 0x00000006ff067819 */ /* 0x008fc60000011631 */
[----:B------:R0:W3:Y:S02]  /*0810*/  F2I.FTZ.U32.TRUNC.NTZ R9, R8 ;  /* 0x0000000800097305 */ /* 0x0000e4000021f000 */
[----:B------:R-:W-:Y:S01]  /*0820*/  @P0 VIADD R5, R5, 0x1 ;  /* 0x0000000105050836 */ /* 0x000fe20000000000 */
[----:B------:R-:W-:Y:S01]  /*0830*/  SGXT.U32 R6, R6, 0x1 ;  /* 0x000000010606781a */ /* 0x000fe20000000000 */
[----:B-1----:R-:W-:Y:S02]  /*0840*/  VIADD R4, R4, 0xffffffe ;  /* 0x0ffffffe04047836 */ /* 0x002fe40000000000 */
[----:B------:R-:W-:Y:S02]  /*0850*/  IMAD.MOV.U32 R40, RZ, RZ, R5 ;  /* 0x000000ffff287224 */ /* 0x000fe400078e0005 */
[----:B------:R-:W1:Y:S01]  /*0860*/  F2I.FTZ.U32.TRUNC.NTZ R5, R4 ;  /* 0x0000000400057305 */ /* 0x000e62000021f000 */
[----:B0-----:R-:W-:Y:S02]  /*0870*/  IMAD.MOV.U32 R8, RZ, RZ, RZ ;  /* 0x000000ffff087224 */ /* 0x001fe400078e00ff */
[----:B------:R-:W-:Y:S01]  /*0880*/  @!P2 IMAD.MOV R40, RZ, RZ, -R40 ;  /* 0x000000ffff28a224 */ /* 0x000fe200078e0a28 */
[----:B------:R-:W-:Y:S01]  /*0890*/  @!P1 LOP3.LUT R40, RZ, R11, RZ, 0x33, !PT ;  /* 0x0000000bff289212 */ /* 0x000fe200078e33ff */
[----:B---3--:R-:W-:-:S04]  /*08a0*/  IMAD.MOV R0, RZ, RZ, -R9 ;  /* 0x000000ffff007224 */ /* 0x008fc800078e0a09 */
[----:B------:R-:W-:Y:S02]  /*08b0*/  IMAD.SHL.U32 R93, R40, 0x80, RZ ;  /* 0x00000080285d7824 */ /* 0x000fe400078e00ff */
[----:B------:R-:W-:Y:S02]  /*08c0*/  IMAD R21, R0, R41, RZ ;  /* 0x0000002900157224 */ /* 0x000fe400078e02ff */
[----:B------:R-:W-:Y:S01]  /*08d0*/  IMAD.MOV R40, RZ, RZ, -R40 ;  /* 0x000000ffff287224 */ /* 0x000fe200078e0a28 */
[----:B------:R-:W-:Y:S01]  /*08e0*/  LOP3.LUT R6, R93, R6, RZ, 0xfc, !PT ;  /* 0x000000065d067212 */ /* 0x000fe200078efcff */
[----:B------:R-:W-:-:S03]  /*08f0*/  IMAD.HI.U32 R21, R9, R21, R8 ;  /* 0x0000001509157227 */ /* 0x000fc600078e0008 */
[----:B------:R-:W-:Y:S01]  /*0900*/  IABS R0, R6 ;  /* 0x0000000600007213 */ /* 0x000fe20000000000 */
[----:B-1----:R-:W-:Y:S01]  /*0910*/  IMAD.MOV R16, RZ, RZ, -R5 ;  /* 0x000000ffff107224 */ /* 0x002fe200078e0a05 */
[C---:B------:R-:W-:Y:S01]  /*0920*/  LOP3.LUT R9, R6.reuse, 0x7e, RZ, 0xfc, !PT ;  /* 0x0000007e06097812 */ /* 0x040fe200078efcff */
[----:B------:R-:W-:Y:S01]  /*0930*/  IMAD R40, R11, R40, R14 ;  /* 0x000000280b287224 */ /* 0x000fe200078e020e */
[----:B------:R-:W-:Y:S01]  /*0940*/  LOP3.LUT R13, R6, 0x2, RZ, 0xfc, !PT ;  /* 0x00000002060d7812 */ /* 0x000fe200078efcff */
[----:B------:R-:W-:Y:S01]  /*0950*/  IMAD.MOV.U32 R8, RZ, RZ, R0 ;  /* 0x000000ffff087224 */ /* 0x000fe200078e0000 */
[----:B------:R-:W-:Y:S01]  /*0960*/  IABS R12, R9 ;  /* 0x00000009000c7213 */ /* 0x000fe20000000000 */
[----:B------:R-:W-:Y:S01]  /*0970*/  IMAD R23, R16, R25, RZ ;  /* 0x0000001910177224 */ /* 0x000fe200078e02ff */
[----:B------:R-:W-:Y:S01]  /*0980*/  LOP3.LUT R11, R6, 0x6, RZ, 0xfc, !PT ;  /* 0x00000006060b7812 */ /* 0x000fe200078efcff */
[----:B------:R-:W-:Y:S01]  /*0990*/  IMAD.HI.U32 R0, R21, R8, RZ ;  /* 0x0000000815007227 */ /* 0x000fe200078e00ff */
[----:B------:R-:W-:-:S02]  /*09a0*/  ISETP.GE.AND P3, PT, R13, RZ, PT ;  /* 0x000000ff0d00720c */ /* 0x000fc40003f66270 */
[----:B------:R-:W-:Y:S01]  /*09b0*/  IABS R14, R11 ;  /* 0x0000000b000e7213 */ /* 0x000fe20000000000 */
[----:B------:R-:W-:Y:S01]  /*09c0*/  IMAD.MOV R0, RZ, RZ, -R0 ;  /* 0x000000ffff007224 */ /* 0x000fe200078e0a00 */
[----:B------:R-:W-:Y:S01]  /*09d0*/  ISETP.GE.AND P2, PT, R9, RZ, PT ;  /* 0x000000ff0900720c */ /* 0x000fe20003f46270 */
[----:B------:R-:W-:Y:S01]  /*09e0*/  IMAD.HI.U32 R4, R21, R12, RZ ;  /* 0x0000000c15047227 */ /* 0x000fe200078e00ff */
[C---:B------:R-:W-:Y:S02]  /*09f0*/  LOP3.LUT R9, R6.reuse, 0x8, RZ, 0xfc, !PT ;  /* 0x0000000806097812 */ /* 0x040fe400078efcff */
[C---:B------:R-:W-:Y:S01]  /*0a00*/  ISETP.GE.AND P4, PT, R6.reuse, RZ, PT ;  /* 0x000000ff0600720c */ /* 0x040fe20003f86270 */
[C---:B------:R-:W-:Y:S01]  /*0a10*/  IMAD R0, R41.reuse, R0, R8 ;  /* 0x0000000029007224 */ /* 0x040fe200078e0208 */
[----:B------:R-:W-:Y:S01]  /*0a20*/  IABS R8, R13 ;  /* 0x0000000d00087213 */ /* 0x000fe20000000000 */
[----:B------:R-:W-:Y:S01]  /*0a30*/  IMAD.MOV R7, RZ, RZ, -R4 ;  /* 0x000000ffff077224 */ /* 0x000fe200078e0a04 */
[C---:B------:R-:W-:Y:S01]  /*0a40*/  LOP3.LUT R13, R6.reuse, 0xa, RZ, 0xfc, !PT ;  /* 0x0000000a060d7812 */ /* 0x040fe200078efcff */
[----:B------:R-:W-:Y:S01]  /*0a50*/  IMAD.MOV.U32 R4, RZ, RZ, RZ ;  /* 0x000000ffff047224 */ /* 0x000fe200078e00ff */
[C---:B------:R-:W-:Y:S01]  /*0a60*/  ISETP.GT.U32.AND P0, PT, R41.reuse, R0, PT ;  /* 0x000000002900720c */ /* 0x040fe20003f04070 */
[----:B------:R-:W-:Y:S01]  /*0a70*/  IMAD R12, R41, R7, R12 ;  /* 0x00000007290c7224 */ /* 0x000fe200078e020c */
[----:B------:R-:W-:Y:S01]  /*0a80*/  IABS R16, R9 ;  /* 0x0000000900107213 */ /* 0x000fe20000000000 */
[----:B------:R-:W-:Y:S01]  /*0a90*/  IMAD.HI.U32 R23, R5, R23, R4 ;  /* 0x0000001705177227 */ /* 0x000fe200078e0004 */
[----:B------:R-:W-:-:S02]  /*0aa0*/  LOP3.LUT R5, R6, 0x4, RZ, 0xfc, !PT ;  /* 0x0000000406057812 */ /* 0x000fc400078efcff */
[----:B------:R-:W-:Y:S01]  /*0ab0*/  ISETP.GT.U32.AND P1, PT, R41, R12, PT ;  /* 0x0000000c2900720c */ /* 0x000fe20003f24070 */
[----:B------:R-:W-:Y:S01]  /*0ac0*/  IMAD.IADD R40, R10, 0x1, R40 ;  /* 0x000000010a287824 */ /* 0x000fe200078e0228 */
[----:B------:R-:W-:Y:S01]  /*0ad0*/  IABS R10, R5 ;  /* 0x00000005000a7213 */ /* 0x000fe20000000000 */
[----:B------:R-:W-:Y:S01]  /*0ae0*/  IMAD.HI.U32 R4, R21, R8, RZ ;  /* 0x0000000815047227 */ /* 0x000fe200078e00ff */
[----:B------:R-:W-:Y:S02]  /*0af0*/  ISETP.GE.AND P5, PT, R5, RZ, PT ;  /* 0x000000ff0500720c */ /* 0x000fe40003fa6270 */
[----:B------:R-:W-:Y:S01]  /*0b00*/  LOP3.LUT R32, R6, 0x48, RZ, 0xfc, !PT ;  /* 0x0000004806207812 */ /* 0x000fe200078efcff */
[----:B------:R-:W-:Y:S01]  /*0b10*/  @!P0 IMAD.IADD R0, R0, 0x1, -R41 ;  /* 0x0000000100008824 */ /* 0x000fe200078e0a29 */
[----:B------:R-:W-:Y:S01]  /*0b20*/  LOP3.LUT R35, R6, 0x4a, RZ, 0xfc, !PT ;  /* 0x0000004a06237812 */ /* 0x000fe200078efcff */
[----:B------:R-:W-:Y:S01]  /*0b30*/  IMAD.HI.U32 R5, R21, R10, RZ ;  /* 0x0000000a15057227 */ /* 0x000fe200078e00ff */
[----:B------:R-:W-:-:S02]  /*0b40*/  IABS R26, R32 ;  /* 0x00000020001a7213 */ /* 0x000fc40000000000 */
[----:B------:R-:W-:Y:S01]  /*0b50*/  ISETP.GT.U32.AND P0, PT, R41, R0, PT ;  /* 0x000000002900720c */ /* 0x000fe20003f04070 */
[----:B------:R-:W-:Y:S01]  /*0b60*/  @!P1 IMAD.IADD R12, R12, 0x1, -R41 ;  /* 0x000000010c0c9824 */ /* 0x000fe200078e0a29 */
[C---:B------:R-:W-:Y:S01]  /*0b70*/  LOP3.LUT R27, R6.reuse, 0x4e, RZ, 0xfc, !PT ;  /* 0x0000004e061b7812 */ /* 0x040fe200078efcff */
[----:B------:R-:W-:Y:S01]  /*0b80*/  IMAD.MOV R4, RZ, RZ, -R4 ;  /* 0x000000ffff047224 */ /* 0x000fe200078e0a04 */
[C---:B------:R-:W-:Y:S01]  /*0b90*/  LOP3.LUT R28, R6.reuse, 0x50, RZ, 0xfc, !PT ;  /* 0x00000050061c7812 */ /* 0x040fe200078efcff */
[----:B------:R-:W-:Y:S01]  /*0ba0*/  IMAD.HI.U32 R7, R21, R14, RZ ;  /* 0x0000000e15077227 */ /* 0x000fe200078e00ff */
[C---:B------:R-:W-:Y:S02]  /*0bb0*/  ISETP.GT.U32.AND P6, PT, R41.reuse, R12, PT ;  /* 0x0000000c2900720c */ /* 0x040fe40003fc4070 */
[----:B------:R-:W-:Y:S01]  /*0bc0*/  IABS R42, R27 ;  /* 0x0000001b002a7213 */ /* 0x000fe20000000000 */
[----:B------:R-:W-:Y:S01]  /*0bd0*/  IMAD.MOV R5, RZ, RZ, -R5 ;  /* 0x000000ffff057224 */ /* 0x000fe200078e0a05 */
[----:B------:R-:W-:Y:S01]  /*0be0*/  IABS R46, R28 ;  /* 0x0000001c002e7213 */ /* 0x000fe20000000000 */
[C---:B------:R-:W-:Y:S01]  /*0bf0*/  IMAD R4, R41.reuse, R4, R8 ;  /* 0x0000000429047224 */ /* 0x040fe200078e0208 */
[C---:B------:R-:W-:Y:S01]  /*0c00*/  LOP3.LUT R29, R6.reuse, 0x52, RZ, 0xfc, !PT ;  /* 0x00000052061d7812 */ /* 0x040fe200078efcff */
[----:B------:R-:W-:Y:S01]  /*0c10*/  IMAD.MOV R7, RZ, RZ, -R7 ;  /* 0x000000ffff077224 */ /* 0x000fe200078e0a07 */
[----:B------:R-:W-:Y:S01]  /*0c20*/  LOP3.LUT R45, R6, 0x56, RZ, 0xfc, !PT ;  /* 0x00000056062d7812 */ /* 0x000fe200078efcff */
[C---:B------:R-:W-:Y:S01]  /*0c30*/  IMAD R8, R41.reuse, R5, R10 ;  /* 0x0000000529087224 */ /* 0x040fe200078e020a */
[C---:B------:R-:W-:Y:S01]  /*0c40*/  ISETP.GT.U32.AND P1, PT, R41.reuse, R4, PT ;  /* 0x000000042900720c */ /* 0x040fe20003f24070 */
[--C-:B------:R-:W-:Y:S01]  /*0c50*/  @!P0 IMAD.IADD R0, R0, 0x1, -R41.reuse ;  /* 0x0000000100008824 */ /* 0x100fe200078e0a29 */
[----:B------:R-:W-:Y:S01]  /*0c60*/  LOP3.LUT R43, R6, 0x58, RZ, 0xfc, !PT ;  /* 0x00000058062b7812 */ /* 0x000fe200078efcff */
[C---:B------:R-:W-:Y:S01]  /*0c70*/  IMAD R10, R41.reuse, R7, R14 ;  /* 0x00000007290a7224 */ /* 0x040fe200078e020e */
[C---:B------:R-:W-:Y:S01]  /*0c80*/  ISETP.GT.U32.AND P0, PT, R41.reuse, R8, PT ;  /* 0x000000082900720c */ /* 0x040fe20003f04070 */
[----:B------:R-:W-:Y:S01]  /*0c90*/  @!P6 IMAD.IADD R12, R12, 0x1, -R41 ;  /* 0x000000010c0ce824 */ /* 0x000fe200078e0a29 */
[----:B------:R-:W-:Y:S01]  /*0ca0*/  IABS R14, R13 ;  /* 0x0000000d000e7213 */ /* 0x000fe20000000000 */
[----:B------:R-:W-:Y:S01]  /*0cb0*/  IMAD.MOV.U32 R15, RZ, RZ, R0 ;  /* 0x000000ffff0f7224 */ /* 0x000fe200078e0000 */
[----:B------:R-:W-:Y:S01]  /*0cc0*/  ISETP.GT.U32.AND P6, PT, R41, R10, PT ;  /* 0x0000000a2900720c */ /* 0x000fe20003fc4070 */
[----:B------:R-:W-:Y:S01]  /*0cd0*/  IMAD.HI.U32 R0, R21, R16, RZ ;  /* 0x0000001015007227 */ /* 0x000fe200078e00ff */
[----:B------:R-:W-:-:S02]  /*0ce0*/  IABS R50, R43 ;  /* 0x0000002b00327213 */ /* 0x000fc40000000000 */
[----:B------:R-:W-:Y:S01]  /*0cf0*/  IABS R48, R45 ;  /* 0x0000002d00307213 */ /* 0x000fe20000000000 */
[--C-:B------:R-:W-:Y:S01]  /*0d00*/  @!P1 IMAD.IADD R4, R4, 0x1, -R41.reuse ;  /* 0x0000000104049824 */ /* 0x100fe200078e0a29 */
[----:B------:R-:W-:Y:S01]  /*0d10*/  ISETP.GE.AND P1, PT, R9, RZ, PT ;  /* 0x000000ff0900720c */ /* 0x000fe20003f26270 */
[----:B------:R-:W-:Y:S01]  /*0d20*/  IMAD.HI.U32 R5, R21, R14, RZ ;  /* 0x0000000e15057227 */ /* 0x000fe200078e00ff */
[C---:B------:R-:W-:Y:S02]  /*0d30*/  LOP3.LUT R9, R6.reuse, 0xc, RZ, 0xfc, !PT ;  /* 0x0000000c06097812 */ /* 0x040fe400078efcff */
[----:B------:R-:W-:Y:S01]  /*0d40*/  LOP3.LUT R52, R6, 0x5a, RZ, 0xfc, !PT ;  /* 0x0000005a06347812 */ /* 0x000fe200078efcff */
[--C-:B------:R-:W-:Y:S01]  /*0d50*/  @!P0 IMAD.IADD R8, R8, 0x1, -R41.reuse ;  /* 0x0000000108088824 */ /* 0x100fe200078e0a29 */
[C---:B------:R-:W-:Y:S01]  /*0d60*/  ISETP.GT.U32.AND P0, PT, R41.reuse, R4, PT ;  /* 0x000000042900720c */ /* 0x040fe20003f04070 */
[----:B------:R-:W-:Y:S02]  /*0d70*/  @!P6 IMAD.IADD R10, R10, 0x1, -R41 ;  /* 0x000000010a0ae824 */ /* 0x000fe400078e0a29 */
[----:B------:R-:W-:Y:S01]  /*0d80*/  IMAD.MOV R5, RZ, RZ, -R5 ;  /* 0x000000ffff057224 */ /* 0x000fe200078e0a05 */
[----:B------:R-:W-:Y:S01]  /*0d90*/  ISETP.GT.U32.AND P6, PT, R41, R8, PT ;  /* 0x000000082900720c */ /* 0x000fe20003fc4070 */
[----:B------:R-:W-:-:S02]  /*0da0*/  IMAD.MOV.U32 R7, RZ, RZ, R12 ;  /* 0x000000ffff077224 */ /* 0x000fc400078e000c */
[----:B------:R-:W-:Y:S01]  /*0db0*/  @!P4 IMAD.MOV R15, RZ, RZ, -R15 ;  /* 0x000000ffff0fc224 */ /* 0x000fe200078e0a0f */
[----:B------:R-:W-:Y:S01]  /*0dc0*/  ISETP.GE.AND P4, PT, R11, RZ, PT ;  /* 0x000000ff0b00720c */ /* 0x000fe20003f86270 */
[----:B------:R-:W-:Y:S01]  /*0dd0*/  IMAD.MOV R0, RZ, RZ, -R0 ;  /* 0x000000ffff007224 */ /* 0x000fe200078e0a00 */
[----:B------:R-:W-:Y:S01]  /*0de0*/  LOP3.LUT R11, R6, 0xe, RZ, 0xfc, !PT ;  /* 0x0000000e060b7812 */ /* 0x000fe200078efcff */
[C---:B------:R-:W-:Y:S01]  /*0df0*/  IMAD R12, R41.reuse, R5, R14 ;  /* 0x00000005290c7224 */ /* 0x040fe200078e020e */
[----:B------:R0:W-:Y:S01]  /*0e00*/  STL [R1+0x774], R15 ;  /* 0x0007740f01007387 */ /* 0x0001e20000100800 */
[----:B------:R-:W-:Y:S01]  /*0e10*/  @!P2 IMAD.MOV R7, RZ, RZ, -R7 ;  /* 0x000000ffff07a224 */ /* 0x000fe200078e0a07 */
[C---:B------:R-:W-:Y:S01]  /*0e20*/  ISETP.GT.U32.AND P2, PT, R41.reuse, R10, PT ;  /* 0x0000000a2900720c */ /* 0x040fe20003f44070 */
[C---:B------:R-:W-:Y:S01]  /*0e30*/  IMAD R0, R41.reuse, R0, R16 ;  /* 0x0000000029007224 */ /* 0x040fe200078e0210 */
[----:B------:R-:W-:Y:S01]  /*0e40*/  IABS R16, R11 ;  /* 0x0000000b00107213 */ /* 0x000fe20000000000 */
[--C-:B------:R-:W-:Y:S01]  /*0e50*/  @!P6 IMAD.IADD R8, R8, 0x1, -R41.reuse ;  /* 0x000000010808e824 */ /* 0x100fe200078e0a29 */
[C---:B------:R-:W-:Y:S01]  /*0e60*/  ISETP.GT.U32.AND P6, PT, R41.reuse, R12, PT ;  /* 0x0000000c2900720c */ /* 0x040fe20003fc4070 */
[----:B------:R1:W-:Y:S01]  /*0e70*/  STL [R1+0x6dc], R7 ;  /* 0x0006dc0701007387 */ /* 0x0003e20000100800 */
[----:B------:R-:W-:Y:S01]  /*0e80*/  @!P0 IMAD.IADD R4, R4, 0x1, -R41 ;  /* 0x0000000104048824 */ /* 0x000fe200078e0a29 */
[----:B------:R-:W-:-:S02]  /*0e90*/  ISETP.GT.U32.AND P0, PT, R41, R0, PT ;  /* 0x000000002900720c */ /* 0x000fc40003f04070 */
[----:B0-----:R-:W-:Y:S01]  /*0ea0*/  LOP3.LUT R15, R6, 0x10, RZ, 0xfc, !PT ;  /* 0x00000010060f7812 */ /* 0x001fe200078efcff */
[----:B------:R-:W-:-:S03]  /*0eb0*/  IMAD.MOV.U32 R17, RZ, RZ, R4 ;  /* 0x000000ffff117224 */ /* 0x000fc600078e0004 */
[----:B------:R-:W-:Y:S01]  /*0ec0*/  IABS R18, R15 ;  /* 0x0000000f00127213 */ /* 0x000fe20000000000 */
[----:B------:R-:W-:Y:S01]  /*0ed0*/  @!P3 IMAD.MOV R17, RZ, RZ, -R17 ;  /* 0x000000ffff11b224 */ /* 0x000fe200078e0a11 */
[----:B-1----:R-:W-:Y:S01]  /*0ee0*/  IABS R7, R9 ;  /* 0x0000000900077213 */ /* 0x002fe20000000000 */
[--C-:B------:R-:W-:Y:S01]  /*0ef0*/  @!P2 IMAD.IADD R10, R10, 0x1, -R41.reuse ;  /* 0x000000010a0aa824 */ /* 0x100fe200078e0a29 */
[----:B------:R-:W-:Y:S01]  /*0f00*/  ISETP.GE.AND P2, PT, R13, RZ, PT ;  /* 0x000000ff0d00720c */ /* 0x000fe20003f46270 */
[----:B------:R-:W-:Y:S01]  /*0f10*/  @!P6 IMAD.IADD R12, R12, 0x1, -R41 ;  /* 0x000000010c0ce824 */ /* 0x000fe200078e0a29 */
[----:B------:R0:W-:Y:S01]  /*0f20*/  STL [R1+0x770], R17 ;  /* 0x0007701101007387 */ /* 0x0001e20000100800 */
[----:B------:R-:W-:Y:S02]  /*0f30*/  IMAD.MOV.U32 R14, RZ, RZ, R7 ;  /* 0x000000ffff0e7224 */ /* 0x000fe400078e0007 */
[----:B------:R-:W-:Y:S01]  /*0f40*/  IMAD.HI.U32 R7, R21, R16, RZ ;  /* 0x0000001015077227 */ /* 0x000fe200078e00ff */
[----:B------:R-:W-:-:S03]  /*0f50*/  ISETP.GT.U32.AND P6, PT, R41, R12, PT ;  /* 0x0000000c2900720c */ /* 0x000fc60003fc4070 */
[----:B------:R-:W-:-:S04]  /*0f60*/  IMAD.HI.U32 R5, R21, R14, RZ ;  /* 0x0000000e15057227 */ /* 0x000fc800078e00ff */
[----:B------:R-:W-:Y:S02]  /*0f70*/  IMAD.MOV R5, RZ, RZ, -R5 ;  /* 0x000000ffff057224 */ /* 0x000fe400078e0a05 */
[----:B------:R-:W-:Y:S01]  /*0f80*/  @!P0 IMAD.IADD R0, R0, 0x1, -R41 ;  /* 0x0000000100008824 */ /* 0x000fe200078e0a29 */
[----:B------:R-:W-:Y:S01]  /*0f90*/  ISETP.GE.AND P0, PT, R9, RZ, PT ;  /* 0x000000ff0900720c */ /* 0x000fe20003f06270 */
[----:B------:R-:W-:-:S03]  /*0fa0*/  IMAD.HI.U32 R9, R21, R18, RZ ;  /* 0x0000001215097227 */ /* 0x000fc600078e00ff */
[C---:B------:R-:W-:Y:S01]  /*0fb0*/  ISETP.GT.U32.AND P3, PT, R41.reuse, R0, PT ;  /* 0x000000002900720c */ /* 0x040fe20003f64070 */
[----:B------:R-:W-:Y:S02]  /*0fc0*/  IMAD.MOV R7, RZ, RZ, -R7 ;  /* 0x000000ffff077224 */ /* 0x000fe400078e0a07 */
[C---:B------:R-:W-:Y:S02]  /*0fd0*/  IMAD R4, R41.reuse, R5, R14 ;  /* 0x0000000529047224 */ /* 0x040fe400078e020e */
[----:B0-----:R-:W-:Y:S02]  /*0fe0*/  IMAD.MOV.U32 R17, RZ, RZ, R8 ;  /* 0x000000ffff117224 */ /* 0x001fe400078e0008 */
[----:B------:R-:W-:Y:S02]  /*0ff0*/  IMAD.MOV R9, RZ, RZ, -R9 ;  /* 0x000000ffff097224 */ /* 0x000fe400078e0a09 */
[----:B------:R-:W-:Y:S01]  /*1000*/  IMAD R8, R41, R7, R16 ;  /* 0x0000000729087224 */ /* 0x000fe200078e0210 */
[----:B------:R-:W-:Y:S01]  /*1010*/  LOP3.LUT R7, R6, 0x12, RZ, 0xfc, !PT ;  /* 0x0000001206077812 */ /* 0x000fe200078efcff */
[----:B------:R-:W-:-:S02]  /*1020*/  IMAD.MOV.U32 R13, RZ, RZ, R10 ;  /* 0x000000ffff0d7224 */ /* 0x000fc400078e000a */
[----:B------:R-:W-:Y:S01]  /*1030*/  @!P5 IMAD.MOV R17, RZ, RZ, -R17 ;  /* 0x000000ffff11d224 */ /* 0x000fe200078e0a11 */
[C---:B------:R-:W-:Y:S01]  /*1040*/  ISETP.GT.U32.AND P5, PT, R41.reuse, R4, PT ;  /* 0x000000042900720c */ /* 0x040fe20003fa4070 */
[C---:B------:R-:W-:Y:S01]  /*1050*/  IMAD R10, R41.reuse, R9, R18 ;  /* 0x00000009290a7224 */ /* 0x040fe200078e0212 */
[----:B------:R-:W-:Y:S01]  /*1060*/  IABS R14, R7 ;  /* 0x00000007000e7213 */ /* 0x000fe20000000000 */
[----:B------:R-:W-:Y:S01]  /*1070*/  @!P4 IMAD.MOV R13, RZ, RZ, -R13 ;  /* 0x000000ffff0dc224 */ /* 0x000fe200078e0a0d */
[C---:B------:R-:W-:Y:S01]  /*1080*/  ISETP.GT.U32.AND P4, PT, R41.reuse, R8, PT ;  /* 0x000000082900720c */ /* 0x040fe20003f84070 */
[--C-:B------:R-:W-:Y:S01]  /*1090*/  @!P6 IMAD.IADD R12, R12, 0x1, -R41.reuse ;  /* 0x000000010c0ce824 */ /* 0x100fe200078e0a29 */
[----:B------:R-:W-:Y:S01]  /*10a0*/  ISETP.GT.U32.AND P6, PT, R41, R10, PT ;  /* 0x0000000a2900720c */ /* 0x000fe20003fc4070 */
[----:B------:R-:W-:Y:S01]  /*10b0*/  @!P3 IMAD.IADD R0, R0, 0x1, -R41 ;  /* 0x000000010000b824 */ /* 0x000fe200078e0a29 */
[----:B------:R-:W-:Y:S01]  /*10c0*/  LOP3.LUT R9, R6, 0x14, RZ, 0xfc, !PT ;  /* 0x0000001406097812 */ /* 0x000fe200078efcff */
[----:B------:R-:W-:Y:S01]  /*10d0*/  IMAD.HI.U32 R5, R21, R14, RZ ;  /* 0x0000000e15057227 */ /* 0x000fe200078e00ff */
[----:B------:R-:W-:Y:S01]  /*10e0*/  STL [R1+0x76c], R17 ;  /* 0x00076c1101007387 */ /* 0x000fe20000100800 */
[----:B------:R-:W-:-:S02]  /*10f0*/  ISETP.GE.AND P3, PT, R11, RZ, PT ;  /* 0x000000ff0b00720c */ /* 0x000fc40003f66270 */
[--C-:B------:R-:W-:Y:S01]  /*1100*/  @!P5 IMAD.IADD R4, R4, 0x1, -R41.reuse ;  /* 0x000000010404d824 */ /* 0x100fe200078e0a29 */
[----:B------:R-:W-:Y:S01]  /*1110*/  IABS R16, R9 ;  /* 0x0000000900107213 */ /* 0x000fe20000000000 */
[----:B------:R0:W-:Y:S01]  /*1120*/  STL [R1+0x768], R13 ;  /* 0x0007680d01007387 */ /* 0x0001e20000100800 */
[----:B------:R-:W-:Y:S01]  /*1130*/  LOP3.LUT R11, R6, 0x16, RZ, 0xfc, !PT ;  /* 0x00000016060b7812 */ /* 0x000fe200078efcff */
[--C-:B------:R-:W-:Y:S01]  /*1140*/  @!P4 IMAD.IADD R8, R8, 0x1, -R41.reuse ;  /* 0x000000010808c824 */ /* 0x100fe200078e0a29 */
[C---:B------:R-:W-:Y:S01]  /*1150*/  ISETP.GT.U32.AND P4, PT, R41.reuse, R4, PT ;  /* 0x000000042900720c */ /* 0x040fe20003f84070 */
[----:B------:R-:W-:Y:S01]  /*1160*/  @!P6 IMAD.IADD R10, R10, 0x1, -R41 ;  /* 0x000000010a0ae824 */ /* 0x000fe200078e0a29 */
[----:B------:R-:W-:Y:S01]  /*1170*/  IABS R18, R11 ;  /* 0x0000000b00127213 */ /* 0x000fe20000000000 */
[----:B------:R-:W-:Y:S01]  /*1180*/  @!P2 IMAD.MOV R12, RZ, RZ, -R12 ;  /* 0x000000ffff0ca224 */ /* 0x000fe200078e0a0c */
[----:B------:R-:W-:Y:S02]  /*1190*/  ISETP.GT.U32.AND P6, PT, R41, R8, PT ;  /* 0x000000082900720c */ /* 0x000fe40003fc4070 */
[----:B------:R-:W-:Y:S01]  /*11a0*/  ISETP.GE.AND P5, PT, R15, RZ, PT ;  /* 0x000000ff0f00720c */ /* 0x000fe20003fa6270 */
[----:B0-----:R-:W-:Y:S01]  /*11b0*/  IMAD.MOV.U32 R13, RZ, RZ, R0 ;  /* 0x000000ffff0d7224 */ /* 0x001fe200078e0000 */
[----:B------:R-:W-:Y:S01]  /*11c0*/  LOP3.LUT R15, R6, 0x1a, RZ, 0xfc, !PT ;  /* 0x0000001a060f7812 */ /* 0x000fe200078efcff */
[----:B------:R-:W-:-:S02]  /*11d0*/  IMAD.MOV R0, RZ, RZ, -R5 ;  /* 0x000000ffff007224 */ /* 0x000fc400078e0a05 */
[----:B------:R-:W-:-:S04]  /*11e0*/  IMAD.HI.U32 R5, R21, R16, RZ ;  /* 0x0000001015057227 */ /* 0x000fc800078e00ff */
[C---:B------:R-:W-:Y:S02]  /*11f0*/  IMAD R0, R41.reuse, R0, R14 ;  /* 0x0000000029007224 */ /* 0x040fe400078e020e */
[----:B------:R-:W-:Y:S02]  /*1200*/  IMAD.MOV R5, RZ, RZ, -R5 ;  /* 0x000000ffff057224 */ /* 0x000fe400078e0a05 */
[----:B------:R-:W-:Y:S01]  /*1210*/  @!P4 IMAD.IADD R4, R4, 0x1, -R41 ;  /* 0x000000010404c824 */ /* 0x000fe200078e0a29 */
[C---:B------:R-:W-:Y:S01]  /*1220*/  ISETP.GT.U32.AND P4, PT, R41.reuse, R0, PT ;  /* 0x000000002900720c */ /* 0x040fe20003f84070 */
[C---:B------:R-:W-:Y:S02]  /*1230*/  IMAD R14, R41.reuse, R5, R16 ;  /* 0x00000005290e7224 */ /* 0x040fe400078e0210 */
[----:B------:R-:W-:Y:S01]  /*1240*/  @!P1 IMAD.MOV R13, RZ, RZ, -R13 ;  /* 0x000000ffff0d9224 */ /* 0x000fe200078e0a0d */
[C---:B------:R-:W-:Y:S01]  /*1250*/  ISETP.GT.U32.AND P1, PT, R41.reuse, R10, PT ;  /* 0x0000000a2900720c */ /* 0x040fe20003f24070 */
[--C-:B------:R-:W-:Y:S01]  /*1260*/  @!P6 IMAD.IADD R8, R8, 0x1, -R41.reuse ;  /* 0x000000010808e824 */ /* 0x100fe200078e0a29 */
[----:B------:R-:W-:Y:S01]  /*1270*/  ISETP.GT.U32.AND P6, PT, R41, R14, PT ;  /* 0x0000000e2900720c */ /* 0x000fe20003fc4070 */
[----:B------:R-:W-:Y:S01]  /*1280*/  IMAD.HI.U32 R5, R21, R18, RZ ;  /* 0x0000001215057227 */ /* 0x000fe200078e00ff */
[----:B------:R0:W-:Y:S03]  /*1290*/  STL [R1+0x764], R13 ;  /* 0x0007640d01007387 */ /* 0x0001e60000100800 */
[----:B------:R-:W-:Y:S01]  /*12a0*/  IMAD.MOV.U32 R17, RZ, RZ, R4 ;  /* 0x000000ffff117224 */ /* 0x000fe200078e0004 */
[----:B------:R1:W-:Y:S01]  /*12b0*/  STL [R1+0x760], R12 ;  /* 0x0007600c01007387 */ /* 0x0003e20000100800 */
[----:B------:R-:W-:Y:S01]  /*12c0*/  @!P4 IMAD.IADD R0, R0, 0x1, -R41 ;  /* 0x000000010000c824 */ /* 0x000fe200078e0a29 */
[----:B------:R-:W-:Y:S01]  /*12d0*/  ISETP.GE.AND P4, PT, R9, RZ, PT ;  /* 0x000000ff0900720c */ /* 0x000fe20003f86270 */
[----:B------:R-:W-:Y:S01]  /*12e0*/  IMAD.MOV R16, RZ, RZ, -R5 ;  /* 0x000000ffff107224 */ /* 0x000fe200078e0a05 */
[----:B------:R-:W-:Y:S01]  /*12f0*/  LOP3.LUT R9, R6, 0x1e, RZ, 0xfc, !PT ;  /* 0x0000001e06097812 */ /* 0x000fe200078efcff */
[--C-:B------:R-:W-:Y:S01]  /*1300*/  @!P1 IMAD.IADD R10, R10, 0x1, -R41.reuse ;  /* 0x000000010a0a9824 */ /* 0x100fe200078e0a29 */
[----:B0-----:R-:W-:Y:S01]  /*1310*/  LOP3.LUT R13, R6, 0x18, RZ, 0xfc, !PT ;  /* 0x00000018060d7812 */ /* 0x001fe200078efcff */
[----:B------:R-:W-:Y:S01]  /*1320*/  @!P6 IMAD.IADD R14, R14, 0x1, -R41 ;  /* 0x000000010e0ee824 */ /* 0x000fe200078e0a29 */
[----:B------:R-:W-:Y:S01]  /*1330*/  ISETP.GE.AND P1, PT, R7, RZ, PT ;  /* 0x000000ff0700720c */ /* 0x000fe20003f26270 */
[----:B------:R-:W-:Y:S01]  /*1340*/  IMAD.MOV.U32 R4, RZ, RZ, R8 ;  /* 0x000000ffff047224 */ /* 0x000fe200078e0008 */
[----:B------:R-:W-:Y:S01]  /*1350*/  IABS R20, R13 ;  /* 0x0000000d00147213 */ /* 0x000fe20000000000 */
[----:B------:R-:W-:Y:S01]  /*1360*/  @!P0 IMAD.MOV R17, RZ, RZ, -R17 ;  /* 0x000000ffff118224 */ /* 0x000fe200078e0a11 */
[----:B------:R-:W-:Y:S01]  /*1370*/  IABS R7, R15 ;  /* 0x0000000f00077213 */ /* 0x000fe20000000000 */
[C---:B------:R-:W-:Y:S01]  /*1380*/  IMAD R16, R41.reuse, R16, R18 ;  /* 0x0000001029107224 */ /* 0x040fe200078e0212 */
[----:B------:R-:W-:Y:S01]  /*1390*/  ISETP.GT.U32.AND P6, PT, R41, R0, PT ;  /* 0x000000002900720c */ /* 0x000fe20003fc4070 */
[----:B------:R-:W-:Y:S01]  /*13a0*/  IMAD.HI.U32 R5, R21, R20, RZ ;  /* 0x0000001415057227 */ /* 0x000fe200078e00ff */
[----:B------:R-:W-:Y:S01]  /*13b0*/  STL [R1+0x75c], R17 ;  /* 0x00075c1101007387 */ /* 0x000fe20000100800 */
[----:B------:R-:W-:-:S02]  /*13c0*/  ISETP.GT.U32.AND P2, PT, R41, R14, PT ;  /* 0x0000000e2900720c */ /* 0x000fc40003f44070 */
[----:B------:R-:W-:Y:S01]  /*13d0*/  @!P3 IMAD.MOV R4, RZ, RZ, -R4 ;  /* 0x000000ffff04b224 */ /* 0x000fe200078e0a04 */
[----:B------:R-:W-:Y:S01]  /*13e0*/  ISETP.GT.U32.AND P0, PT, R41, R16, PT ;  /* 0x000000102900720c */ /* 0x000fe20003f04070 */
[----:B------:R-:W-:Y:S01]  /*13f0*/  IMAD.MOV.U32 R18, RZ, RZ, R7 ;  /* 0x000000ffff127224 */ /* 0x000fe200078e0007 */
[----:B------:R-:W-:Y:S01]  /*1400*/  ISETP.GE.AND P3, PT, R11, RZ, PT ;  /* 0x000000ff0b00720c */ /* 0x000fe20003f66270 */
[----:B------:R-:W-:Y:S01]  /*1410*/  IMAD.MOV R7, RZ, RZ, -R5 ;  /* 0x000000ffff077224 */ /* 0x000fe200078e0a05 */
[----:B------:R0:W-:Y:S01]  /*1420*/  STL [R1+0x758], R4 ;  /* 0x0007580401007387 */ /* 0x0001e20000100800 */
[----:B------:R-:W-:Y:S01]  /*1430*/  IMAD.MOV.U32 R8, RZ, RZ, R10 ;  /* 0x000000ffff087224 */ /* 0x000fe200078e000a */
[----:B------:R-:W-:Y:S01]  /*1440*/  LOP3.LUT R11, R6, 0x20, RZ, 0xfc, !PT ;  /* 0x00000020060b7812 */ /* 0x000fe200078efcff */
[----:B------:R-:W-:Y:S01]  /*1450*/  @!P6 IMAD.IADD R0, R0, 0x1, -R41 ;  /* 0x000000010000e824 */ /* 0x000fe200078e0a29 */
[----:B-1----:R-:W-:Y:S01]  /*1460*/  IABS R12, R9 ;  /* 0x00000009000c7213 */ /* 0x002fe20000000000 */
[----:B------:R-:W-:-:S04]  /*1470*/  IMAD.HI.U32 R5, R21, R18, RZ ;  /* 0x0000001215057227 */ /* 0x000fc800078e00ff */
[----:B------:R-:W-:Y:S02]  /*1480*/  @!P0 IMAD.IADD R16, R16, 0x1, -R41 ;  /* 0x0000000110108824 */ /* 0x000fe400078e0a29 */
[----:B0-----:R-:W-:Y:S01]  /*1490*/  IMAD R4, R41, R7, R20 ;  /* 0x0000000729047224 */ /* 0x001fe200078e0214 */
[----:B------:R-:W-:Y:S01]  /*14a0*/  LOP3.LUT R7, R6, 0x1c, RZ, 0xfc, !PT ;  /* 0x0000001c06077812 */ /* 0x000fe200078efcff */
[----:B------:R-:W-:Y:S01]  /*14b0*/  @!P5 IMAD.MOV R8, RZ, RZ, -R8 ;  /* 0x000000ffff08d224 */ /* 0x000fe200078e0a08 */
[----:B------:R-:W-:Y:S01]  /*14c0*/  ISETP.GE.AND P5, PT, R13, RZ, PT ;  /* 0x000000ff0d00720c */ /* 0x000fe20003fa6270 */
[----:B------:R-:W-:Y:S01]  /*14d0*/  IMAD.MOV.U32 R17, RZ, RZ, R0 ;  /* 0x000000ffff117224 */ /* 0x000fe200078e0000 */
[----:B------:R-:W-:Y:S01]  /*14e0*/  ISETP.GT.U32.AND P6, PT, R41, R4, PT ;  /* 0x000000042900720c */ /* 0x000fe20003fc4070 */
[----:B------:R-:W-:Y:S01]  /*14f0*/  IMAD.MOV R5, RZ, RZ, -R5 ;  /* 0x000000ffff057224 */ /* 0x000fe200078e0a05 */
[----:B------:R-:W-:Y:S01]  /*1500*/  IABS R10, R7 ;  /* 0x00000007000a7213 */ /* 0x000fe20000000000 */
[----:B------:R-:W-:Y:S01]  /*1510*/  @!P2 IMAD.IADD R14, R14, 0x1, -R41 ;  /* 0x000000010e0ea824 */ /* 0x000fe200078e0a29 */
[----:B------:R0:W-:Y:S01]  /*1520*/  STL [R1+0x754], R8 ;  /* 0x0007540801007387 */ /* 0x0001e20000100800 */
[----:B------:R-:W-:Y:S01]  /*1530*/  ISETP.GE.AND P0, PT, R7, RZ, PT ;  /* 0x000000ff0700720c */ /* 0x000fe20003f06270 */
[----:B------:R-:W-:Y:S01]  /*1540*/  @!P1 IMAD.MOV R17, RZ, RZ, -R17 ;  /* 0x000000ffff119224 */ /* 0x000fe200078e0a11 */
[----:B------:R-:W-:Y:S01]  /*1550*/  LOP3.LUT R13, R6, 0x22, RZ, 0xfc, !PT ;  /* 0x00000022060d7812 */ /* 0x000fe200078efcff */
[----:B------:R-:W-:Y:S01]  /*1560*/  IMAD.HI.U32 R0, R21, R10, RZ ;  /* 0x0000000a15007227 */ /* 0x000fe200078e00ff */
[----:B------:R-:W-:-:S02]  /*1570*/  ISETP.GE.AND P2, PT, R15, RZ, PT ;  /* 0x000000ff0f00720c */ /* 0x000fc40003f46270 */
[----:B------:R-:W-:Y:S01]  /*1580*/  STL [R1+0x750], R17 ;  /* 0x0007501101007387 */ /* 0x000fe20000100800 */
[----:B------:R-:W-:Y:S02]  /*1590*/  IMAD.MOV.U32 R7, RZ, RZ, R14 ;  /* 0x000000ffff077224 */ /* 0x000fe400078e000e */
[----:B------:R-:W-:Y:S01]  /*15a0*/  @!P6 IMAD.IADD R4, R4, 0x1, -R41 ;  /* 0x000000010404e824 */ /* 0x000fe200078e0a29 */
[C---:B------:R-:W-:Y:S01]  /*15b0*/  ISETP.GT.U32.AND P6, PT, R41.reuse, R16, PT ;  /* 0x000000102900720c */ /* 0x040fe20003fc4070 */
[C---:B0-----:R-:W-:Y:S01]  /*15c0*/  IMAD R8, R41.reuse, R5, R18 ;  /* 0x0000000529087224 */ /* 0x041fe200078e0212 */
[----:B------:R-:W-:Y:S01]  /*15d0*/  IABS R5, R11 ;  /* 0x0000000b00057213 */ /* 0x000fe20000000000 */
[----:B------:R-:W-:Y:S01]  /*15e0*/  IMAD.MOV R0, RZ, RZ, -R0 ;  /* 0x000000ffff007224 */ /* 0x000fe200078e0a00 */
[C---:B------:R-:W-:Y:S01]  /*15f0*/  ISETP.GT.U32.AND P1, PT, R41.reuse, R4, PT ;  /* 0x000000042900720c */ /* 0x040fe20003f24070 */
[----:B------:R-:W-:Y:S01]  /*1600*/  @!P4 IMAD.MOV R7, RZ, RZ, -R7 ;  /* 0x000000ffff07c224 */ /* 0x000fe200078e0a07 */
[C---:B------:R-:W-:Y:S01]  /*1610*/  ISETP.GT.U32.AND P4, PT, R41.reuse, R8, PT ;  /* 0x000000082900720c */ /* 0x040fe20003f84070 */
[----:B------:R-:W-:Y:S01]  /*1620*/  IMAD R0, R41, R0, R10 ;  /* 0x0000000029007224 */ /* 0x000fe200078e020a */
[----:B------:R-:W-:Y:S01]  /*1630*/  IABS R18, R13 ;  /* 0x0000000d00127213 */ /* 0x000fe20000000000 */
[----:B------:R-:W-:Y:S01]  /*1640*/  IMAD.MOV.U32 R14, RZ, RZ, R5 ;  /* 0x000000ffff0e7224 */ /* 0x000fe200078e0005 */
[----:B------:R0:W-:Y:S01]  /*1650*/  STL [R1+0x74c], R7 ;  /* 0x00074c0701007387 */ /* 0x0001e20000100800 */
[----:B------:R-:W-:-:S04]  /*1660*/  IMAD.HI.U32 R5, R21, R12, RZ ;  /* 0x0000000c15057227 */ /* 0x000fc800078e00ff */
[----:B------:R-:W-:Y:S01]  /*1670*/  @!P6 IMAD.IADD R16, R16, 0x1, -R41 ;  /* 0x000000011010e824 */ /* 0x000fe200078e0a29 */
[----:B------:R-:W-:Y:S01]  /*1680*/  ISETP.GT.U32.AND P6, PT, R41, R0, PT ;  /* 0x000000002900720c */ /* 0x000fe20003fc4070 */
[----:B------:R-:W-:Y:S02]  /*1690*/  IMAD.MOV R10, RZ, RZ, -R5 ;  /* 0x000000ffff0a7224 */ /* 0x000fe400078e0a05 */
[----:B------:R-:W-:Y:S01]  /*16a0*/  @!P4 IMAD.IADD R8, R8, 0x1, -R41 ;  /* 0x000000010808c824 */ /* 0x000fe200078e0a29 */
[----:B------:R-:W-:Y:S01]  /*16b0*/  ISETP.GE.AND P4, PT, R11, RZ, PT ;  /* 0x000000ff0b00720c */ /* 0x000fe20003f86270 */
[----:B0-----:R-:W-:Y:S01]  /*16c0*/  IMAD.HI.U32 R7, R21, R14, RZ ;  /* 0x0000000e15077227 */ /* 0x001fe200078e00ff */
[----:B------:R-:W-:-:S03]  /*16d0*/  LOP3.LUT R11, R6, 0x28, RZ, 0xfc, !PT ;  /* 0x00000028060b7812 */ /* 0x000fc600078efcff */
[----:B------:R-:W-:Y:S01]  /*16e0*/  @!P1 IMAD.IADD R4, R4, 0x1, -R41 ;  /* 0x0000000104049824 */ /* 0x000fe200078e0a29 */
[----:B------:R-:W-:Y:S01]  /*16f0*/  ISETP.GE.AND P1, PT, R9, RZ, PT ;  /* 0x000000ff0900720c */ /* 0x000fe20003f26270 */
[----:B------:R-:W-:Y:S01]  /*1700*/  IMAD.MOV R7, RZ, RZ, -R7 ;  /* 0x000000ffff077224 */ /* 0x000fe200078e0a07 */
[----:B------:R-:W-:Y:S01]  /*1710*/  LOP3.LUT R9, R6, 0x26, RZ, 0xfc, !PT ;  /* 0x0000002606097812 */ /* 0x000fe200078efcff */
[----:B------:R-:W-:Y:S01]  /*1720*/  @!P6 IMAD.IADD R0, R0, 0x1, -R41 ;  /* 0x000000010000e824 */ /* 0x000fe200078e0a29 */
[C---:B------:R-:W-:Y:S01]  /*1730*/  ISETP.GT.U32.AND P6, PT, R41.reuse, R8, PT ;  /* 0x000000082900720c */ /* 0x040fe20003fc4070 */
[C---:B------:R-:W-:Y:S01]  /*1740*/  IMAD R10, R41.reuse, R10, R12 ;  /* 0x0000000a290a7224 */ /* 0x040fe200078e020c */
[----:B------:R-:W-:Y:S01]  /*1750*/  IABS R20, R11 ;  /* 0x0000000b00147213 */ /* 0x000fe20000000000 */
[----:B------:R-:W-:Y:S02]  /*1760*/  IMAD.MOV.U32 R15, RZ, RZ, R16 ;  /* 0x000000ffff0f7224 */ /* 0x000fe400078e0010 */
[C---:B------:R-:W-:Y:S01]  /*1770*/  IMAD R12, R41.reuse, R7, R14 ;  /* 0x00000007290c7224 */ /* 0x040fe200078e020e */
[----:B------:R-:W-:Y:S01]  /*1780*/  LOP3.LUT R7, R6, 0x24, RZ, 0xfc, !PT ;  /* 0x0000002406077812 */ /* 0x000fe200078efcff */
[----:B------:R-:W-:Y:S01]  /*1790*/  @!P5 IMAD.MOV R4, RZ, RZ, -R4 ;  /* 0x000000ffff04d224 */ /* 0x000fe200078e0a04 */
[C---:B------:R-:W-:Y:S01]  /*17a0*/  ISETP.GT.U32.AND P5, PT, R41.reuse, R10, PT ;  /* 0x0000000a2900720c */ /* 0x040fe20003fa4070 */
[----:B------:R-:W-:Y:S01]  /*17b0*/  @!P3 IMAD.MOV R15, RZ, RZ, -R15 ;  /* 0x000000ffff0fb224 */ /* 0x000fe200078e0a0f */
[----:B------:R-:W-:Y:S01]  /*17c0*/  ISETP.GT.U32.AND P3, PT, R41, R0, PT ;  /* 0x000000002900720c */ /* 0x000fe20003f64070 */
[----:B------:R-:W-:Y:S01]  /*17d0*/  IMAD.HI.U32 R5, R21, R18, RZ ;  /* 0x0000001215057227 */ /* 0x000fe200078e00ff */
[----:B------:R-:W-:-:S02]  /*17e0*/  IABS R16, R7 ;  /* 0x0000000700107213 */ /* 0x000fc40000000000 */
[----:B------:R0:W-:Y:S01]  /*17f0*/  STL [R1+0x748], R15 ;  /* 0x0007480f01007387 */ /* 0x0001e20000100800 */
[----:B------:R-:W-:Y:S01]  /*1800*/  @!P6 IMAD.IADD R8, R8, 0x1, -R41 ;  /* 0x000000010808e824 */ /* 0x000fe200078e0a29 */
[C---:B------:R-:W-:Y:S01]  /*1810*/  ISETP.GT.U32.AND P6, PT, R41.reuse, R12, PT ;  /* 0x0000000c2900720c */ /* 0x040fe20003fc4070 */
[----:B------:R-:W-:Y:S01]  /*1820*/  IMAD.MOV R5, RZ, RZ, -R5 ;  /* 0x000000ffff057224 */ /* 0x000fe200078e0a05 */
[----:B------:R1:W-:Y:S01]  /*1830*/  STL [R1+0x744], R4 ;  /* 0x0007440401007387 */ /* 0x0003e20000100800 */
[----:B------:R-:W-:Y:S02]  /*1840*/  IMAD.MOV.U32 R19, RZ, RZ, R8 ;  /* 0x000000ffff137224 */ /* 0x000fe400078e0008 */
[C---:B------:R-:W-:Y:S01]  /*1850*/  IMAD R14, R41.reuse, R5, R18 ;  /* 0x00000005290e7224 */ /* 0x040fe200078e0212 */
[----:B------:R-:W-:Y:S01]  /*1860*/  IABS R18, R9 ;  /* 0x0000000900127213 */ /* 0x000fe20000000000 */
[--C-:B------:R-:W-:Y:S01]  /*1870*/  @!P5 IMAD.IADD R10, R10, 0x1, -R41.reuse ;  /* 0x000000010a0ad824 */ /* 0x100fe200078e0a29 */
[----:B0-----:R-:W-:Y:S01]  /*1880*/  LOP3.LUT R15, R6, 0x2a, RZ, 0xfc, !PT ;  /* 0x0000002a060f7812 */ /* 0x001fe200078efcff */
[----:B------:R-:W-:Y:S01]  /*1890*/  @!P3 IMAD.IADD R0, R0, 0x1, -R41 ;  /* 0x000000010000b824 */ /* 0x000fe200078e0a29 */
[----:B------:R-:W-:Y:S01]  /*18a0*/  ISETP.GT.U32.AND P3, PT, R41, R14, PT ;  /* 0x0000000e2900720c */ /* 0x000fe20003f64070 */
[----:B------:R-:W-:Y:S01]  /*18b0*/  IMAD.HI.U32 R5, R21, R18, RZ ;  /* 0x0000001215057227 */ /* 0x000fe200078e00ff */
[----:B------:R-:W-:-:S02]  /*18c0*/  IABS R22, R15 ;  /* 0x0000000f00167213 */ /* 0x000fc40000000000 */
[----:B------:R-:W-:Y:S01]  /*18d0*/  ISETP.GE.AND P5, PT, R13, RZ, PT ;  /* 0x000000ff0d00720c */ /* 0x000fe20003fa6270 */
[----:B------:R-:W-:Y:S01]  /*18e0*/  @!P6 IMAD.IADD R12, R12, 0x1, -R41 ;  /* 0x000000010c0ce824 */ /* 0x000fe200078e0a29 */
[----:B------:R-:W-:Y:S01]  /*18f0*/  ISETP.GT.U32.AND P6, PT, R41, R10, PT ;  /* 0x0000000a2900720c */ /* 0x000fe20003fc4070 */
[----:B-1----:R-:W-:Y:S01]  /*1900*/  IMAD.HI.U32 R4, R21, R16, RZ ;  /* 0x0000001015047227 */ /* 0x002fe200078e00ff */
[----:B------:R-:W-:-:S03]  /*1910*/  LOP3.LUT R13, R6, 0x2c, RZ, 0xfc, !PT ;  /* 0x0000002c060d7812 */ /* 0x000fc600078efcff */
[----:B------:R-:W-:Y:S02]  /*1920*/  IMAD.MOV R4, RZ, RZ, -R4 ;  /* 0x000000ffff047224 */ /* 0x000fe400078e0a04 */
[----:B------:R-:W-:Y:S02]  /*1930*/  IMAD.MOV.U32 R17, RZ, RZ, R0 ;  /* 0x000000ffff117224 */ /* 0x000fe400078e0000 */
[C---:B------:R-:W-:Y:S02]  /*1940*/  IMAD R0, R41.reuse, R4, R16 ;  /* 0x0000000429007224 */ /* 0x040fe400078e0210 */
[----:B------:R-:W-:Y:S02]  /*1950*/  IMAD.MOV R5, RZ, RZ, -R5 ;  /* 0x000000ffff057224 */ /* 0x000fe400078e0a05 */
[--C-:B------:R-:W-:Y:S01]  /*1960*/  @!P3 IMAD.IADD R14, R14, 0x1, -R41.reuse ;  /* 0x000000010e0eb824 */ /* 0x100fe200078e0a29 */
[C---:B------:R-:W-:Y:S01]  /*1970*/  ISETP.GT.U32.AND P3, PT, R41.reuse, R12, PT ;  /* 0x0000000c2900720c */ /* 0x040fe20003f64070 */
[----:B------:R-:W-:Y:S01]  /*1980*/  @!P6 IMAD.IADD R10, R10, 0x1, -R41 ;  /* 0x000000010a0ae824 */ /* 0x000fe200078e0a29 */
[C---:B------:R-:W-:Y:S01]  /*1990*/  ISETP.GT.U32.AND P6, PT, R41.reuse, R0, PT ;  /* 0x000000002900720c */ /* 0x040fe20003fc4070 */
[----:B------:R-:W-:Y:S01]  /*19a0*/  IMAD R4, R41, R5, R18 ;  /* 0x0000000529047224 */ /* 0x000fe200078e0212 */
[----:B------:R-:W-:Y:S01]  /*19b0*/  IABS R18, R13 ;  /* 0x0000000d00127213 */ /* 0x000fe20000000000 */
[----:B------:R-:W-:-:S04]  /*19c0*/  IMAD.HI.U32 R5, R21, R20, RZ ;  /* 0x0000001415057227 */ /* 0x000fc800078e00ff */
[----:B------:R-:W-:Y:S02]  /*19d0*/  IMAD.MOV R5, RZ, RZ, -R5 ;  /* 0x000000ffff057224 */ /* 0x000fe400078e0a05 */
[----:B------:R-:W-:Y:S01]  /*19e0*/  @!P2 IMAD.MOV R19, RZ, RZ, -R19 ;  /* 0x000000ffff13a224 */ /* 0x000fe200078e0a13 */
[C---:B------:R-:W-:Y:S01]  /*19f0*/  ISETP.GT.U32.AND P2, PT, R41.reuse, R14, PT ;  /* 0x0000000e2900720c */ /* 0x040fe20003f44070 */
[C---:B------:R-:W-:Y:S02]  /*1a00*/  IMAD R8, R41.reuse, R5, R20 ;  /* 0x0000000529087224 */ /* 0x040fe400078e0214 */
[--C-:B------:R-:W-:Y:S01]  /*1a10*/  @!P3 IMAD.IADD R12, R12, 0x1, -R41.reuse ;  /* 0x000000010c0cb824 */ /* 0x100fe200078e0a29 */
[C---:B------:R-:W-:Y:S01]  /*1a20*/  ISETP.GT.U32.AND P3, PT, R41.reuse, R4, PT ;  /* 0x000000042900720c */ /* 0x040fe20003f64070 */
[----:B------:R-:W-:Y:S01]  /*1a30*/  @!P6 IMAD.IADD R0, R0, 0x1, -R41 ;  /* 0x000000010000e824 */ /* 0x000fe200078e0a29 */
[----:B------:R-:W-:Y:S01]  /*1a40*/  ISETP.GT.U32.AND P6, PT, R41, R8, PT ;  /* 0x000000082900720c */ /* 0x000fe20003fc4070 */
[----:B------:R-:W-:Y:S01]  /*1a50*/  @!P0 IMAD.MOV R17, RZ, RZ, -R17 ;  /* 0x000000ffff118224 */ /* 0x000fe200078e0a11 */
[----:B------:R-:W-:Y:S01]  /*1a60*/  ISETP.GE.AND P0, PT, R7, RZ, PT ;  /* 0x000000ff0700720c */ /* 0x000fe20003f06270 */
[----:B------:R-:W-:Y:S01]  /*1a70*/  IMAD.HI.U32 R7, R21, R22, RZ ;  /* 0x0000001615077227 */ /* 0x000fe200078e00ff */
[----:B------:R0:W-:Y:S03]  /*1a80*/  STL [R1+0x740], R19 ;  /* 0x0007401301007387 */ /* 0x0001e60000100800 */
[----:B------:R-:W-:Y:S01]  /*1a90*/  @!P2 IMAD.IADD R14, R14, 0x1, -R41 ;  /* 0x000000010e0ea824 */ /* 0x000fe200078e0a29 */
[----:B------:R1:W-:Y:S01]  /*1aa0*/  STL [R1+0x73c], R17 ;  /* 0x00073c1101007387 */ /* 0x0003e20000100800 */
[----:B------:R-:W-:Y:S01]  /*1ab0*/  IMAD.MOV R7, RZ, RZ, -R7 ;  /* 0x000000ffff077224 */ /* 0x000fe200078e0a07 */
[----:B------:R-:W-:Y:S01]  /*1ac0*/  ISETP.GE.AND P2, PT, R9, RZ, PT ;  /* 0x000000ff0900720c */ /* 0x000fe20003f46270 */
[--C-:B------:R-:W-:Y:S01]  /*1ad0*/  @!P3 IMAD.IADD R4, R4, 0x1, -R41.reuse ;  /* 0x000000010404b824 */ /* 0x100fe200078e0a29 */
[C---:B------:R-:W-:Y:S01]  /*1ae0*/  LOP3.LUT R9, R6.reuse, 0x2e, RZ, 0xfc, !PT ;  /* 0x0000002e06097812 */ /* 0x040fe200078efcff */
[C---:B------:R-:W-:Y:S01]  /*1af0*/  IMAD R16, R41.reuse, R7, R22 ;  /* 0x0000000729107224 */ /* 0x040fe200078e0216 */
[----:B0-----:R-:W-:Y:S01]  /*1b00*/  LOP3.LUT R19, R6, 0x38, RZ, 0xfc, !PT ;  /* 0x0000003806137812 */ /* 0x001fe200078efcff */
[----:B------:R-:W-:Y:S01]  /*1b10*/  @!P4 IMAD.MOV R12, RZ, RZ, -R12 ;  /* 0x000000ffff0cc224 */ /* 0x000fe200078e0a0c */
[----:B------:R-:W-:Y:S01]  /*1b20*/  IABS R7, R9 ;  /* 0x0000000900077213 */ /* 0x000fe20000000000 */
[----:B------:R-:W-:Y:S01]  /*1b30*/  @!P6 IMAD.IADD R8, R8, 0x1, -R41 ;  /* 0x000000010808e824 */ /* 0x000fe200078e0a29 */
[C---:B------:R-:W-:Y:S01]  /*1b40*/  ISETP.GT.U32.AND P3, PT, R41.reuse, R4, PT ;  /* 0x000000042900720c */ /* 0x040fe20003f64070 */
[----:B-1----:R-:W-:Y:S01]  /*1b50*/  IMAD.MOV.U32 R17, RZ, RZ, R10 ;  /* 0x000000ffff117224 */ /* 0x002fe200078e000a */
[----:B------:R-:W-:Y:S01]  /*1b60*/  ISETP.GT.U32.AND P4, PT, R41, R16, PT ;  /* 0x000000102900720c */ /* 0x000fe20003f84070 */
[----:B------:R-:W-:Y:S01]  /*1b70*/  IMAD.MOV.U32 R10, RZ, RZ, R14 ;  /* 0x000000ffff0a7224 */ /* 0x000fe200078e000e */
[----:B------:R-:W-:Y:S01]  /*1b80*/  ISETP.GE.AND P6, PT, R11, RZ, PT ;  /* 0x000000ff0b00720c */ /* 0x000fe20003fc6270 */
[----:B------:R-:W-:Y:S01]  /*1b90*/  @!P1 IMAD.MOV R17, RZ, RZ, -R17 ;  /* 0x000000ffff119224 */ /* 0x000fe200078e0a11 */
[----:B------:R-:W-:Y:S01]  /*1ba0*/  ISETP.GT.U32.AND P1, PT, R41, R0, PT ;  /* 0x000000002900720c */ /* 0x000fe20003f24070 */
[----:B------:R-:W-:Y:S01]  /*1bb0*/  IMAD.HI.U32 R5, R21, R18, RZ ;  /* 0x0000001215057227 */ /* 0x000fe200078e00ff */
[----:B------:R-:W-:-:S02]  /*1bc0*/  IABS R34, R19 ;  /* 0x0000001300227213 */ /* 0x000fc40000000000 */
[----:B------:R-:W-:Y:S01]  /*1bd0*/  STL [R1+0x738], R17 ;  /* 0x0007381101007387 */ /* 0x000fe20000100800 */
[----:B------:R-:W-:Y:S01]  /*1be0*/  @!P5 IMAD.MOV R10, RZ, RZ, -R10 ;  /* 0x000000ffff0ad224 */ /* 0x000fe200078e0a0a */
[----:B------:R-:W-:Y:S01]  /*1bf0*/  ISETP.GT.U32.AND P5, PT, R41, R8, PT ;  /* 0x000000082900720c */ /* 0x000fe20003fa4070 */
[----:B------:R-:W-:Y:S01]  /*1c00*/  IMAD.MOV R5, RZ, RZ, -R5 ;  /* 0x000000ffff057224 */ /* 0x000fe200078e0a05 */
[----:B------:R0:W-:Y:S01]  /*1c10*/  STL [R1+0x734], R12 ;  /* 0x0007340c01007387 */ /* 0x0001e20000100800 */
[--C-:B------:R-:W-:Y:S01]  /*1c20*/  @!P3 IMAD.IADD R4, R4, 0x1, -R41.reuse ;  /* 0x000000010404b824 */ /* 0x100fe200078e0a29 */
[----:B------:R-:W-:Y:S01]  /*1c30*/  LOP3.LUT R22, R6, 0x46, RZ, 0xfc, !PT ;  /* 0x0000004606167812 */ /* 0x000fe200078efcff */
[--C-:B------:R-:W-:Y:S01]  /*1c40*/  @!P4 IMAD.IADD R16, R16, 0x1, -R41.reuse ;  /* 0x000000011010c824 */ /* 0x100fe200078e0a29 */
[----:B------:R1:W-:Y:S01]  /*1c50*/  STL [R1+0x730], R10 ;  /* 0x0007300a01007387 */ /* 0x0003e20000100800 */
[----:B------:R-:W-:Y:S01]  /*1c60*/  @!P1 IMAD.IADD R0, R0, 0x1, -R41 ;  /* 0x0000000100009824 */ /* 0x000fe200078e0a29 */
[----:B------:R-:W-:Y:S01]  /*1c70*/  ISETP.GE.AND P1, PT, R15, RZ, PT ;  /* 0x000000ff0f00720c */ /* 0x000fe20003f26270 */
[----:B------:R-:W-:Y:S01]  /*1c80*/  IMAD.MOV.U32 R11, RZ, RZ, R4 ;  /* 0x000000ffff0b7224 */ /* 0x000fe200078e0004 */
[C---:B------:R-:W-:Y:S01]  /*1c90*/  LOP3.LUT R4, R6.reuse, 0x34, RZ, 0xfc, !PT ;  /* 0x0000003406047812 */ /* 0x040fe200078efcff */
[----:B------:R-:W-:Y:S01]  /*1ca0*/  IMAD.MOV.U32 R14, RZ, RZ, R0 ;  /* 0x000000ffff0e7224 */ /* 0x000fe200078e0000 */
[----:B------:R-:W-:Y:S01]  /*1cb0*/  ISETP.GE.AND P4, PT, R13, RZ, PT ;  /* 0x000000ff0d00720c */ /* 0x000fe20003f86270 */
[----:B0-----:R-:W-:Y:S01]  /*1cc0*/  IMAD.MOV.U32 R12, RZ, RZ, R7 ;  /* 0x000000ffff0c7224 */ /* 0x001fe200078e0007 */
[----:B------:R-:W-:Y:S01]  /*1cd0*/  LOP3.LUT R7, R6, 0x32, RZ, 0xfc, !PT ;  /* 0x0000003206077812 */ /* 0x000fe200078efcff */
[----:B------:R-:W-:Y:S01]  /*1ce0*/  @!P5 IMAD.IADD R8, R8, 0x1, -R41 ;  /* 0x000000010808d824 */ /* 0x000fe200078e0a29 */
[----:B------:R-:W-:Y:S01]  /*1cf0*/  ISETP.GE.AND P5, PT, R9, RZ, PT ;  /* 0x000000ff0900720c */ /* 0x000fe20003fa6270 */
[----:B-1----:R-:W-:Y:S01]  /*1d00*/  IMAD R10, R41, R5, R18 ;  /* 0x00000005290a7224 */ /* 0x002fe200078e0212 */
[C---:B------:R-:W-:Y:S01]  /*1d10*/  LOP3.LUT R9, R6.reuse, 0x36, RZ, 0xfc, !PT ;  /* 0x0000003606097812 */ /* 0x040fe200078efcff */
[----:B------:R-:W-:Y:S01]  /*1d20*/  IMAD.HI.U32 R5, R21, R12, RZ ;  /* 0x0000000c15057227 */ /* 0x000fe200078e00ff */
[----:B------:R-:W-:-:S02]  /*1d30*/  LOP3.LUT R13, R6, 0x3e, RZ, 0xfc, !PT ;  /* 0x0000003e060d7812 */ /* 0x000fc400078efcff */
[C---:B------:R-:W-:Y:S01]  /*1d40*/  ISETP.GT.U32.AND P3, PT, R41.reuse, R10, PT ;  /* 0x0000000a2900720c */ /* 0x040fe20003f64070 */
[----:B------:R-:W-:Y:S01]  /*1d50*/  IMAD.MOV R5, RZ, RZ, -R5 ;  /* 0x000000ffff057224 */ /* 0x000fe200078e0a05 */
[----:B------:R-:W-:Y:S01]  /*1d60*/  IABS R18, R9 ;  /* 0x0000000900127213 */ /* 0x000fe20000000000 */
[----:B------:R-:W-:Y:S01]  /*1d70*/  @!P0 IMAD.MOV R14, RZ, RZ, -R14 ;  /* 0x000000ffff0e8224 */ /* 0x000fe200078e0a0e */
[C---:B------:R-:W-:Y:S01]  /*1d80*/  ISETP.GT.U32.AND P0, PT, R41.reuse, R16, PT ;  /* 0x000000102900720c */ /* 0x040fe20003f04070 */
[C---:B------:R-:W-:Y:S01]  /*1d90*/  IMAD R0, R41.reuse, R5, R12 ;  /* 0x0000000529007224 */ /* 0x040fe200078e020c */
[----:B------:R-:W-:Y:S01]  /*1da0*/  LOP3.LUT R5, R6, 0x30, RZ, 0xfc, !PT ;  /* 0x0000003006057812 */ /* 0x000fe200078efcff */
[----:B------:R-:W-:Y:S01]  /*1db0*/  @!P6 IMAD.MOV R8, RZ, RZ, -R8 ;  /* 0x000000ffff08e224 */ /* 0x000fe200078e0a08 */
[----:B------:R0:W-:Y:S01]  /*1dc0*/  STL [R1+0x72c], R14 ;  /* 0x00072c0e01007387 */ /* 0x0001e20000100800 */
[----:B------:R-:W-:Y:S01]  /*1dd0*/  @!P2 IMAD.MOV R11, RZ, RZ, -R11 ;  /* 0x000000ffff0ba224 */ /* 0x000fe200078e0a0b */
[----:B------:R-:W-:Y:S01]  /*1de0*/  ISETP.GT.U32.AND P6, PT, R41, R0, PT ;  /* 0x000000002900720c */ /* 0x000fe20003fc4070 */
[----:B------:R-:W-:Y:S01]  /*1df0*/  IMAD.HI.U32 R17, R21, R26, RZ ;  /* 0x0000001a15117227 */ /* 0x000fe200078e00ff */
[----:B------:R-:W-:-:S02]  /*1e00*/  ISETP.GE.AND P2, PT, R5, RZ, PT ;  /* 0x000000ff0500720c */ /* 0x000fc40003f46270 */
[----:B------:R-:W-:Y:S01]  /*1e10*/  IABS R5, R5 ;  /* 0x0000000500057213 */ /* 0x000fe20000000000 */
[--C-:B------:R-:W-:Y:S01]  /*1e20*/  @!P3 IMAD.IADD R10, R10, 0x1, -R41.reuse ;  /* 0x000000010a0ab824 */ /* 0x100fe200078e0a29 */
[----:B------:R1:W-:Y:S01]  /*1e30*/  STL [R1+0x728], R11 ;  /* 0x0007280b01007387 */ /* 0x0003e20000100800 */
[----:B------:R-:W-:Y:S01]  /*1e40*/  @!P0 IMAD.IADD R16, R16, 0x1, -R41 ;  /* 0x0000000110108824 */ /* 0x000fe200078e0a29 */
[----:B0-----:R-:W-:Y:S01]  /*1e50*/  IABS R14, R7 ;  /* 0x00000007000e7213 */ /* 0x001fe20000000000 */
[----:B------:R-:W-:Y:S01]  /*1e60*/  IMAD.MOV R17, RZ, RZ, -R17 ;  /* 0x000000ffff117224 */ /* 0x000fe200078e0a11 */
[----:B------:R-:W-:Y:S01]  /*1e70*/  ISETP.GT.U32.AND P3, PT, R41, R10, PT ;  /* 0x0000000a2900720c */ /* 0x000fe20003f64070 */
[----:B------:R0:W-:Y:S01]  /*1e80*/  STL [R1+0x724], R8 ;  /* 0x0007240801007387 */ /* 0x0001e20000100800 */
[----:B------:R-:W-:Y:S01]  /*1e90*/  IABS R12, R4 ;  /* 0x00000004000c7213 */ /* 0x000fe20000000000 */
[----:B------:R-:W-:Y:S01]  /*1ea0*/  @!P6 IMAD.IADD R0, R0, 0x1, -R41 ;  /* 0x000000010000e824 */ /* 0x000fe200078e0a29 */
[----:B------:R-:W-:Y:S01]  /*1eb0*/  ISETP.GE.AND P0, PT, R7, RZ, PT ;  /* 0x000000ff0700720c */ /* 0x000fe20003f06270 */
[C---:B------:R-:W-:Y:S01]  /*1ec0*/  IMAD R33, R41.reuse, R17, R26 ;  /* 0x0000001129217224 */ /* 0x040fe200078e021a */
[----:B------:R-:W-:Y:S01]  /*1ed0*/  IABS R24, R13 ;  /* 0x0000000d00187213 */ /* 0x000fe20000000000 */
[----:B-1----:R-:W-:Y:S01]  /*1ee0*/  IMAD.MOV.U32 R11, RZ, RZ, R16 ;  /* 0x000000ffff0b7224 */ /* 0x002fe200078e0010 */
[----:B------:R-:W-:Y:S01]  /*1ef0*/  ISETP.GT.U32.AND P6, PT, R41, R0, PT ;  /* 0x000000002900720c */ /* 0x000fe20003fc4070 */
[----:B------:R-:W-:Y:S01]  /*1f00*/  IMAD.MOV.U32 R16, RZ, RZ, R5 ;  /* 0x000000ffff107224 */ /* 0x000fe200078e0005 */
[----:B------:R-:W-:Y:S01]  /*1f10*/  IABS R36, R22 ;  /* 0x0000001600247213 */ /* 0x000fe20000000000 */
[----:B------:R-:W-:Y:S01]  /*1f20*/  IMAD.HI.U32 R5, R21, R14, RZ ;  /* 0x0000000e15057227 */ /* 0x000fe200078e00ff */
[----:B------:R-:W-:-:S03]  /*1f30*/  LOP3.LUT R26, R6, 0x4c, RZ, 0xfc, !PT ;  /* 0x0000004c061a7812 */ /* 0x000fc600078efcff */
[----:B------:R-:W-:Y:S01]  /*1f40*/  @!P1 IMAD.MOV R11, RZ, RZ, -R11 ;  /* 0x000000ffff0b9224 */ /* 0x000fe200078e0a0b */
[----:B------:R-:W-:Y:S01]  /*1f50*/  ISETP.GE.AND P1, PT, R4, RZ, PT ;  /* 0x000000ff0400720c */ /* 0x000fe20003f26270 */
[----:B------:R-:W-:Y:S01]  /*1f60*/  IMAD.HI.U32 R4, R21, R16, RZ ;  /* 0x0000001015047227 */ /* 0x000fe200078e00ff */
[----:B------:R-:W-:Y:S02]  /*1f70*/  IABS R30, R26 ;  /* 0x0000001a001e7213 */ /* 0x000fe40000000000 */
[----:B------:R1:W-:Y:S01]  /*1f80*/  STL [R1+0x720], R11 ;  /* 0x0007200b01007387 */ /* 0x0003e20000100800 */
[----:B------:R-:W-:Y:S02]  /*1f90*/  IMAD.MOV R5, RZ, RZ, -R5 ;  /* 0x000000ffff057224 */ /* 0x000fe400078e0a05 */
[----:B------:R-:W-:Y:S01]  /*1fa0*/  @!P3 IMAD.IADD R10, R10, 0x1, -R41 ;  /* 0x000000010a0ab824 */ /* 0x000fe200078e0a29 */
[----:B------:R-:W-:Y:S01]  /*1fb0*/  ISETP.GE.AND P3, PT, R9, RZ, PT ;  /* 0x000000ff0900720c */ /* 0x000fe20003f66270 */
[----:B------:R-:W-:-:S04]  /*1fc0*/  IMAD.HI.U32 R7, R21, R12, RZ ;  /* 0x0000000c15077227 */ /* 0x000fc800078e00ff */
[----:B0-----:R-:W-:Y:S02]  /*1fd0*/  IMAD.MOV R8, RZ, RZ, -R4 ;  /* 0x000000ffff087224 */ /* 0x001fe400078e0a04 */
[C---:B------:R-:W-:Y:S02]  /*1fe0*/  IMAD R14, R41.reuse, R5, R14 ;  /* 0x00000005290e7224 */ /* 0x040fe400078e020e */
[----:B------:R-:W-:Y:S02]  /*1ff0*/  IMAD.MOV R7, RZ, RZ, -R7 ;  /* 0x000000ffff077224 */ /* 0x000fe400078e0a07 */
[C---:B------:R-:W-:Y:S02]  /*2000*/  IMAD R16, R41.reuse, R8, R16 ;  /* 0x0000000829107224 */ /* 0x040fe400078e0210 */
[----:B-1----:R-:W-:Y:S01]  /*2010*/  IMAD.MOV.U32 R11, RZ, RZ, R10 ;  /* 0x000000ffff0b7224 */ /* 0x002fe200078e000a */
[----:B------:R-:W-:Y:S01]  /*2020*/  LOP3.LUT R10, R6, 0x42, RZ, 0xfc, !PT ;  /* 0x00000042060a7812 */ /* 0x000fe200078efcff */
[----:B------:R-:W-:Y:S01]  /*2030*/  @!P6 IMAD.IADD R0, R0, 0x1, -R41 ;  /* 0x000000010000e824 */ /* 0x000fe200078e0a29 */
[C---:B------:R-:W-:Y:S01]  /*2040*/  ISETP.GT.U32.AND P6, PT, R41.reuse, R14, PT ;  /* 0x0000000e2900720c */ /* 0x040fe20003fc4070 */
[C---:B------:R-:W-:Y:S01]  /*2050*/  IMAD R12, R41.reuse, R7, R12 ;  /* 0x00000007290c7224 */ /* 0x040fe200078e020c */
[----:B------:R-:W-:Y:S01]  /*2060*/  IABS R38, R10 ;  /* 0x0000000a00267213 */ /* 0x000fe20000000000 */
[----:B------:R-:W-:Y:S01]  /*2070*/  @!P4 IMAD.MOV R11, RZ, RZ, -R11 ;  /* 0x000000ffff0bc224 */ /* 0x000fe200078e0a0b */
[----:B------:R-:W-:Y:S01]  /*2080*/  ISETP.GT.U32.AND P4, PT, R41, R16, PT ;  /* 0x000000102900720c */ /* 0x000fe20003f84070 */
[----:B------:R-:W-:-:S02]  /*2090*/  IMAD.MOV.U32 R5, RZ, RZ, R0 ;  /* 0x000000ffff057224 */ /* 0x000fc400078e0000 */
[----:B------:R-:W-:Y:S01]  /*20a0*/  IMAD.HI.U32 R4, R21, R18, RZ ;  /* 0x0000001215047227 */ /* 0x000fe200078e00ff */
[----:B------:R0:W-:Y:S03]  /*20b0*/  STL [R1+0x71c], R11 ;  /* 0x00071c0b01007387 */ /* 0x0001e60000100800 */
[----:B------:R-:W-:Y:S01]  /*20c0*/  @!P5 IMAD.MOV R5, RZ, RZ, -R5 ;  /* 0x000000ffff05d224 */ /* 0x000fe200078e0a05 */
[C---:B------:R-:W-:Y:S01]  /*20d0*/  ISETP.GT.U32.AND P5, PT, R41.reuse, R12, PT ;  /* 0x0000000c2900720c */ /* 0x040fe20003fa4070 */
[----:B------:R-:W-:Y:S02]  /*20e0*/  IMAD.MOV R4, RZ, RZ, -R4 ;  /* 0x000000ffff047224 */ /* 0x000fe400078e0a04 */
[--C-:B------:R-:W-:Y:S01]  /*20f0*/  @!P6 IMAD.IADD R14, R14, 0x1, -R41.reuse ;  /* 0x000000010e0ee824 */ /* 0x100fe200078e0a29 */
[----:B------:R1:W-:Y:S01]  /*2100*/  STL [R1+0x718], R5 ;  /* 0x0007180501007387 */ /* 0x0003e20000100800 */
[C---:B------:R-:W-:Y:S01]  /*2110*/  IMAD R9, R41.reuse, R4, R18 ;  /* 0x0000000429097224 */ /* 0x040fe200078e0212 */
[----:B------:R-:W-:Y:S01]  /*2120*/  LOP3.LUT R18, R6, 0x3a, RZ, 0xfc, !PT ;  /* 0x0000003a06127812 */ /* 0x000fe200078efcff */
[--C-:B------:R-:W-:Y:S01]  /*2130*/  @!P4 IMAD.IADD R16, R16, 0x1, -R41.reuse ;  /* 0x000000011010c824 */ /* 0x100fe200078e0a29 */
[----:B------:R-:W-:Y:S01]  /*2140*/  ISETP.GT.U32.AND P6, PT, R41, R14, PT ;  /* 0x0000000e2900720c */ /* 0x000fe20003fc4070 */
[----:B------:R-:W-:Y:S01]  /*2150*/  IMAD.HI.U32 R0, R21, R34, RZ ;  /* 0x0000002215007227 */ /* 0x000fe200078e00ff */
[----:B------:R-:W-:Y:S01]  /*2160*/  IABS R44, R18 ;  /* 0x00000012002c7213 */ /* 0x000fe20000000000 */
[----:B------:R-:W-:Y:S01]  /*2170*/  STL [R1+0x8cc], R45 ;  /* 0x0008cc2d01007387 */ /* 0x000fe20000100800 */
[----:B------:R-:W-:Y:S01]  /*2180*/  ISETP.GT.U32.AND P4, PT, R41, R16, PT ;  /* 0x000000102900720c */ /* 0x000fe20003f84070 */
[----:B------:R-:W-:Y:S01]  /*2190*/  @!P5 IMAD.IADD R12, R12, 0x1, -R41 ;  /* 0x000000010c0cd824 */ /* 0x000fe200078e0a29 */
[----:B0-----:R-:W-:Y:S01]  /*21a0*/  LOP3.LUT R11, R6, 0x3c, RZ, 0xfc, !PT ;  /* 0x0000003c060b7812 */ /* 0x001fe200078efcff */
[----:B------:R-:W-:Y:S01]  /*21b0*/  IMAD.MOV R0, RZ, RZ, -R0 ;  /* 0x000000ffff007224 */ /* 0x000fe200078e0a00 */
[----:B------:R-:W-:Y:S01]  /*21c0*/  STL [R1+0x8d4], R43 ;  /* 0x0008d42b01007387 */ /* 0x000fe20000100800 */
[----:B-1----:R-:W-:Y:S01]  /*21d0*/  IMAD.HI.U32 R5, R21, R24, RZ ;  /* 0x0000001815057227 */ /* 0x002fe200078e00ff */
[----:B------:R-:W-:-:S02]  /*21e0*/  ISETP.GT.U32.AND P5, PT, R41, R12, PT ;  /* 0x0000000c2900720c */ /* 0x000fc40003fa4070 */
[----:B------:R-:W-:Y:S01]  /*21f0*/  IABS R8, R11 ;  /* 0x0000000b00087213 */ /* 0x000fe20000000000 */
[----:B------:R-:W-:Y:S02]  /*2200*/  IMAD R34, R41, R0, R34 ;  /* 0x0000000029227224 */ /* 0x000fe400078e0222 */
[----:B------:R-:W-:-:S04]  /*2210*/  IMAD.HI.U32 R0, R21, R44, RZ ;  /* 0x0000002c15007227 */ /* 0x000fc800078e00ff */
[----:B------:R-:W-:Y:S02]  /*2220*/  IMAD.MOV R0, RZ, RZ, -R0 ;  /* 0x000000ffff007224 */ /* 0x000fe400078e0a00 */
[--C-:B------:R-:W-:Y:S01]  /*2230*/  @!P6 IMAD.IADD R14, R14, 0x1, -R41.reuse ;  /* 0x000000010e0ee824 */ /* 0x100fe200078e0a29 */
[C---:B------:R-:W-:Y:S01]  /*2240*/  ISETP.GT.U32.AND P6, PT, R41.reuse, R34, PT ;  /* 0x000000222900720c */ /* 0x040fe20003fc4070 */
[--C-:B------:R-:W-:Y:S01]  /*2250*/  @!P4 IMAD.IADD R16, R16, 0x1, -R41.reuse ;  /* 0x000000011010c824 */ /* 0x100fe200078e0a29 */
[C---:B------:R-:W-:Y:S01]  /*2260*/  ISETP.GT.U32.AND P4, PT, R41.reuse, R9, PT ;  /* 0x000000092900720c */ /* 0x040fe20003f84070 */
[----:B------:R-:W-:Y:S02]  /*2270*/  IMAD R44, R41, R0, R44 ;  /* 0x00000000292c7224 */ /* 0x000fe400078e022c */
[----:B------:R-:W-:Y:S02]  /*2280*/  @!P5 IMAD.IADD R12, R12, 0x1, -R41 ;  /* 0x000000010c0cd824 */ /* 0x000fe400078e0a29 */
[----:B------:R-:W-:Y:S01]  /*2290*/  IMAD.HI.U32 R4, R21, R8, RZ ;  /* 0x0000000815047227 */ /* 0x000fe200078e00ff */
[----:B------:R-:W-:-:S03]  /*22a0*/  ISETP.GT.U32.AND P5, PT, R41, R44, PT ;  /* 0x0000002c2900720c */ /* 0x000fc60003fa4070 */
[----:B------:R-:W-:Y:S02]  /*22b0*/  IMAD.MOV R4, RZ, RZ, -R4 ;  /* 0x000000ffff047224 */ /* 0x000fe400078e0a04 */
[----:B------:R-:W-:Y:S02]  /*22c0*/  @!P6 IMAD.IADD R34, R34, 0x1, -R41 ;  /* 0x000000012222e824 */ /* 0x000fe400078e0a29 */
[----:B------:R-:W-:Y:S02]  /*22d0*/  IMAD.MOV R7, RZ, RZ, -R5 ;  /* 0x000000ffff077224 */ /* 0x000fe400078e0a05 */
[----:B------:R-:W-:Y:S01]  /*22e0*/  IMAD R5, R41, R4, R8 ;  /* 0x0000000429057224 */ /* 0x000fe200078e0208 */
[----:B------:R-:W-:Y:S01]  /*22f0*/  LOP3.LUT R8, R6, 0x40, RZ, 0xfc, !PT ;  /* 0x0000004006087812 */ /* 0x000fe200078efcff */
[--C-:B------:R-:W-:Y:S01]  /*2300*/  @!P4 IMAD.IADD R9, R9, 0x1, -R41.reuse ;  /* 0x000000010909c824 */ /* 0x100fe200078e0a29 */
[C---:B------:R-:W-:Y:S01]  /*2310*/  ISETP.GT.U32.AND P6, PT, R41.reuse, R34, PT ;  /* 0x000000222900720c */ /* 0x040fe20003fc4070 */
[----:B------:R-:W-:Y:S01]  /*2320*/  @!P5 IMAD.IADD R44, R44, 0x1, -R41 ;  /* 0x000000012c2cd824 */ /* 0x000fe200078e0a29 */
[----:B------:R-:W-:Y:S01]  /*2330*/  IABS R4, R8 ;  /* 0x0000000800047213 */ /* 0x000fe20000000000 */
[C---:B------:R-:W-:Y:S01]  /*2340*/  IMAD R24, R41.reuse, R7, R24 ;  /* 0x0000000729187224 */ /* 0x040fe200078e0218 */
[----:B------:R-:W-:Y:S01]  /*2350*/  ISETP.GT.U32.AND P4, PT, R41, R9, PT ;  /* 0x000000092900720c */ /* 0x000fe20003f84070 */
[----:B------:R-:W-:Y:S01]  /*2360*/  IMAD.HI.U32 R15, R21, R36, RZ ;  /* 0x00000024150f7227 */ /* 0x000fe200078e00ff */
[----:B------:R-:W-:-:S02]  /*2370*/  ISETP.GT.U32.AND P5, PT, R41, R44, PT ;  /* 0x0000002c2900720c */ /* 0x000fc40003fa4070 */
[----:B------:R-:W-:Y:S01]  /*2380*/  LOP3.LUT R7, R6, 0x44, RZ, 0xfc, !PT ;  /* 0x0000004406077812 */ /* 0x000fe200078efcff */
[----:B------:R-:W-:-:S03]  /*2390*/  IMAD.HI.U32 R0, R21, R4, RZ ;  /* 0x0000000415007227 */ /* 0x000fc600078e00ff */
[----:B------:R-:W-:Y:S01]  /*23a0*/  IABS R20, R7 ;  /* 0x0000000700147213 */ /* 0x000fe20000000000 */
[----:B------:R-:W-:Y:S02]  /*23b0*/  IMAD.MOV R0, RZ, RZ, -R0 ;  /* 0x000000ffff007224 */ /* 0x000fe400078e0a00 */
[--C-:B------:R-:W-:Y:S01]  /*23c0*/  @!P6 IMAD.IADD R34, R34, 0x1, -R41.reuse ;  /* 0x000000012222e824 */ /* 0x100fe200078e0a29 */
[----:B------:R-:W-:Y:S01]  /*23d0*/  ISETP.GT.U32.AND P6, PT, R41, R24, PT ;  /* 0x000000182900720c */ /* 0x000fe20003fc4070 */
[--C-:B------:R-:W-:Y:S01]  /*23e0*/  @!P4 IMAD.IADD R9, R9, 0x1, -R41.reuse ;  /* 0x000000010909c824 */ /* 0x100fe200078e0a29 */
[C---:B------:R-:W-:Y:S01]  /*23f0*/  ISETP.GT.U32.AND P4, PT, R41.reuse, R5, PT ;  /* 0x000000052900720c */ /* 0x040fe20003f84070 */
[----:B------:R-:W-:Y:S02]  /*2400*/  IMAD R39, R41, R0, R4 ;  /* 0x0000000029277224 */ /* 0x000fe400078e0204 */
[----:B------:R-:W-:Y:S02]  /*2410*/  @!P5 IMAD.IADD R44, R44, 0x1, -R41 ;  /* 0x000000012c2cd824 */ /* 0x000fe400078e0a29 */
[----:B------:R-:W-:Y:S01]  /*2420*/  IMAD.HI.U32 R4, R21, R20, RZ ;  /* 0x0000001415047227 */ /* 0x000fe200078e00ff */
[----:B------:R-:W-:-:S03]  /*2430*/  ISETP.GT.U32.AND P5, PT, R41, R39, PT ;  /* 0x000000272900720c */ /* 0x000fc60003fa4070 */
[----:B------:R-:W-:-:S04]  /*2440*/  IMAD.HI.U32 R0, R21, R38, RZ ;  /* 0x0000002615007227 */ /* 0x000fc800078e00ff */
[--C-:B------:R-:W-:Y:S02]  /*2450*/  @!P6 IMAD.IADD R24, R24, 0x1, -R41.reuse ;  /* 0x000000011818e824 */ /* 0x100fe400078e0a29 */
[--C-:B------:R-:W-:Y:S02]  /*2460*/  @!P4 IMAD.IADD R5, R5, 0x1, -R41.reuse ;  /* 0x000000010505c824 */ /* 0x100fe400078e0a29 */
[----:B------:R-:W-:Y:S01]  /*2470*/  IMAD.MOV R4, RZ, RZ, -R4 ;  /* 0x000000ffff047224 */ /* 0x000fe200078e0a04 */
[----:B------:R-:W-:Y:S01]  /*2480*/  ISETP.GT.U32.AND P6, PT, R41, R24, PT ;  /* 0x000000182900720c */ /* 0x000fe20003fc4070 */
[----:B------:R-:W-:Y:S01]  /*2490*/  @!P5 IMAD.IADD R39, R39, 0x1, -R41 ;  /* 0x000000012727d824 */ /* 0x000fe200078e0a29 */
[C---:B------:R-:W-:Y:S01]  /*24a0*/  ISETP.GT.U32.AND P4, PT, R41.reuse, R5, PT ;  /* 0x000000052900720c */ /* 0x040fe20003f84070 */
[----:B------:R-:W-:Y:S02]  /*24b0*/  IMAD.MOV R0, RZ, RZ, -R0 ;  /* 0x000000ffff007224 */ /* 0x000fe400078e0a00 */
[C---:B------:R-:W-:Y:S01]  /*24c0*/  IMAD R37, R41.reuse, R4, R20 ;  /* 0x0000000429257224 */ /* 0x040fe200078e0214 */
[C---:B------:R-:W-:Y:S01]  /*24d0*/  ISETP.GT.U32.AND P5, PT, R41.reuse, R39, PT ;  /* 0x000000272900720c */ /* 0x040fe20003fa4070 */
[----:B------:R-:W-:Y:S01]  /*24e0*/  IMAD.MOV R15, RZ, RZ, -R15 ;  /* 0x000000ffff0f7224 */ /* 0x000fe200078e0a0f */
[----:B------:R-:W-:Y:S01]  /*24f0*/  IABS R20, R35 ;  /* 0x0000002300147213 */ /* 0x000fe20000000000 */
[----:B------:R-:W-:-:S02]  /*2500*/  IMAD R38, R41, R0, R38 ;  /* 0x0000000029267224 */ /* 0x000fc400078e0226 */
[C---:B------:R-:W-:Y:S02]  /*2510*/  IMAD R36, R41.reuse, R15, R36 ;  /* 0x0000000f29247224 */ /* 0x040fe400078e0224 */
[--C-:B------:R-:W-:Y:S01]  /*2520*/  @!P6 IMAD.IADD R24, R24, 0x1, -R41.reuse ;  /* 0x000000011818e824 */ /* 0x100fe200078e0a29 */
[----:B------:R-:W-:Y:S01]  /*2530*/  ISETP.GT.U32.AND P6, PT, R41, R37, PT ;  /* 0x000000252900720c */ /* 0x000fe20003fc4070 */
[----:B------:R-:W-:Y:S01]  /*2540*/  @!P4 IMAD.IADD R5, R5, 0x1, -R41 ;  /* 0x000000010505c824 */ /* 0x000fe200078e0a29 */
[----:B------:R-:W-:Y:S01]  /*2550*/  ISETP.GT.U32.AND P4, PT, R41, R38, PT ;  /* 0x000000262900720c */ /* 0x000fe20003f84070 */
[----:B------:R-:W-:-:S04]  /*2560*/  IMAD.HI.U32 R0, R21, R20, RZ ;  /* 0x0000001415007227 */ /* 0x000fc800078e00ff */
[----:B------:R-:W-:Y:S01]  /*2570*/  @!P5 IMAD.IADD R39, R39, 0x1, -R41 ;  /* 0x000000012727d824 */ /* 0x000fe200078e0a29 */
[----:B------:R-:W-:Y:S01]  /*2580*/  ISETP.GT.U32.AND P5, PT, R41, R36, PT ;  /* 0x000000242900720c */ /* 0x000fe20003fa4070 */
[----:B------:R-:W-:Y:S02]  /*2590*/  IMAD.MOV R31, RZ, RZ, -R0 ;  /* 0x000000ffff1f7224 */ /* 0x000fe400078e0a00 */
[----:B------:R-:W-:-:S04]  /*25a0*/  IMAD.HI.U32 R0, R21, R30, RZ ;  /* 0x0000001e15007227 */ /* 0x000fc800078e00ff */
[--C-:B------:R-:W-:Y:S02]  /*25b0*/  @!P6 IMAD.IADD R37, R37, 0x1, -R41.reuse ;  /* 0x000000012525e824 */ /* 0x100fe400078e0a29 */
[--C-:B------:R-:W-:Y:S02]  /*25c0*/  @!P4 IMAD.IADD R38, R38, 0x1, -R41.reuse ;  /* 0x000000012626c824 */ /* 0x100fe400078e0a29 */
[C---:B------:R-:W-:Y:S01]  /*25d0*/  IMAD R31, R41.reuse, R31, R20 ;  /* 0x0000001f291f7224 */ /* 0x040fe200078e0214 */
[C---:B------:R-:W-:Y:S01]  /*25e0*/  ISETP.GT.U32.AND P6, PT, R41.reuse, R37, PT ;  /* 0x000000252900720c */ /* 0x040fe20003fc4070 */
[----:B------:R-:W-:Y:S01]  /*25f0*/  @!P5 IMAD.IADD R36, R36, 0x1, -R41 ;  /* 0x000000012424d824 */ /* 0x000fe200078e0a29 */
[----:B------:R-:W-:Y:S01]  /*2600*/  ISETP.GT.U32.AND P4, PT, R41, R38, PT ;  /* 0x000000262900720c */ /* 0x000fe20003f84070 */
[----:B------:R-:W-:Y:S02]  /*2610*/  IMAD.MOV R0, RZ, RZ, -R0 ;  /* 0x000000ffff007224 */ /* 0x000fe400078e0a00 */
[----:B------:R-:W-:Y:S01]  /*2620*/  IMAD.HI.U32 R4, R21, R42, RZ ;  /* 0x0000002a15047227 */ /* 0x000fe200078e00ff */
[----:B------:R-:W-:-:S03]  /*2630*/  ISETP.GT.U32.AND P5, PT, R41, R36, PT ;  /* 0x000000242900720c */ /* 0x000fc60003fa4070 */
[----:B------:R-:W-:Y:S01]  /*2640*/  IMAD R20, R41, R0, R30 ;  /* 0x0000000029147224 */ /* 0x000fe200078e021e */
[----:B------:R-:W-:Y:S01]  /*2650*/  LOP3.LUT R30, R6, 0x54, RZ, 0xfc, !PT ;  /* 0x00000054061e7812 */ /* 0x000fe200078efcff */
[----:B------:R-:W-:Y:S02]  /*2660*/  IMAD.MOV R4, RZ, RZ, -R4 ;  /* 0x000000ffff047224 */ /* 0x000fe400078e0a04 */
[--C-:B------:R-:W-:Y:S01]  /*2670*/  @!P6 IMAD.IADD R37, R37, 0x1, -R41.reuse ;  /* 0x000000012525e824 */ /* 0x100fe200078e0a29 */
[C---:B------:R-:W-:Y:S01]  /*2680*/  ISETP.GT.U32.AND P6, PT, R41.reuse, R31, PT ;  /* 0x0000001f2900720c */ /* 0x040fe20003fc4070 */
[--C-:B------:R-:W-:Y:S01]  /*2690*/  @!P4 IMAD.IADD R38, R38, 0x1, -R41.reuse ;  /* 0x000000012626c824 */ /* 0x100fe200078e0a29 */
[C---:B------:R-:W-:Y:S01]  /*26a0*/  ISETP.GT.U32.AND P4, PT, R41.reuse, R33, PT ;  /* 0x000000212900720c */ /* 0x040fe20003f84070 */
[C---:B------:R-:W-:Y:S01]  /*26b0*/  IMAD R0, R41.reuse, R4, R42 ;  /* 0x0000000429007224 */ /* 0x040fe200078e022a */
[----:B------:R-:W-:Y:S01]  /*26c0*/  IABS R42, R29 ;  /* 0x0000001d002a7213 */ /* 0x000fe20000000000 */
[----:B------:R-:W-:Y:S01]  /*26d0*/  @!P5 IMAD.IADD R36, R36, 0x1, -R41 ;  /* 0x000000012424d824 */ /* 0x000fe200078e0a29 */
[----:B------:R-:W-:Y:S01]  /*26e0*/  ISETP.GT.U32.AND P5, PT, R41, R20, PT ;  /* 0x000000142900720c */ /* 0x000fe20003fa4070 */
[----:B------:R-:W-:-:S04]  /*26f0*/  IMAD.HI.U32 R15, R21, R46, RZ ;  /* 0x0000002e150f7227 */ /* 0x000fc800078e00ff */
[----:B------:R-:W-:Y:S02]  /*2700*/  IMAD.MOV R15, RZ, RZ, -R15 ;  /* 0x000000ffff0f7224 */ /* 0x000fe400078e0a0f */
[--C-:B------:R-:W-:Y:S01]  /*2710*/  @!P6 IMAD.IADD R31, R31, 0x1, -R41.reuse ;  /* 0x000000011f1fe824 */ /* 0x100fe200078e0a29 */
[----:B------:R-:W-:Y:S01]  /*2720*/  ISETP.GT.U32.AND P6, PT, R41, R0, PT ;  /* 0x000000002900720c */ /* 0x000fe20003fc4070 */
[--C-:B------:R-:W-:Y:S02]  /*2730*/  @!P4 IMAD.IADD R33, R33, 0x1, -R41.reuse ;  /* 0x000000012121c824 */ /* 0x100fe400078e0a29 */
[----:B------:R-:W-:Y:S02]  /*2740*/  @!P2 IMAD.MOV R16, RZ, RZ, -R16 ;  /* 0x000000ffff10a224 */ /* 0x000fe400078e0a10 */
[----:B------:R-:W-:Y:S01]  /*2750*/  @!P5 IMAD.IADD R20, R20, 0x1, -R41 ;  /* 0x000000011414d824 */ /* 0x000fe200078e0a29 */
[C---:B------:R-:W-:Y:S01]  /*2760*/  ISETP.GT.U32.AND P4, PT, R41.reuse, R33, PT ;  /* 0x000000212900720c */ /* 0x040fe20003f84070 */
[C---:B------:R-:W-:Y:S01]  /*2770*/  IMAD R4, R41.reuse, R15, R46 ;  /* 0x0000000f29047224 */ /* 0x040fe200078e022e */
[----:B------:R-:W-:Y:S01]  /*2780*/  ISETP.GT.U32.AND P5, PT, R41, R31, PT ;  /* 0x0000001f2900720c */ /* 0x000fe20003fa4070 */
[----:B------:R-:W-:Y:S01]  /*2790*/  IMAD.HI.U32 R15, R21, R42, RZ ;  /* 0x0000002a150f7227 */ /* 0x000fe200078e00ff */
[----:B------:R0:W-:Y:S01]  /*27a0*/  STL [R1+0x714], R16 ;  /* 0x0007141001007387 */ /* 0x0001e20000100800 */
[----:B------:R-:W-:-:S02]  /*27b0*/  IABS R46, R30 ;  /* 0x0000001e002e7213 */ /* 0x000fc40000000000 */
[--C-:B------:R-:W-:Y:S01]  /*27c0*/  @!P6 IMAD.IADD R0, R0, 0x1, -R41.reuse ;  /* 0x000000010000e824 */ /* 0x100fe200078e0a29 */
[----:B------:R-:W-:Y:S01]  /*27d0*/  ISETP.GT.U32.AND P2, PT, R41, R20, PT ;  /* 0x000000142900720c */ /* 0x000fe20003f44070 */
[----:B------:R-:W-:Y:S01]  /*27e0*/  IMAD.HI.U32 R17, R21, R50, RZ ;  /* 0x0000003215117227 */ /* 0x000fe200078e00ff */
[----:B------:R-:W-:Y:S02]  /*27f0*/  STL [R1+0x8d0], R52 ;  /* 0x0008d03401007387 */ /* 0x000fe40000100800 */
[----:B------:R-:W-:Y:S01]  /*2800*/  ISETP.GT.U32.AND P6, PT, R41, R0, PT ;  /* 0x000000002900720c */ /* 0x000fe20003fc4070 */
[----:B------:R-:W-:Y:S01]  /*2810*/  @!P4 IMAD.IADD R33, R33, 0x1, -R41 ;  /* 0x000000012121c824 */ /* 0x000fe200078e0a29 */
[----:B------:R-:W-:Y:S01]  /*2820*/  ISETP.GT.U32.AND P4, PT, R41, R4, PT ;  /* 0x000000042900720c */ /* 0x000fe20003f84070 */
[----:B0-----:R-:W-:Y:S02]  /*2830*/  IMAD.MOV R16, RZ, RZ, -R15 ;  /* 0x000000ffff107224 */ /* 0x001fe400078e0a0f */
[----:B------:R-:W-:-:S04]  /*2840*/  IMAD.HI.U32 R15, R21, R46, RZ ;  /* 0x0000002e150f7227 */ /* 0x000fc800078e00ff */
[----:B------:R-:W-:Y:S01]  /*2850*/  IMAD R43, R41, R16, R42 ;  /* 0x00000010292b7224 */ /* 0x000fe200078e022a */
[----:B------:R-:W-:Y:S01]  /*2860*/  LOP3.LUT R42, R6, 0x5c, RZ, 0xfc, !PT ;  /* 0x0000005c062a7812 */ /* 0x000fe200078efcff */
[----:B------:R-:W-:Y:S02]  /*2870*/  @!P5 IMAD.IADD R31, R31, 0x1, -R41 ;  /* 0x000000011f1fd824 */ /* 0x000fe400078e0a29 */
[----:B------:R-:W-:Y:S01]  /*2880*/  IMAD.MOV R15, RZ, RZ, -R15 ;  /* 0x000000ffff0f7224 */ /* 0x000fe200078e0a0f */
[C---:B------:R-:W-:Y:S01]  /*2890*/  ISETP.GT.U32.AND P5, PT, R41.reuse, R43, PT ;  /* 0x0000002b2900720c */ /* 0x040fe20003fa4070 */
[--C-:B------:R-:W-:Y:S01]  /*28a0*/  @!P6 IMAD.IADD R0, R0, 0x1, -R41.reuse ;  /* 0x000000010000e824 */ /* 0x100fe200078e0a29 */
[----:B------:R0:W-:Y:S01]  /*28b0*/  STL [R1+0x8dc], R42 ;  /* 0x0008dc2a01007387 */ /* 0x0001e20000100800 */
[----:B------:R-:W-:Y:S02]  /*28c0*/  IMAD R51, R41, R15, R46 ;  /* 0x0000000f29337224 */ /* 0x000fe400078e022e */
[----:B------:R-:W-:-:S02]  /*28d0*/  @!P4 IMAD.IADD R4, R4, 0x1, -R41 ;  /* 0x000000010404c824 */ /* 0x000fc400078e0a29 */
[----:B------:R-:W-:Y:S01]  /*28e0*/  IMAD.HI.U32 R16, R21, R48, RZ ;  /* 0x0000003015107227 */ /* 0x000fe200078e00ff */
[C---:B------:R-:W-:Y:S02]  /*28f0*/  ISETP.GT.U32.AND P6, PT, R41.reuse, R51, PT ;  /* 0x000000332900720c */ /* 0x040fe40003fc4070 */
[----:B------:R-:W-:Y:S01]  /*2900*/  ISETP.GT.U32.AND P4, PT, R41, R4, PT ;  /* 0x000000042900720c */ /* 0x000fe20003f84070 */
[----:B------:R-:W-:Y:S01]  /*2910*/  IMAD.MOV R16, RZ, RZ, -R16 ;  /* 0x000000ffff107224 */ /* 0x000fe200078e0a10 */
[----:B0-----:R-:W-:Y:S01]  /*2920*/  IABS R42, R42 ;  /* 0x0000002a002a7213 */ /* 0x001fe20000000000 */
[----:B------:R-:W-:Y:S02]  /*2930*/  @!P5 IMAD.IADD R43, R43, 0x1, -R41 ;  /* 0x000000012b2bd824 */ /* 0x000fe400078e0a29 */
[C---:B------:R-:W-:Y:S01]  /*2940*/  IMAD R47, R41.reuse, R16, R48 ;  /* 0x00000010292f7224 */ /* 0x040fe200078e0230 */
[----:B------:R-:W-:Y:S01]  /*2950*/  IABS R16, R52 ;  /* 0x0000003400107213 */ /* 0x000fe20000000000 */
[----:B------:R-:W-:Y:S01]  /*2960*/  IMAD.MOV R17, RZ, RZ, -R17 ;  /* 0x000000ffff117224 */ /* 0x000fe200078e0a11 */
[----:B------:R-:W-:Y:S01]  /*2970*/  ISETP.GT.U32.AND P5, PT, R41, R43, PT ;  /* 0x0000002b2900720c */ /* 0x000fe20003fa4070 */
[--C-:B------:R-:W-:Y:S01]  /*2980*/  @!P2 IMAD.IADD R20, R20, 0x1, -R41.reuse ;  /* 0x000000011414a824 */ /* 0x100fe200078e0a29 */
[----:B------:R-:W-:Y:S01]  /*2990*/  ISETP.GE.AND P2, PT, R19, RZ, PT ;  /* 0x000000ff1300720c */ /* 0x000fe20003f46270 */
[--C-:B------:R-:W-:Y:S01]  /*29a0*/  @!P6 IMAD.IADD R51, R51, 0x1, -R41.reuse ;  /* 0x000000013333e824 */ /* 0x100fe200078e0a29 */
[C---:B------:R-:W-:Y:S01]  /*29b0*/  LOP3.LUT R19, R6.reuse, 0x5e, RZ, 0xfc, !PT ;  /* 0x0000005e06137812 */ /* 0x040fe200078efcff */
[----:B------:R-:W-:Y:S01]  /*29c0*/  IMAD R45, R41, R17, R50 ;  /* 0x00000011292d7224 */ /* 0x000fe200078e0232 */
[----:B------:R-:W-:Y:S01]  /*29d0*/  LOP3.LUT R17, R6, 0x60, RZ, 0xfc, !PT ;  /* 0x0000006006117812 */ /* 0x000fe200078efcff */
[----:B------:R-:W-:Y:S01]  /*29e0*/  IMAD.HI.U32 R15, R21, R16, RZ ;  /* 0x00000010150f7227 */ /* 0x000fe200078e00ff */
[C---:B------:R-:W-:Y:S01]  /*29f0*/  ISETP.GT.U32.AND P6, PT, R41.reuse, R51, PT ;  /* 0x000000332900720c */ /* 0x040fe20003fc4070 */
[----:B------:R-:W-:Y:S01]  /*2a00*/  STL [R1+0x8d8], R19 ;  /* 0x0008d81301007387 */ /* 0x000fe20000100800 */
[----:B------:R-:W-:Y:S01]  /*2a10*/  IABS R46, R17 ;  /* 0x00000011002e7213 */ /* 0x000fe20000000000 */
[--C-:B------:R-:W-:Y:S01]  /*2a20*/  @!P4 IMAD.IADD R4, R4, 0x1, -R41.reuse ;  /* 0x000000010404c824 */ /* 0x100fe200078e0a29 */
[----:B------:R-:W-:Y:S01]  /*2a30*/  ISETP.GT.U32.AND P4, PT, R41, R47, PT ;  /* 0x0000002f2900720c */ /* 0x000fe20003f84070 */
[----:B------:R-:W-:Y:S01]  /*2a40*/  @!P5 IMAD.IADD R43, R43, 0x1, -R41 ;  /* 0x000000012b2bd824 */ /* 0x000fe200078e0a29 */
[----:B------:R0:W-:Y:S01]  /*2a50*/  STL [R1+0x8e4], R17 ;  /* 0x0008e41101007387 */ /* 0x0001e20000100800 */
[----:B------:R-:W-:Y:S01]  /*2a60*/  IMAD.MOV R15, RZ, RZ, -R15 ;  /* 0x000000ffff0f7224 */ /* 0x000fe200078e0a0f */
[----:B------:R-:W-:Y:S01]  /*2a70*/  ISETP.GT.U32.AND P5, PT, R41, R45, PT ;  /* 0x0000002d2900720c */ /* 0x000fe20003fa4070 */
[----:B------:R-:W-:Y:S01]  /*2a80*/  @!P2 IMAD.MOV R34, RZ, RZ, -R34 ;  /* 0x000000ffff22a224 */ /* 0x000fe200078e0a22 */
[----:B------:R1:W-:Y:S01]  /*2a90*/  STL [R1+0x6cc], R43 ;  /* 0x0006cc2b01007387 */ /* 0x0003e20000100800 */
[----:B------:R-:W-:-:S02]  /*2aa0*/  IABS R92, R19 ;  /* 0x00000013005c7213 */ /* 0x000fc40000000000 */
[--C-:B------:R-:W-:Y:S02]  /*2ab0*/  @!P6 IMAD.IADD R51, R51, 0x1, -R41.reuse ;  /* 0x000000013333e824 */ /* 0x100fe400078e0a29 */
[----:B0-----:R-:W-:Y:S02]  /*2ac0*/  IMAD.MOV.U32 R17, RZ, RZ, R14 ;  /* 0x000000ffff117224 */ /* 0x001fe400078e000e */
[--C-:B------:R-:W-:Y:S01]  /*2ad0*/  @!P4 IMAD.IADD R47, R47, 0x1, -R41.reuse ;  /* 0x000000012f2fc824 */ /* 0x100fe200078e0a29 */
[----:B------:R-:W-:Y:S01]  /*2ae0*/  STL [R1+0x6c8], R51 ;  /* 0x0006c83301007387 */ /* 0x000fe20000100800 */
[----:B-1----:R-:W-:Y:S02]  /*2af0*/  IMAD R43, R41, R15, R16 ;  /* 0x0000000f292b7224 */ /* 0x002fe400078e0210 */
[----:B------:R-:W-:Y:S01]  /*2b00*/  @!P5 IMAD.IADD R45, R45, 0x1, -R41 ;  /* 0x000000012d2dd824 */ /* 0x000fe200078e0a29 */
[----:B------:R-:W-:Y:S01]  /*2b10*/  ISETP.GT.U32.AND P4, PT, R41, R47, PT ;  /* 0x0000002f2900720c */ /* 0x000fe20003f84070 */
[----:B------:R-:W-:Y:S01]  /*2b20*/  IMAD.HI.U32 R15, R21, R42, RZ ;  /* 0x0000002a150f7227 */ /* 0x000fe200078e00ff */
[----:B------:R-:W-:-:S02]  /*2b30*/  ISETP.GT.U32.AND P6, PT, R41, R43, PT ;  /* 0x0000002b2900720c */ /* 0x000fc40003fc4070 */
[----:B------:R-:W-:Y:S01]  /*2b40*/  ISETP.GT.U32.AND P5, PT, R41, R45, PT ;  /* 0x0000002d2900720c */ /* 0x000fe20003fa4070 */
[----:B------:R-:W-:Y:S01]  /*2b50*/  @!P0 IMAD.MOV R17, RZ, RZ, -R17 ;  /* 0x000000ffff118224 */ /* 0x000fe200078e0a11 */
[----:B------:R-:W-:Y:S01]  /*2b60*/  ISETP.GE.AND P0, PT, R18, RZ, PT ;  /* 0x000000ff1200720c */ /* 0x000fe20003f06270 */
[----:B------:R-:W-:Y:S01]  /*2b70*/  IMAD.HI.U32 R16, R21, R92, RZ ;  /* 0x0000005c15107227 */ /* 0x000fe200078e00ff */
[----:B------:R-:W-:Y:S02]  /*2b80*/  LOP3.LUT R18, R6, 0x62, RZ, 0xfc, !PT ;  /* 0x0000006206127812 */ /* 0x000fe400078efcff */
[----:B------:R0:W-:Y:S01]  /*2b90*/  STL [R1+0x710], R17 ;  /* 0x0007101101007387 */ /* 0x0001e20000100800 */
[----:B------:R-:W-:Y:S02]  /*2ba0*/  IMAD.MOV R15, RZ, RZ, -R15 ;  /* 0x000000ffff0f7224 */ /* 0x000fe400078e0a0f */
[----:B------:R-:W-:Y:S02]  /*2bb0*/  IMAD.MOV R16, RZ, RZ, -R16 ;  /* 0x000000ffff107224 */ /* 0x000fe400078e0a10 */
[----:B------:R-:W-:-:S02]  /*2bc0*/  @!P6 IMAD.IADD R43, R43, 0x1, -R41 ;  /* 0x000000012b2be824 */ /* 0x000fc400078e0a29 */
[----:B------:R-:W-:-:S03]  /*2bd0*/  IMAD.HI.U32 R14, R21, R46, RZ ;  /* 0x0000002e150e7227 */ /* 0x000fc600078e00ff */
[C---:B------:R-:W-:Y:S01]  /*2be0*/  ISETP.GT.U32.AND P6, PT, R41.reuse, R43, PT ;  /* 0x0000002b2900720c */ /* 0x040fe20003fc4070 */
[----:B0-----:R-:W-:Y:S01]  /*2bf0*/  IMAD R17, R41, R15, R42 ;  /* 0x0000000f29117224 */ /* 0x001fe200078e022a */
[C---:B------:R-:W-:Y:S01]  /*2c00*/  LOP3.LUT R42, R6.reuse, 0x64, RZ, 0xfc, !PT ;  /* 0x00000064062a7812 */ /* 0x040fe200078efcff */
[--C-:B------:R-:W-:Y:S01]  /*2c10*/  @!P4 IMAD.IADD R47, R47, 0x1, -R41.reuse ;  /* 0x000000012f2fc824 */ /* 0x100fe200078e0a29 */
[C---:B------:R-:W-:Y:S01]  /*2c20*/  LOP3.LUT R15, R6.reuse, 0x66, RZ, 0xfc, !PT ;  /* 0x00000066060f7812 */ /* 0x040fe200078efcff */
[C---:B------:R-:W-:Y:S01]  /*2c30*/  IMAD R92, R41.reuse, R16, R92 ;  /* 0x00000010295c7224 */ /* 0x040fe200078e025c */
[----:B------:R-:W-:Y:S01]  /*2c40*/  ISETP.GT.U32.AND P4, PT, R41, R17, PT ;  /* 0x000000112900720c */ /* 0x000fe20003f84070 */
[----:B------:R-:W-:Y:S01]  /*2c50*/  IMAD.MOV R14, RZ, RZ, -R14 ;  /* 0x000000ffff0e7224 */ /* 0x000fe200078e0a0e */
[----:B------:R0:W-:Y:S01]  /*2c60*/  STL [R1+0x6c4], R47 ;  /* 0x0006c42f01007387 */ /* 0x0001e20000100800 */
[--C-:B------:R-:W-:Y:S01]  /*2c70*/  @!P5 IMAD.IADD R45, R45, 0x1, -R41.reuse ;  /* 0x000000012d2dd824 */ /* 0x100fe200078e0a29 */
[C---:B------:R-:W-:Y:S01]  /*2c80*/  ISETP.GT.U32.AND P5, PT, R41.reuse, R92, PT ;  /* 0x0000005c2900720c */ /* 0x040fe20003fa4070 */
[----:B------:R-:W-:Y:S01]  /*2c90*/  IMAD R19, R41, R14, R46 ;  /* 0x0000000e29137224 */ /* 0x000fe200078e022e */
[----:B------:R1:W-:Y:S01]  /*2ca0*/  STL [R1+0x8e0], R18 ;  /* 0x0008e01201007387 */ /* 0x0003e20000100800 */
[--C-:B------:R-:W-:Y:S01]  /*2cb0*/  @!P6 IMAD.IADD R43, R43, 0x1, -R41.reuse ;  /* 0x000000012b2be824 */ /* 0x100fe200078e0a29 */
[----:B------:R-:W-:Y:S01]  /*2cc0*/  IABS R14, R42 ;  /* 0x0000002a000e7213 */ /* 0x000fe20000000000 */
[----:B------:R-:W-:Y:S01]  /*2cd0*/  @!P0 IMAD.MOV R44, RZ, RZ, -R44 ;  /* 0x000000ffff2c8224 */ /* 0x000fe200078e0a2c */
[----:B------:R-:W-:Y:S01]  /*2ce0*/  ISETP.GT.U32.AND P6, PT, R41, R19, PT ;  /* 0x000000132900720c */ /* 0x000fe20003fc4070 */
[----:B------:R3:W-:Y:S01]  /*2cf0*/  STL [R1+0x8ec], R42 ;  /* 0x0008ec2a01007387 */ /* 0x0007e20000100800 */
[----:B------:R-:W-:Y:S01]  /*2d00*/  IABS R16, R15 ;  /* 0x0000000f00107213 */ /* 0x000fe20000000000 */
[--C-:B------:R-:W-:Y:S01]  /*2d10*/  @!P4 IMAD.IADD R17, R17, 0x1, -R41.reuse ;  /* 0x000000011111c824 */ /* 0x100fe200078e0a29 */
[----:B0-----:R-:W-:Y:S01]  /*2d20*/  LOP3.LUT R47, R6, 0x72, RZ, 0xfc, !PT ;  /* 0x00000072062f7812 */ /* 0x001fe200078efcff */
[----:B------:R0:W-:Y:S01]  /*2d30*/  STL [R1+0x8e8], R15 ;  /* 0x0008e80f01007387 */ /* 0x0001e20000100800 */
[----:B-1----:R-:W-:Y:S01]  /*2d40*/  IABS R18, R18 ;  /* 0x0000001200127213 */ /* 0x002fe20000000000 */
[--C-:B------:R-:W-:Y:S01]  /*2d50*/  @!P5 IMAD.IADD R92, R92, 0x1, -R41.reuse ;  /* 0x000000015c5cd824 */ /* 0x100fe200078e0a29 */
[C---:B------:R-:W-:Y:S01]  /*2d60*/  ISETP.GT.U32.AND P4, PT, R41.reuse, R17, PT ;  /* 0x000000112900720c */ /* 0x040fe20003f84070 */
[----:B------:R-:W-:Y:S01]  /*2d70*/  STL [R1+0x6c0], R45 ;  /* 0x0006c02d01007387 */ /* 0x000fe20000100800 */
[----:B------:R-:W-:Y:S01]  /*2d80*/  LOP3.LUT R46, R6, 0x74, RZ, 0xfc, !PT ;  /* 0x00000074062e7812 */ /* 0x000fe200078efcff */
[----:B---3--:R-:W-:Y:S01]  /*2d90*/  IMAD.MOV.U32 R42, RZ, RZ, R12 ;  /* 0x000000ffff2a7224 */ /* 0x008fe200078e000c */
[----:B------:R-:W-:Y:S01]  /*2da0*/  ISETP.GT.U32.AND P5, PT, R41, R92, PT ;  /* 0x0000005c2900720c */ /* 0x000fe20003fa4070 */
[----:B------:R-:W-:Y:S01]  /*2db0*/  IMAD.HI.U32 R12, R21, R18, RZ ;  /* 0x00000012150c7227 */ /* 0x000fe200078e00ff */
[----:B------:R1:W-:Y:S03]  /*2dc0*/  STL [R1+0x6ac], R43 ;  /* 0x0006ac2b01007387 */ /* 0x0003e60000100800 */
[----:B------:R-:W-:-:S02]  /*2dd0*/  @!P6 IMAD.IADD R19, R19, 0x1, -R41 ;  /* 0x000000011313e824 */ /* 0x000fc400078e0a29 */
[----:B------:R-:W-:Y:S02]  /*2de0*/  IMAD.MOV R12, RZ, RZ, -R12 ;  /* 0x000000ffff0c7224 */ /* 0x000fe400078e0a0c */
[----:B0-----:R-:W-:Y:S01]  /*2df0*/  IMAD.HI.U32 R15, R21, R14, RZ ;  /* 0x0000000e150f7227 */ /* 0x001fe200078e00ff */
[----:B------:R-:W-:Y:S02]  /*2e00*/  ISETP.GT.U32.AND P6, PT, R41, R19, PT ;  /* 0x000000132900720c */ /* 0x000fe40003fc4070 */
[C---:B-1----:R-:W-:Y:S01]  /*2e10*/  LOP3.LUT R43, R6.reuse, 0x68, RZ, 0xfc, !PT ;  /* 0x00000068062b7812 */ /* 0x042fe200078efcff */
[----:B------:R-:W-:Y:S01]  /*2e20*/  @!P1 IMAD.MOV R42, RZ, RZ, -R42 ;  /* 0x000000ffff2a9224 */ /* 0x000fe200078e0a2a */
[----:B------:R-:W-:Y:S01]  /*2e30*/  ISETP.GE.AND P1, PT, R11, RZ, PT ;  /* 0x000000ff0b00720c */ /* 0x000fe20003f26270 */
[----:B------:R-:W-:Y:S01]  /*2e40*/  @!P4 IMAD.IADD R17, R17, 0x1, -R41 ;  /* 0x000000011111c824 */ /* 0x000fe200078e0a29 */
[----:B------:R-:W-:Y:S01]  /*2e50*/  ISETP.GE.AND P4, PT, R13, RZ, PT ;  /* 0x000000ff0d00720c */ /* 0x000fe20003f86270 */
[C---:B------:R-:W-:Y:S01]  /*2e60*/  IMAD R18, R41.reuse, R12, R18 ;  /* 0x0000000c29127224 */ /* 0x040fe200078e0212 */
[----:B------:R0:W-:Y:S01]  /*2e70*/  STL [R1+0x70c], R42 ;  /* 0x00070c2a01007387 */ /* 0x0001e20000100800 */
[----:B------:R-:W-:Y:S01]  /*2e80*/  IMAD.MOV R15, RZ, RZ, -R15 ;  /* 0x000000ffff0f7224 */ /* 0x000fe200078e0a0f */
[----:B------:R-:W-:Y:S01]  /*2e90*/  LOP3.LUT R13, R6, 0x6c, RZ, 0xfc, !PT ;  /* 0x0000006c060d7812 */ /* 0x000fe200078efcff */
[----:B------:R-:W-:Y:S01]  /*2ea0*/  @!P5 IMAD.IADD R92, R92, 0x1, -R41 ;  /* 0x000000015c5cd824 */ /* 0x000fe200078e0a29 */
[----:B------:R1:W-:Y:S01]  /*2eb0*/  STL [R1+0x6a8], R17 ;  /* 0x0006a81101007387 */ /* 0x0003e20000100800 */
[----:B------:R-:W-:Y:S01]  /*2ec0*/  ISETP.GT.U32.AND P5, PT, R41, R18, PT ;  /* 0x000000122900720c */ /* 0x000fe20003fa4070 */
[----:B------:R-:W-:Y:S01]  /*2ed0*/  IMAD.HI.U32 R11, R21, R16, RZ ;  /* 0x00000010150b7227 */ /* 0x000fe200078e00ff */
[C---:B------:R-:W-:Y:S01]  /*2ee0*/  LOP3.LUT R12, R6.reuse, 0x6e, RZ, 0xfc, !PT ;  /* 0x0000006e060c7812 */ /* 0x040fe200078efcff */
[----:B------:R3:W-:Y:S01]  /*2ef0*/  STL [R1+0x8f4], R43 ;  /* 0x0008f42b01007387 */ /* 0x0007e20000100800 */
[----:B0-----:R-:W-:Y:S01]  /*2f00*/  LOP3.LUT R42, R6, 0x6a, RZ, 0xfc, !PT ;  /* 0x0000006a062a7812 */ /* 0x001fe200078efcff */
[----:B------:R-:W-:-:S02]  /*2f10*/  IMAD.MOV R11, RZ, RZ, -R11 ;  /* 0x000000ffff0b7224 */ /* 0x000fc400078e0a0b */
[--C-:B------:R-:W-:Y:S02]  /*2f20*/  @!P6 IMAD.IADD R19, R19, 0x1, -R41.reuse ;  /* 0x000000011313e824 */ /* 0x100fe400078e0a29 */
[C---:B-1----:R-:W-:Y:S01]  /*2f30*/  IMAD R17, R41.reuse, R15, R14 ;  /* 0x0000000f29117224 */ /* 0x042fe200078e020e */
[----:B------:R-:W-:Y:S01]  /*2f40*/  IABS R15, R43 ;  /* 0x0000002b000f7213 */ /* 0x000fe20000000000 */
[----:B------:R0:W-:Y:S01]  /*2f50*/  STL [R1+0x8f0], R42 ;  /* 0x0008f02a01007387 */ /* 0x0001e20000100800 */
[----:B------:R-:W-:Y:S01]  /*2f60*/  IABS R14, R42 ;  /* 0x0000002a000e7213 */ /* 0x000fe20000000000 */
[C---:B------:R-:W-:Y:S01]  /*2f70*/  IMAD R16, R41.reuse, R11, R16 ;  /* 0x0000000b29107224 */ /* 0x040fe200078e0210 */
[C---:B------:R-:W-:Y:S01]  /*2f80*/  ISETP.GT.U32.AND P6, PT, R41.reuse, R17, PT ;  /* 0x000000112900720c */ /* 0x040fe20003fc4070 */
[----:B------:R-:W-:Y:S01]  /*2f90*/  @!P5 IMAD.IADD R18, R18, 0x1, -R41 ;  /* 0x000000011212d824 */ /* 0x000fe200078e0a29 */
[----:B------:R1:W-:Y:S01]  /*2fa0*/  STL [R1+0x914], R13 ;  /* 0x0009140d01007387 */ /* 0x0003e20000100800 */
[----:B------:R-:W-:Y:S01]  /*2fb0*/  IMAD.MOV.U32 R45, RZ, RZ, R9 ;  /* 0x000000ffff2d7224 */ /* 0x000fe200078e0009 */
[----:B------:R-:W-:Y:S01]  /*2fc0*/  ISETP.GT.U32.AND P5, PT, R41, R16, PT ;  /* 0x000000102900720c */ /* 0x000fe20003fa4070 */
[----:B---3--:R-:W-:Y:S01]  /*2fd0*/  IMAD.HI.U32 R43, R21, R14, RZ ;  /* 0x0000000e152b7227 */ /* 0x008fe200078e00ff */
[----:B------:R3:W-:Y:S01]  /*2fe0*/  STL [R1+0x910], R12 ;  /* 0x0009100c01007387 */ /* 0x0007e20000100800 */
[----:B------:R-:W-:-:S02]  /*2ff0*/  LOP3.LUT R11, R6, 0x70, RZ, 0xfc, !PT ;  /* 0x00000070060b7812 */ /* 0x000fc400078efcff */
[----:B0-----:R-:W-:Y:S01]  /*3000*/  IMAD.HI.U32 R42, R21, R15, RZ ;  /* 0x0000000f152a7227 */ /* 0x001fe200078e00ff */
[----:B-1----:R-:W-:-:S03]  /*3010*/  IABS R13, R13 ;  /* 0x0000000d000d7213 */ /* 0x002fc60000000000 */
[----:B------:R-:W-:Y:S01]  /*3020*/  IMAD.MOV R42, RZ, RZ, -R42 ;  /* 0x000000ffff2a7224 */ /* 0x000fe200078e0a2a */
[----:B------:R0:W-:Y:S01]  /*3030*/  STL [R1+0x918], R11 ;  /* 0x0009180b01007387 */ /* 0x0001e20000100800 */
[----:B------:R-:W-:Y:S01]  /*3040*/  @!P6 IMAD.IADD R17, R17, 0x1, -R41 ;  /* 0x000000011111e824 */ /* 0x000fe200078e0a29 */
[----:B---3--:R-:W-:Y:S01]  /*3050*/  IABS R12, R12 ;  /* 0x0000000c000c7213 */ /* 0x008fe20000000000 */
[C---:B------:R-:W-:Y:S02]  /*3060*/  IMAD R15, R41.reuse, R42, R15 ;  /* 0x0000002a290f7224 */ /* 0x040fe400078e020f */
[----:B------:R-:W-:Y:S01]  /*3070*/  @!P5 IMAD.IADD R16, R16, 0x1, -R41 ;  /* 0x000000011010d824 */ /* 0x000fe200078e0a29 */
[C---:B------:R-:W-:Y:S01]  /*3080*/  ISETP.GT.U32.AND P5, PT, R41.reuse, R18, PT ;  /* 0x000000122900720c */ /* 0x040fe20003fa4070 */
[----:B------:R-:W-:Y:S01]  /*3090*/  @!P3 IMAD.MOV R45, RZ, RZ, -R45 ;  /* 0x000000ffff2db224 */ /* 0x000fe200078e0a2d */
[----:B------:R-:W-:Y:S01]  /*30a0*/  ISETP.GT.U32.AND P6, PT, R41, R15, PT ;  /* 0x0000000f2900720c */ /* 0x000fe20003fc4070 */
[----:B------:R-:W-:Y:S01]  /*30b0*/  IMAD.HI.U32 R42, R21, R13, RZ ;  /* 0x0000000d152a7227 */ /* 0x000fe200078e00ff */
[----:B------:R-:W-:-:S02]  /*30c0*/  ISETP.GT.U32.AND P3, PT, R41, R16, PT ;  /* 0x000000102900720c */ /* 0x000fc40003f64070 */
[----:B0-----:R-:W-:Y:S01]  /*30d0*/  IABS R11, R11 ;  /* 0x0000000b000b7213 */ /* 0x001fe20000000000 */
[----:B------:R-:W-:Y:S01]  /*30e0*/  IMAD.MOV R43, RZ, RZ, -R43 ;  /* 0x000000ffff2b7224 */ /* 0x000fe200078e0a2b */
[----:B------:R0:W-:Y:S01]  /*30f0*/  STL [R1+0x708], R45 ;  /* 0x0007082d01007387 */ /* 0x0001e20000100800 */
[----:B------:R-:W-:Y:S01]  /*3100*/  IMAD.MOV R42, RZ, RZ, -R42 ;  /* 0x000000ffff2a7224 */ /* 0x000fe200078e0a2a */
[C---:B------:R-:W-:Y:S01]  /*3110*/  ISETP.GT.U32.AND P2, PT, R41.reuse, R17, PT ;  /* 0x000000112900720c */ /* 0x040fe20003f44070 */
[----:B------:R-:W-:Y:S01]  /*3120*/  IMAD R14, R41, R43, R14 ;  /* 0x0000002b290e7224 */ /* 0x000fe200078e020e */
[----:B------:R1:W-:Y:S01]  /*3130*/  STL [R1+0x704], R34 ;  /* 0x0007042201007387 */ /* 0x0003e20000100800 */
[----:B------:R-:W-:-:S03]  /*3140*/  IMAD.HI.U32 R9, R21, R12, RZ ;  /* 0x0000000c15097227 */ /* 0x000fc600078e00ff */
[----:B------:R-:W-:Y:S01]  /*3150*/  STL [R1+0x904], R47 ;  /* 0x0009042f01007387 */ /* 0x000fe20000100800 */
[----:B------:R-:W-:Y:S01]  /*3160*/  @!P6 IMAD.IADD R15, R15, 0x1, -R41 ;  /* 0x000000010f0fe824 */ /* 0x000fe200078e0a29 */
[----:B0-----:R-:W-:Y:S01]  /*3170*/  LOP3.LUT R45, R6, 0x76, RZ, 0xfc, !PT ;  /* 0x00000076062d7812 */ /* 0x001fe200078efcff */
[C---:B------:R-:W-:Y:S01]  /*3180*/  IMAD R13, R41.reuse, R42, R13 ;  /* 0x0000002a290d7224 */ /* 0x040fe200078e020d */
[----:B------:R-:W-:Y:S01]  /*3190*/  STL [R1+0x908], R46 ;  /* 0x0009082e01007387 */ /* 0x000fe20000100800 */
[----:B------:R-:W-:Y:S01]  /*31a0*/  @!P5 IMAD.IADD R18, R18, 0x1, -R41 ;  /* 0x000000011212d824 */ /* 0x000fe200078e0a29 */
[C---:B------:R-:W-:Y:S01]  /*31b0*/  ISETP.GT.U32.AND P6, PT, R41.reuse, R15, PT ;  /* 0x0000000f2900720c */ /* 0x040fe20003fc4070 */
[----:B------:R-:W-:Y:S01]  /*31c0*/  IMAD.MOV R9, RZ, RZ, -R9 ;  /* 0x000000ffff097224 */ /* 0x000fe200078e0a09 */
[----:B------:R-:W-:Y:S01]  /*31d0*/  ISETP.GT.U32.AND P5, PT, R41, R14, PT ;  /* 0x0000000e2900720c */ /* 0x000fe20003fa4070 */
[----:B-1----:R-:W-:Y:S01]  /*31e0*/  IMAD.HI.U32 R34, R21, R11, RZ ;  /* 0x0000000b15227227 */ /* 0x002fe200078e00ff */
[----:B------:R-:W-:Y:S03]  /*31f0*/  STL [R1+0x90c], R45 ;  /* 0x00090c2d01007387 */ /* 0x000fe60000100800 */
[--C-:B------:R-:W-:Y:S01]  /*3200*/  @!P3 IMAD.IADD R16, R16, 0x1, -R41.reuse ;  /* 0x000000011010b824 */ /* 0x100fe200078e0a29 */
[C---:B------:R-:W-:Y:S01]  /*3210*/  ISETP.GT.U32.AND P3, PT, R41.reuse, R13, PT ;  /* 0x0000000d2900720c */ /* 0x040fe20003f64070 */
[----:B------:R-:W-:Y:S01]  /*3220*/  IMAD R12, R41, R9, R12 ;  /* 0x00000009290c7224 */ /* 0x000fe200078e020c */
[----:B------:R-:W-:Y:S01]  /*3230*/  IABS R9, R46 ;  /* 0x0000002e00097213 */ /* 0x000fe20000000000 */
[----:B------:R-:W-:Y:S01]  /*3240*/  IMAD.MOV R34, RZ, RZ, -R34 ;  /* 0x000000ffff227224 */ /* 0x000fe200078e0a22 */
[----:B------:R0:W-:Y:S01]  /*3250*/  STL [R1+0x700], R44 ;  /* 0x0007002c01007387 */ /* 0x0001e20000100800 */
[----:B------:R-:W-:Y:S01]  /*3260*/  @!P6 IMAD.IADD R15, R15, 0x1, -R41 ;  /* 0x000000010f0fe824 */ /* 0x000fe200078e0a29 */
[C---:B------:R-:W-:Y:S01]  /*3270*/  ISETP.GT.U32.AND P6, PT, R41.reuse, R12, PT ;  /* 0x0000000c2900720c */ /* 0x040fe20003fc4070 */
[----:B------:R-:W-:Y:S01]  /*3280*/  IMAD R11, R41, R34, R11 ;  /* 0x00000022290b7224 */ /* 0x000fe200078e020b */
[----:B------:R-:W-:Y:S01]  /*3290*/  IABS R34, R47 ;  /* 0x0000002f00227213 */ /* 0x000fe20000000000 */
[----:B------:R-:W-:-:S02]  /*32a0*/  @!P5 IMAD.IADD R14, R14, 0x1, -R41 ;  /* 0x000000010e0ed824 */ /* 0x000fc400078e0a29 */
[----:B------:R-:W-:Y:S01]  /*32b0*/  IMAD.HI.U32 R42, R21, R9, RZ ;  /* 0x00000009152a7227 */ /* 0x000fe200078e00ff */
[----:B------:R-:W-:Y:S02]  /*32c0*/  ISETP.GT.U32.AND P5, PT, R41, R11, PT ;  /* 0x0000000b2900720c */ /* 0x000fe40003fa4070 */
[----:B0-----:R-:W-:Y:S01]  /*32d0*/  LOP3.LUT R44, R6, 0x78, RZ, 0xfc, !PT ;  /* 0x00000078062c7812 */ /* 0x001fe200078efcff */
[--C-:B------:R-:W-:Y:S01]  /*32e0*/  @!P3 IMAD.IADD R13, R13, 0x1, -R41.reuse ;  /* 0x000000010d0db824 */ /* 0x100fe200078e0a29 */
[----:B------:R-:W-:Y:S01]  /*32f0*/  ISETP.GT.U32.AND P3, PT, R41, R14, PT ;  /* 0x0000000e2900720c */ /* 0x000fe20003f64070 */
[----:B------:R-:W-:Y:S02]  /*3300*/  IMAD.HI.U32 R43, R21, R34, RZ ;  /* 0x00000022152b7227 */ /* 0x000fe400078e00ff */
[----:B------:R0:W-:Y:S02]  /*3310*/  STL [R1+0x8f8], R44 ;  /* 0x0008f82c01007387 */ /* 0x0001e40000100800 */
[----:B------:R-:W-:Y:S01]  /*3320*/  @!P6 IMAD.IADD R12, R12, 0x1, -R41 ;  /* 0x000000010c0ce824 */ /* 0x000fe200078e0a29 */
[----:B------:R-:W-:Y:S01]  /*3330*/  ISETP.GT.U32.AND P6, PT, R41, R13, PT ;  /* 0x0000000d2900720c */ /* 0x000fe20003fc4070 */
[----:B------:R-:W-:-:S02]  /*3340*/  IMAD.MOV R43, RZ, RZ, -R43 ;  /* 0x000000ffff2b7224 */ /* 0x000fc400078e0a2b */
[--C-:B------:R-:W-:Y:S01]  /*3350*/  @!P5 IMAD.IADD R11, R11, 0x1, -R41.reuse ;  /* 0x000000010b0bd824 */ /* 0x100fe200078e0a29 */
[----:B------:R-:W-:Y:S01]  /*3360*/  ISETP.GT.U32.AND P5, PT, R41, R12, PT ;  /* 0x0000000c2900720c */ /* 0x000fe20003fa4070 */
[--C-:B------:R-:W-:Y:S01]  /*3370*/  @!P2 IMAD.IADD R17, R17, 0x1, -R41.reuse ;  /* 0x000000011111a824 */ /* 0x100fe200078e0a29 */
[----:B------:R-:W-:Y:S01]  /*3380*/  ISETP.GE.AND P2, PT, R8, RZ, PT ;  /* 0x000000ff0800720c */ /* 0x000fe20003f46270 */
[--C-:B------:R-:W-:Y:S01]  /*3390*/  @!P3 IMAD.IADD R14, R14, 0x1, -R41.reuse ;  /* 0x000000010e0eb824 */ /* 0x100fe200078e0a29 */
[----:B------:R-:W-:Y:S01]  /*33a0*/  ISETP.GE.AND P3, PT, R10, RZ, PT ;  /* 0x000000ff0a00720c */ /* 0x000fe20003f66270 */
[C---:B------:R-:W-:Y:S01]  /*33b0*/  IMAD R10, R41.reuse, R43, R34 ;  /* 0x0000002b290a7224 */ /* 0x040fe200078e0222 */
[----:B------:R-:W-:Y:S01]  /*33c0*/  IABS R8, R45 ;  /* 0x0000002d00087213 */ /* 0x000fe20000000000 */
[----:B------:R-:W-:Y:S01]  /*33d0*/  IMAD.MOV R42, RZ, RZ, -R42 ;  /* 0x000000ffff2a7224 */ /* 0x000fe200078e0a2a */
[----:B------:R-:W-:Y:S01]  /*33e0*/  ISETP.GT.U32.AND P0, PT, R41, R11, PT ;  /* 0x0000000b2900720c */ /* 0x000fe20003f04070 */
[----:B------:R-:W-:Y:S01]  /*33f0*/  @!P6 IMAD.IADD R13, R13, 0x1, -R41 ;  /* 0x000000010d0de824 */ /* 0x000fe200078e0a29 */
[----:B------:R-:W-:Y:S01]  /*3400*/  ISETP.GT.U32.AND P6, PT, R41, R10, PT ;  /* 0x0000000a2900720c */ /* 0x000fe20003fc4070 */
[----:B------:R-:W-:Y:S01]  /*3410*/  IMAD.HI.U32 R34, R21, R8, RZ ;  /* 0x0000000815227227 */ /* 0x000fe200078e00ff */
[----:B------:R-:W-:-:S03]  /*3420*/  LOP3.LUT R43, R6, 0x7c, RZ, 0xfc, !PT ;  /* 0x0000007c062b7812 */ /* 0x000fc600078efcff */
[C---:B------:R-:W-:Y:S01]  /*3430*/  IMAD R9, R41.reuse, R42, R9 ;  /* 0x0000002a29097224 */ /* 0x040fe200078e0209 */
[----:B------:R-:W-:Y:S01]  /*3440*/  IABS R42, R44 ;  /* 0x0000002c002a7213 */ /* 0x000fe20000000000 */
[----:B------:R-:W-:Y:S01]  /*3450*/  IMAD.MOV R34, RZ, RZ, -R34 ;  /* 0x000000ffff227224 */ /* 0x000fe200078e0a22 */
[----:B0-----:R-:W-:Y:S01]  /*3460*/  LOP3.LUT R44, R6, 0x7a, RZ, 0xfc, !PT ;  /* 0x0000007a062c7812 */ /* 0x001fe200078efcff */
[--C-:B------:R-:W-:Y:S01]  /*3470*/  @!P5 IMAD.IADD R12, R12, 0x1, -R41.reuse ;  /* 0x000000010c0cd824 */ /* 0x100fe200078e0a29 */
[C---:B------:R-:W-:Y:S01]  /*3480*/  ISETP.GT.U32.AND P5, PT, R41.reuse, R9, PT ;  /* 0x000000092900720c */ /* 0x040fe20003fa4070 */
[----:B------:R-:W-:Y:S01]  /*3490*/  IMAD R8, R41, R34, R8 ;  /* 0x0000002229087224 */ /* 0x000fe200078e0208 */
[----:B------:R-:W-:Y:S01]  /*34a0*/  IABS R6, R44 ;  /* 0x0000002c00067213 */ /* 0x000fe20000000000 */
[--C-:B------:R-:W-:Y:S01]  /*34b0*/  @!P6 IMAD.IADD R10, R10, 0x1, -R41.reuse ;  /* 0x000000010a0ae824 */ /* 0x100fe200078e0a29 */
[----:B------:R-:W-:Y:S01]  /*34c0*/  STL [R1+0x8fc], R44 ;  /* 0x0008fc2c01007387 */ /* 0x000fe20000100800 */
[----:B------:R-:W-:Y:S01]  /*34d0*/  @!P0 IMAD.IADD R11, R11, 0x1, -R41 ;  /* 0x000000010b0b8824 */ /* 0x000fe200078e0a29 */
[----:B------:R-:W-:Y:S01]  /*34e0*/  ISETP.GT.U32.AND P6, PT, R41, R8, PT ;  /* 0x000000082900720c */ /* 0x000fe20003fc4070 */
[----:B------:R-:W-:Y:S01]  /*34f0*/  @!P1 IMAD.MOV R5, RZ, RZ, -R5 ;  /* 0x000000ffff059224 */ /* 0x000fe200078e0a05 */
[----:B------:R-:W-:Y:S01]  /*3500*/  ISETP.GE.AND P0, PT, R7, RZ, PT ;  /* 0x000000ff0700720c */ /* 0x000fe20003f06270 */
[----:B------:R-:W-:Y:S01]  /*3510*/  IMAD.MOV.U32 R7, RZ, RZ, R42 ;  /* 0x000000ffff077224 */ /* 0x000fe200078e002a */
[----:B------:R-:W-:Y:S01]  /*3520*/  STL [R1+0x900], R43 ;  /* 0x0009002b01007387 */ /* 0x000fe20000100800 */
[----:B------:R-:W-:Y:S01]  /*3530*/  ISETP.GT.U32.AND P1, PT, R41, R10, PT ;  /* 0x0000000a2900720c */ /* 0x000fe20003f24070 */
[----:B------:R-:W-:Y:S01]  /*3540*/  @!P2 IMAD.MOV R39, RZ, RZ, -R39 ;  /* 0x000000ffff27a224 */ /* 0x000fe200078e0a27 */
[----:B------:R-:W-:Y:S01]  /*3550*/  LOP3.LUT R42, R49, 0x7f, RZ, 0xc0, !PT ;  /* 0x0000007f312a7812 */ /* 0x000fe200078ec0ff */
[----:B------:R-:W-:Y:S01]  /*3560*/  @!P5 IMAD.IADD R9, R9, 0x1, -R41 ;  /* 0x000000010909d824 */ /* 0x000fe200078e0a29 */
[----:B------:R0:W-:Y:S01]  /*3570*/  STL [R1+0x6fc], R5 ;  /* 0x0006fc0501007387 */ /* 0x0001e20000100800 */
[----:B------:R-:W-:Y:S01]  /*3580*/  IMAD.HI.U32 R34, R21, R7, RZ ;  /* 0x0000000715227227 */ /* 0x000fe200078e00ff */
[----:B------:R-:W-:-:S02]  /*3590*/  SHF.R.U32.HI R49, RZ, 0x5, R49 ;  /* 0x00000005ff317819 */ /* 0x000fc40000011631 */
[C---:B------:R-:W-:Y:S01]  /*35a0*/  ISETP.GT.U32.AND P5, PT, R41.reuse, R9, PT ;  /* 0x000000092900720c */ /* 0x040fe20003fa4070 */
[----:B------:R-:W-:Y:S02]  /*35b0*/  @!P6 IMAD.IADD R8, R8, 0x1, -R41 ;  /* 0x000000010808e824 */ /* 0x000fe400078e0a29 */
[----:B------:R-:W-:Y:S02]  /*35c0*/  IMAD.MOV R34, RZ, RZ, -R34 ;  /* 0x000000ffff227224 */ /* 0x000fe400078e0a22 */
[----:B------:R-:W-:Y:S01]  /*35d0*/  IMAD R48, R40, 0x200, R42 ;  /* 0x0000020028307824 */ /* 0x000fe200078e022a */
[C---:B------:R-:W-:Y:S01]  /*35e0*/  ISETP.GT.U32.AND P6, PT, R41.reuse, R8, PT ;  /* 0x000000082900720c */ /* 0x040fe20003fc4070 */
[----:B------:R-:W-:Y:S01]  /*35f0*/  IMAD R7, R41, R34, R7 ;  /* 0x0000002229077224 */ /* 0x000fe200078e0207 */
[----:B0-----:R-:W-:Y:S01]  /*3600*/  IABS R5, R43 ;  /* 0x0000002b00057213 */ /* 0x001fe20000000000 */
[----:B------:R-:W-:Y:S01]  /*3610*/  IMAD.HI.U32 R34, R21, R6, RZ ;  /* 0x0000000615227227 */ /* 0x000fe200078e00ff */
[----:B------:R-:W-:Y:S03]  /*3620*/  STL [R1+0x6b0], R48 ;  /* 0x0006b03001007387 */ /* 0x000fe60000100800 */
[----:B------:R-:W-:-:S02]  /*3630*/  IMAD.MOV R34, RZ, RZ, -R34 ;  /* 0x000000ffff227224 */ /* 0x000fc400078e0a22 */
[----:B------:R-:W-:Y:S01]  /*3640*/  @!P5 IMAD.IADD R9, R9, 0x1, -R41 ;  /* 0x000000010909d824 */ /* 0x000fe200078e0a29 */
[----:B------:R-:W-:Y:S01]  /*3650*/  ISETP.GT.U32.AND P5, PT, R41, R7, PT ;  /* 0x000000072900720c */ /* 0x000fe20003fa4070 */
[----:B------:R-:W-:-:S04]  /*3660*/  IMAD.HI.U32 R21, R21, R5, RZ ;  /* 0x0000000515157227 */ /* 0x000fc800078e00ff */
[C---:B------:R-:W-:Y:S02]  /*3670*/  IMAD R6, R41.reuse, R34, R6 ;  /* 0x0000002229067224 */ /* 0x040fe400078e0206 */
[----:B------:R-:W-:Y:S01]  /*3680*/  IMAD.MOV R21, RZ, RZ, -R21 ;  /* 0x000000ffff157224 */ /* 0x000fe200078e0a15 */
[----:B------:R-:W0:Y:S01]  /*3690*/  LDS R34, [UR5] ;  /* 0x00000005ff227984 */ /* 0x000e220008000800 */
[----:B------:R-:W-:Y:S01]  /*36a0*/  @!P6 IMAD.IADD R8, R8, 0x1, -R41 ;  /* 0x000000010808e824 */ /* 0x000fe200078e0a29 */
[C---:B------:R-:W-:Y:S01]  /*36b0*/  ISETP.GT.U32.AND P6, PT, R41.reuse, R6, PT ;  /* 0x000000062900720c */ /* 0x040fe20003fc4070 */
[----:B------:R-:W-:Y:S01]  /*36c0*/  IMAD R5, R41, R21, R5 ;  /* 0x0000001529057224 */ /* 0x000fe200078e0205 */
[----:B------:R-:W-:Y:S01]  /*36d0*/  IABS R21, R48 ;  /* 0x0000003000157213 */ /* 0x000fe20000000000 */
[--C-:B------:R-:W-:Y:S02]  /*36e0*/  @!P5 IMAD.IADD R7, R7, 0x1, -R41.reuse ;  /* 0x000000010707d824 */ /* 0x100fe400078e0a29 */
[----:B------:R-:W-:Y:S01]  /*36f0*/  @!P1 IMAD.IADD R10, R10, 0x1, -R41 ;  /* 0x000000010a0a9824 */ /* 0x000fe200078e0a29 */
[----:B------:R-:W-:Y:S01]  /*3700*/  ISETP.GT.U32.AND P5, PT, R41, R5, PT ;  /* 0x000000052900720c */ /* 0x000fe20003fa4070 */
[----:B------:R-:W-:Y:S01]  /*3710*/  IMAD.MOV.U32 R44, RZ, RZ, R24 ;  /* 0x000000ffff2c7224 */ /* 0x000fe200078e0018 */
[----:B------:R-:W-:Y:S01]  /*3720*/  ISETP.NE.U32.AND P1, PT, R42, RZ, PT ;  /* 0x000000ff2a00720c */ /* 0x000fe20003f25070 */
[----:B------:R-:W-:-:S02]  /*3730*/  VIADD R47, R48, 0x80 ;  /* 0x00000080302f7836 */ /* 0x000fc40000000000 */
[----:B------:R-:W-:-:S03]  /*3740*/  IMAD.HI.U32 R42, R23, R21, RZ ;  /* 0x00000015172a7227 */ /* 0x000fc600078e00ff */
[----:B------:R-:W-:Y:S01]  /*3750*/  IABS R43, R47 ;  /* 0x0000002f002b7213 */ /* 0x000fe20000000000 */
[--C-:B------:R-:W-:Y:S01]  /*3760*/  @!P6 IMAD.IADD R6, R6, 0x1, -R41.reuse ;  /* 0x000000010606e824 */ /* 0x100fe200078e0a29 */
[C---:B------:R-:W-:Y:S01]  /*3770*/  ISETP.GT.U32.AND P6, PT, R41.reuse, R7, PT ;  /* 0x000000072900720c */ /* 0x040fe20003fc4070 */
[C---:B------:R-:W-:Y:S01]  /*3780*/  VIADD R46, R48.reuse, 0x100 ;  /* 0x00000100302e7836 */ /* 0x040fe20000000000 */
[----:B------:R-:W-:Y:S01]  /*3790*/  STL [R1+0x6bc], R47 ;  /* 0x0006bc2f01007387 */ /* 0x000fe20000100800 */
[----:B------:R-:W-:Y:S01]  /*37a0*/  @!P4 IMAD.MOV R44, RZ, RZ, -R44 ;  /* 0x000000ffff2cc224 */ /* 0x000fe200078e0a2c */
[----:B------:R-:W-:Y:S01]  /*37b0*/  ISETP.GT.U32.AND P4, PT, R41, R6, PT ;  /* 0x000000062900720c */ /* 0x000fe20003f84070 */
[----:B------:R-:W-:Y:S01]  /*37c0*/  VIADD R45, R48, 0x180 ;  /* 0x00000180302d7836 */ /* 0x000fe20000000000 */
[----:B------:R-:W-:Y:S01]  /*37d0*/  STL [R1+0x6b8], R46 ;  /* 0x0006b82e01007387 */ /* 0x000fe20000100800 */
[----:B------:R-:W-:Y:S01]  /*37e0*/  IMAD.MOV R42, RZ, RZ, -R42 ;  /* 0x000000ffff2a7224 */ /* 0x000fe200078e0a2a */
[----:B------:R-:W-:Y:S01]  /*37f0*/  IABS R40, R46 ;  /* 0x0000002e00287213 */ /* 0x000fe20000000000 */
[----:B------:R-:W-:Y:S01]  /*3800*/  @!P5 IMAD.IADD R5, R5, 0x1, -R41 ;  /* 0x000000010505d824 */ /* 0x000fe200078e0a29 */
[----:B------:R-:W-:Y:S01]  /*3810*/  STL [R1+0x6b4], R45 ;  /* 0x0006b42d01007387 */ /* 0x000fe20000100800 */
[----:B------:R-:W-:Y:S01]  /*3820*/  IMAD R21, R25, R42, R21 ;  /* 0x0000002a19157224 */ /* 0x000fe200078e0215 */
[----:B------:R-:W-:Y:S01]  /*3830*/  IABS R24, R45 ;  /* 0x0000002d00187213 */ /* 0x000fe20000000000 */
[--C-:B------:R-:W-:Y:S01]  /*3840*/  @!P6 IMAD.IADD R7, R7, 0x1, -R41.reuse ;  /* 0x000000010707e824 */ /* 0x100fe200078e0a29 */
[----:B------:R1:W-:Y:S01]  /*3850*/  STL [R1+0x6f8], R44 ;  /* 0x0006f82c01007387 */ /* 0x0003e20000100800 */
[----:B------:R-:W-:Y:S01]  /*3860*/  ISETP.GT.U32.AND P5, PT, R41, R5, PT ;  /* 0x000000052900720c */ /* 0x000fe20003fa4070 */
[----:B------:R-:W-:Y:S01]  /*3870*/  IMAD.HI.U32 R42, R23, R40, RZ ;  /* 0x00000028172a7227 */ /* 0x000fe200078e00ff */
[----:B------:R-:W-:Y:S01]  /*3880*/  ISETP.GT.U32.AND P6, PT, R25, R21, PT ;  /* 0x000000151900720c */ /* 0x000fe20003fc4070 */
[----:B------:R3:W-:Y:S02]  /*3890*/  STL [R1+0x6f4], R39 ;  /* 0x0006f42701007387 */ /* 0x0007e40000100800 */
[----:B------:R-:W-:Y:S01]  /*38a0*/  @!P4 IMAD.IADD R6, R6, 0x1, -R41 ;  /* 0x000000010606c824 */ /* 0x000fe200078e0a29 */
[----:B------:R-:W-:Y:S01]  /*38b0*/  BAR.SYNC.DEFER_BLOCKING 0x0 ;  /* 0x0000000000007b1d */ /* 0x000fe20000010000 */
[----:B------:R-:W-:Y:S01]  /*38c0*/  ISETP.GE.AND P4, PT, R22, RZ, PT ;  /* 0x000000ff1600720c */ /* 0x000fe20003f86270 */
[----:B-1----:R-:W-:Y:S01]  /*38d0*/  IMAD.HI.U32 R44, R23, R43, RZ ;  /* 0x0000002b172c7227 */ /* 0x002fe200078e00ff */
[----:B0-----:R-:W-:-:S03]  /*38e0*/  R2UR UR6, R34 ;  /* 0x00000000220672ca */ /* 0x001fc600000e0000 */
[----:B------:R-:W-:Y:S02]  /*38f0*/  IMAD.MOV R44, RZ, RZ, -R44 ;  /* 0x000000ffff2c7224 */ /* 0x000fe400078e0a2c */
[----:B------:R-:W-:-:S04]  /*3900*/  IMAD.HI.U32 R23, R23, R24, RZ ;  /* 0x0000001817177227 */ /* 0x000fc800078e00ff */
[----:B------:R-:W-:Y:S02]  /*3910*/  IMAD R22, R25, R44, R43 ;  /* 0x0000002c19167224 */ /* 0x000fe400078e022b */
[----:B------:R-:W-:Y:S02]  /*3920*/  IMAD.MOV R42, RZ, RZ, -R42 ;  /* 0x000000ffff2a7224 */ /* 0x000fe400078e0a2a */
[----:B------:R-:W-:Y:S01]  /*3930*/  @!P5 IMAD.IADD R5, R5, 0x1, -R41 ;  /* 0x000000010505d824 */ /* 0x000fe200078e0a29 */
[C---:B------:R-:W-:Y:S01]  /*3940*/  ISETP.GT.U32.AND P5, PT, R25.reuse, R22, PT ;  /* 0x000000161900720c */ /* 0x040fe20003fa4070 */
[----:B------:R-:W-:Y:S02]  /*3950*/  IMAD.MOV R43, RZ, RZ, -R23 ;  /* 0x000000ffff2b7224 */ /* 0x000fe400078e0a17 */
[----:B------:R-:W-:Y:S02]  /*3960*/  IMAD R23, R25, R42, R40 ;  /* 0x0000002a19177224 */ /* 0x000fe400078e0228 */
[----:B------:R-:W-:-:S02]  /*3970*/  @!P6 IMAD.IADD R21, R21, 0x1, -R25 ;  /* 0x000000011515e824 */ /* 0x000fc400078e0a19 */
[C---:B------:R-:W-:Y:S01]  /*3980*/  IMAD R24, R25.reuse, R43, R24 ;  /* 0x0000002b19187224 */ /* 0x040fe200078e0218 */
[C---:B------:R-:W-:Y:S01]  /*3990*/  ISETP.GT.U32.AND P6, PT, R25.reuse, R23, PT ;  /* 0x000000171900720c */ /* 0x040fe20003fc4070 */
[----:B------:R-:W-:Y:S01]  /*39a0*/  IMAD.MOV.U32 R41, RZ, RZ, R38 ;  /* 0x000000ffff297224 */ /* 0x000fe200078e0026 */
[C---:B------:R-:W-:Y:S01]  /*39b0*/  ISETP.GT.U32.AND P2, PT, R25.reuse, R21, PT ;  /* 0x000000151900720c */ /* 0x040fe20003f44070 */
[----:B------:R-:W-:Y:S01]  /*39c0*/  @!P0 IMAD.MOV R37, RZ, RZ, -R37 ;  /* 0x000000ffff258224 */ /* 0x000fe200078e0a25 */
[----:B------:R-:W-:Y:S01]  /*39d0*/  ISETP.GE.AND P0, PT, R32, RZ, PT ;  /* 0x000000ff2000720c */ /* 0x000fe20003f06270 */
[----:B------:R-:W-:Y:S01]  /*39e0*/  @!P3 IMAD.MOV R41, RZ, RZ, -R41 ;  /* 0x000000ffff29b224 */ /* 0x000fe200078e0a29 */
[----:B------:R-:W-:Y:S01]  /*39f0*/  ISETP.GT.U32.AND P3, PT, R25, R24, PT ;  /* 0x000000181900720c */ /* 0x000fe20003f64070 */
[----:B------:R-:W-:Y:S01]  /*3a00*/  @!P5 IMAD.IADD R22, R22, 0x1, -R25 ;  /* 0x000000011616d824 */ /* 0x000fe200078e0a19 */
[----:B------:R-:W-:Y:S01]  /*3a10*/  ISETP.GE.AND P5, PT, R35, RZ, PT ;  /* 0x000000ff2300720c */ /* 0x000fe20003fa6270 */
[----:B------:R-:W-:Y:S01]  /*3a20*/  @!P4 IMAD.MOV R36, RZ, RZ, -R36 ;  /* 0x000000ffff24c224 */ /* 0x000fe200078e0a24 */
[----:B------:R3:W-:Y:S01]  /*3a30*/  STL [R1+0x6f0], R41 ;  /* 0x0006f02901007387 */ /* 0x0007e20000100800 */
[----:B------:R-:W-:Y:S01]  /*3a40*/  IMAD.MOV.U32 R32, RZ, RZ, R33 ;  /* 0x000000ffff207224 */ /* 0x000fe200078e0021 */
[----:B------:R-:W-:Y:S01]  /*3a50*/  ISETP.GT.U32.AND P4, PT, R25, R22, PT ;  /* 0x000000161900720c */ /* 0x000fe20003f84070 */
[--C-:B------:R-:W-:Y:S01]  /*3a60*/  @!P6 IMAD.IADD R23, R23, 0x1, -R25.reuse ;  /* 0x000000011717e824 */ /* 0x100fe200078e0a19 */
[----:B------:R-:W-:Y:S01]  /*3a70*/  ISETP.GE.AND P6, PT, R47, RZ, PT ;  /* 0x000000ff2f00720c */ /* 0x000fe20003fc6270 */
[--C-:B------:R-:W-:Y:S01]  /*3a80*/  @!P2 IMAD.IADD R21, R21, 0x1, -R25.reuse ;  /* 0x000000011515a824 */ /* 0x100fe200078e0a19 */
[----:B------:R-:W-:Y:S01]  /*3a90*/  ISETP.GE.AND P2, PT, R48, RZ, PT ;  /* 0x000000ff3000720c */ /* 0x000fe20003f46270 */
[----:B------:R-:W-:Y:S01]  /*3aa0*/  @!P0 IMAD.MOV R32, RZ, RZ, -R32 ;  /* 0x000000ffff208224 */ /* 0x000fe200078e0a20 */
[----:B------:R3:W-:Y:S01]  /*3ab0*/  STL [R1+0x6ec], R37 ;  /* 0x0006ec2501007387 */ /* 0x0007e20000100800 */
[----:B------:R-:W-:Y:S01]  /*3ac0*/  @!P3 IMAD.IADD R24, R24, 0x1, -R25 ;  /* 0x000000011818b824 */ /* 0x000fe200078e0a19 */
[----:B------:R-:W-:Y:S01]  /*3ad0*/  ISETP.GT.U32.AND P0, PT, R25, R23, PT ;  /* 0x000000171900720c */ /* 0x000fe20003f04070 */
[----:B------:R-:W-:Y:S01]  /*3ae0*/  @!P5 IMAD.MOV R31, RZ, RZ, -R31 ;  /* 0x000000ffff1fd224 */ /* 0x000fe200078e0a1f */
[----:B------:R3:W-:Y:S01]  /*3af0*/  STL [R1+0x6e8], R36 ;  /* 0x0006e82401007387 */ /* 0x0007e20000100800 */
[----:B------:R-:W-:Y:S01]  /*3b00*/  IMAD.SHL.U32 R40, R49, 0x200000, RZ ;  /* 0x0020000031287824 */ /* 0x000fe200078e00ff */
[----:B------:R-:W-:Y:S01]  /*3b10*/  ISETP.GT.U32.AND P3, PT, R25, R24, PT ;  /* 0x000000181900720c */ /* 0x000fe20003f64070 */
[----:B------:R-:W-:Y:S01]  /*3b20*/  @!P4 IMAD.IADD R22, R22, 0x1, -R25 ;  /* 0x000000011616c824 */ /* 0x000fe200078e0a19 */
[----:B------:R3:W-:Y:S01]  /*3b30*/  STL [R1+0x6e4], R32 ;  /* 0x0006e42001007387 */ /* 0x0007e20000100800 */
[----:B------:R-:W-:-:S02]  /*3b40*/  ISETP.GE.AND P4, PT, R26, RZ, PT ;  /* 0x000000ff1a00720c */ /* 0x000fc40003f86270 */
[----:B------:R-:W-:Y:S01]  /*3b50*/  @!P2 IMAD.MOV R21, RZ, RZ, -R21 ;  /* 0x000000ffff15a224 */ /* 0x000fe200078e0a15 */
[----:B------:R3:W-:Y:S01]  /*3b60*/  STL [R1+0x6e0], R31 ;  /* 0x0006e01f01007387 */ /* 0x0007e20000100800 */
[----:B------:R-:W-:Y:S01]  /*3b70*/  @!P6 IMAD.MOV R22, RZ, RZ, -R22 ;  /* 0x000000ffff16e224 */ /* 0x000fe200078e0a16 */
[----:B------:R-:W-:Y:S01]  /*3b80*/  ISETP.GE.AND P2, PT, R46, RZ, PT ;  /* 0x000000ff2e00720c */ /* 0x000fe20003f46270 */
[--C-:B------:R-:W-:Y:S01]  /*3b90*/  @!P0 IMAD.IADD R23, R23, 0x1, -R25.reuse ;  /* 0x0000000117178824 */ /* 0x100fe200078e0a19 */
[----:B------:R3:W-:Y:S01]  /*3ba0*/  STL [R1+0x6d8], R20 ;  /* 0x0006d81401007387 */ /* 0x0007e20000100800 */
[----:B------:R-:W-:Y:S02]  /*3bb0*/  ISETP.GE.AND P6, PT, R45, RZ, PT ;  /* 0x000000ff2d00720c */ /* 0x000fe40003fc6270 */
[----:B------:R-:W-:Y:S01]  /*3bc0*/  LOP3.LUT R38, R40, 0x600000, RZ, 0xc0, !PT ;  /* 0x0060000028267812 */ /* 0x000fe200078ec0ff */
[----:B------:R-:W-:Y:S01]  /*3bd0*/  @!P3 IMAD.IADD R24, R24, 0x1, -R25 ;  /* 0x000000011818b824 */ /* 0x000fe200078e0a19 */
[----:B------:R-:W-:-:S02]  /*3be0*/  ISETP.NE.AND P3, PT, R2, RZ, PT ;  /* 0x000000ff0200720c */ /* 0x000fc40003f65270 */
[----:B------:R-:W-:Y:S02]  /*3bf0*/  R2UR UR9, R38 ;  /* 0x00000000260972ca */ /* 0x000fe400000e0000 */
[----:B------:R-:W-:Y:S02]  /*3c00*/  LOP3.LUT R2, RZ, R2, RZ, 0x33, !PT ;  /* 0x00000002ff027212 */ /* 0x000fe400078e33ff */
[----:B------:R-:W-:Y:S01]  /*3c10*/  @!P2 IMAD.MOV R23, RZ, RZ, -R23 ;  /* 0x000000ffff17a224 */ /* 0x000fe200078e0a17 */
[----:B------:R-:W-:Y:S02]  /*3c20*/  ISETP.GE.AND P5, PT, R27, RZ, PT ;  /* 0x000000ff1b00720c */ /* 0x000fe40003fa6270 */
[----:B------:R-:W-:Y:S01]  /*3c30*/  @!P6 IMAD.MOV R24, RZ, RZ, -R24 ;  /* 0x000000ffff18e224 */ /* 0x000fe200078e0a18 */
[C---:B------:R-:W-:Y:S02]  /*3c40*/  SEL R25, R2.reuse, R21, !P3 ;  /* 0x0000001502197207 */ /* 0x040fe40005800000 */
[----:B------:R-:W-:-:S02]  /*3c50*/  SEL R21, R2, R22, !P3 ;  /* 0x0000001602157207 */ /* 0x000fc40005800000 */
[----:B------:R-:W-:Y:S01]  /*3c60*/  ISETP.GE.AND P0, PT, R28, RZ, PT ;  /* 0x000000ff1c00720c */ /* 0x000fe20003f06270 */
[----:B--2---:R-:W-:Y:S01]  /*3c70*/  IMAD R22, R25, UR8, RZ ;  /* 0x0000000819167c24 */ /* 0x004fe2000f8e02ff */
[----:B------:R-:W-:Y:S02]  /*3c80*/  ISETP.GE.AND P2, PT, R29, RZ, PT ;  /* 0x000000ff1d00720c */ /* 0x000fe40003f46270 */
[----:B------:R-:W-:Y:S02]  /*3c90*/  ISETP.GE.AND P6, PT, R30, RZ, PT ;  /* 0x000000ff1e00720c */ /* 0x000fe40003fc6270 */
[C---:B------:R-:W-:Y:S02]  /*3ca0*/  SEL R23, R2.reuse, R23, !P3 ;  /* 0x0000001702177207 */ /* 0x040fe40005800000 */
[----:B------:R-:W-:Y:S01]  /*3cb0*/  SEL R24, R2, R24, !P3 ;  /* 0x0000001802187207 */ /* 0x000fe20005800000 */
[----:B---34-:R-:W-:Y:S08]  /*3cc0*/  BRA.U UP0, `(.L_x_5) ;  /* 0x0000000100187547 */ /* 0x018ff0000b800000 */
[----:B------:R-:W-:Y:S01]  /*3cd0*/  ELECT P3, URZ, PT ;  /* 0x0000000000ff782f */ /* 0x000fe20003860000 */
[----:B------:R-:W-:Y:S01]  /*3ce0*/  IMAD.MOV.U32 R2, RZ, RZ, 0x1 ;  /* 0x00000001ff027424 */ /* 0x000fe200078e00ff */
[----:B------:R-:W-:Y:S01]  /*3cf0*/  UMOV UR7, 0x40 ;  /* 0x0000004000077882 */ /* 0x000fe20000000000 */
[----:B------:R-:W-:Y:S01]  /*3d00*/  UVIRTCOUNT.DEALLOC.SMPOOL 0x80 ;  /* 0x000000800000784c */ /* 0x000fe20000000000 */
[----:B------:R-:W-:-:S09]  /*3d10*/  ULEA UR7, UR4, UR7, 0x18 ;  /* 0x0000000704077291 */ /* 0x000fd2000f8ec0ff */
[----:B------:R0:W-:Y:S03]  /*3d20*/  @P3 STS.U8 [UR7], R2 ;  /* 0x00000002ff003988 */ /* 0x0001e60008000007 */
.L_x_5:
[----:B0-----:R-:W2:Y:S01]  /*3d30*/  LDL R2, [R1+0x6d8] ;  /* 0x0006d80001027983 */ /* 0x001ea20000100800 */
[----:B------:R-:W-:Y:S01]  /*3d40*/  UIADD3 UR7, UPT, UPT, UR6, UR9, URZ ;  /* 0x0000000906077290 */ /* 0x000fe2000fffe0ff */
[----:B------:R-:W-:Y:S01]  /*3d50*/  IMAD R21, R21, UR8, RZ ;  /* 0x0000000815157c24 */ /* 0x000fe2000f8e02ff */
[----:B------:R-:W-:Y:S01]  /*3d60*/  LEA R88, P3, R22, UR12, 0x1 ;  /* 0x0000000c16587c11 */ /* 0x000fe2000f8608ff */
[----:B------:R-:W-:Y:S01]  /*3d70*/  STL.64 [R1+0x1580], R70 ;  /* 0x0015804601007387 */ /* 0x000fe20000100a00 */
[----:B------:R-:W-:Y:S01]  /*3d80*/  IMAD R20, R24, UR8, RZ ;  /* 0x0000000818147c24 */ /* 0x000fe2000f8e02ff */
[----:B------:R-:W-:Y:S01]  /*3d90*/  VOTEU.ALL UP1, P1 ;  /* 0x0000000000ff7886 */ /* 0x000fe20000820000 */
[----:B------:R-:W-:Y:S01]  /*3da0*/  LEA.HI.X.SX32 R89, R22, UR13, 0x1, P3 ;  /* 0x0000000d16597c11 */ /* 0x000fe200098f0eff */
[----:B------:R-:W-:Y:S01]  /*3db0*/  STL.64 [R1+0x15a0], R70 ;  /* 0x0015a04601007387 */ /* 0x000fe20000100a00 */
[----:B------:R-:W-:Y:S01]  /*3dc0*/  VOTEU.ALL UP2, P1 ;  /* 0x0000000000ff7886 */ /* 0x000fe20000840000 */
[----:B------:R-:W0:Y:S01]  /*3dd0*/  LDC.64 R90, c[0x0][0x3a8] ;  /* 0x0000ea00ff5a7b82 */ /* 0x000e220000000a00 */
[----:B------:R-:W1:Y:S01]  /*3de0*/  LDCU.64 UR16, c[0x0][0x358] ;  /* 0x00006b00ff1077ac */ /* 0x000e620008000a00 */
[----:B------:R-:W-:Y:S01]  /*3df0*/  STL.64 [R1+0x1570], R72 ;  /* 0x0015704801007387 */ /* 0x000fe20000100a00 */
[----:B------:R-:W-:-:S02]  /*3e00*/  PRMT R33, RZ, 0x7610, R33 ;  /* 0x00007610ff217816 */ /* 0x000fc40000000021 */
[----:B------:R-:W-:Y:S01]  /*3e10*/  PRMT R32, RZ, 0x7610, R32 ;  /* 0x00007610ff207816 */ /* 0x000fe20000000020 */
[----:B------:R-:W-:Y:S01]  /*3e20*/  STL.64 [R1+0x1590], R72 ;  /* 0x0015904801007387 */ /* 0x000fe20000100a00 */
[----:B------:R-:W-:Y:S01]  /*3e30*/  PRMT R31, RZ, 0x7610, R31 ;  /* 0x00007610ff1f7816 */ /* 0x000fe2000000001f */
[----:B------:R-:W3:Y:S02]  /*3e40*/  LDCU UR4, c[0x0][0x3b0] ;  /* 0x00007600ff0477ac */ /* 0x000ee40008000800 */
[----:B------:R-:W-:Y:S01]  /*3e50*/  STL.64 [R1+0x1568], R68 ;  /* 0x0015684401007387 */ /* 0x000fe20000100a00 */
[----:B------:R-:W-:Y:S01]  /*3e60*/  PRMT R30, RZ, 0x7610, R30 ;  /* 0x00007610ff1e7816 */ /* 0x000fe2000000001e */
[----:B------:R-:W4:Y:S02]  /*3e70*/  LDCU UR57, c[0x0][0x3b0] ;  /* 0x00007600ff3977ac */ /* 0x000f240008000800 */
[----:B------:R-:W-:Y:S01]  /*3e80*/  STL.64 [R1+0x1560], R58 ;  /* 0x0015603a01007387 */ /* 0x000fe20000100a00 */
[----:B------:R-:W-:Y:S01]  /*3e90*/  PRMT R29, RZ, 0x7610, R29 ;  /* 0x00007610ff1d7816 */ /* 0x000fe2000000001d */
[----:B------:R-:W0:Y:S02]  /*3ea0*/  LDCU UR58, c[0x0][0x3b0] ;  /* 0x00007600ff3a77ac */ /* 0x000e240008000800 */
        /* <DEDUP_REMOVED lines=12> */
[----:B------:R-:W-:Y:S01]  /*3f70*/  STL [R1+0x1550], R63 ;  /* 0x0015503f01007387 */ /* 0x000fe20000100800 */
        /* <DEDUP_REMOVED lines=48> */
[----:B------:R-:W0:Y:S03]  /*4280*/  LDCU UR34, c[0x0][0x3b0] ;  /* 0x00007600ff2277ac */ /* 0x000e260008000800 */
[----:B------:R-:W-:Y:S01]  /*4290*/  STL.64 [R1+0x14c0], R54 ;  /* 0x0014c03601007387 */ /* 0x000fe20000100a00 */
[----:B------:R-:W0:Y:S03]  /*42a0*/  LDCU UR51, c[0x0][0x3b0] ;  /* 0x00007600ff3377ac */ /* 0x000e260008000800 */
[----:B------:R-:W-:Y:S01]  /*42b0*/  STL.64 [R1+0x14e0], R54 ;  /* 0x0014e03601007387 */ /* 0x000fe20000100a00 */
[----:B------:R-:W0:Y:S03]  /*42c0*/  LDCU UR33, c[0x0][0x3b0] ;  /* 0x00007600ff2177ac */ /* 0x000e260008000800 */
[----:B------:R-:W-:Y:S01]  /*42d0*/  STL [R1+0x1490], R0 ;  /* 0x0014900001007387 */ /* 0x000fe20000100800 */
        /* <DEDUP_REMOVED lines=9> */
[----:B------:R-:W-:Y:S01]  /*4370*/  STL.64 [R1+0x1458], R18 ;  /* 0x0014581201007387 */ /* 0x000fe20000100a00 */
        /* <DEDUP_REMOVED lines=27> */
[----:B------:R-:W-:Y:S01]  /*4530*/  STL [R1+0x137c], R13 ;  /* 0x00137c0d01007387 */ /* 0x000fe20000100800 */
[----:B------:R-:W0:Y:S03]  /*4540*/  LDCU UR60, c[0x0][0x3b0] ;  /* 0x00007600ff3c77ac */ /* 0x000e260008000800 */
[----:B------:R-:W-:Y:S04]  /*4550*/  STL [R1+0x1378], R12 ;  /* 0x0013780c01007387 */ /* 0x000fe80000100800 */
[----:B------:R-:W-:Y:S04]  /*4560*/  STL.64 [R1+0x1448], R12 ;  /* 0x0014480c01007387 */ /* 0x000fe80000100a00 */
[----:B------:R-:W-:Y:S04]  /*4570*/  STL [R1+0x1374], R11 ;  /* 0x0013740b01007387 */ /* 0x000fe80000100800 */
[----:B------:R-:W-:Y:S04]  /*4580*/  STL [R1+0x1370], R10 ;  /* 0x0013700a01007387 */ /* 0x000fe80000100800 */
[----:B------:R-:W-:Y:S04]  /*4590*/  STL.64 [R1+0x1468], R10 ;  /* 0x0014680a01007387 */ /* 0x000fe80000100a00 */
[----:B------:R-:W-:Y:S04]  /*45a0*/  STL.64 [R1+0x1488], R10 ;  /* 0x0014880a01007387 */ /* 0x000fe80000100a00 */
[----:B------:R-:W-:Y:S04]  /*45b0*/  STL [R1+0x136c], R9 ;  /* 0x00136c0901007387 */ /* 0x000fe80000100800 */
[----:B------:R-:W-:Y:S04]  /*45c0*/  STL [R1+0x1368], R8 ;  /* 0x0013680801007387 */ /* 0x000fe80000100800 */
[----:B------:R-:W-:Y:S04]  /*45d0*/  STL.64 [R1+0x1470], R8 ;  /* 0x0014700801007387 */ /* 0x000fe80000100a00 */
[----:B------:R-:W-:Y:S04]  /*45e0*/  STL [R1+0x1364], R3 ;  /* 0x0013640301007387 */ /* 0x000fe80000100800 */
[----:B------:R-:W-:Y:S04]  /*45f0*/  STL [R1+0x1360], R7 ;  /* 0x0013600701007387 */ /* 0x000fe80000100800 */
[----:B------:R-:W-:Y:S01]  /*4600*/  STL [R1+0x135c], R6 ;  /* 0x00135c0601007387 */ /* 0x000fe20000100800 */
[----:B------:R-:W-:Y:S03]  /*4610*/  STTM.x64 tmem[UR7], RZ ;  /* 0x000000ff000079ed */ /* 0x000fe60008340007 */
[----:B------:R-:W-:Y:S01]  /*4620*/  STL.64 [R1+0x1478], R6 ;  /* 0x0014780601007387 */ /* 0x000fe20000100a00 */
[----:B------:R-:W-:Y:S03]  /*4630*/  STTM.x64 tmem[UR7+0x40], RZ ;  /* 0x000040ff000079ed */ /* 0x000fe60008340007 */
[----:B------:R-:W-:Y:S01]  /*4640*/  STL [R1+0x1358], R5 ;  /* 0x0013580501007387 */ /* 0x000fe20000100800 */
        /* <DEDUP_REMOVED lines=12> */
[----:B------:R-:W0:Y:S03]  /*4710*/  FENCE.VIEW.ASYNC.T ;  /* 0x00000000000073c6 */ /* 0x000e260000000200 */
[----:B------:R-:W-:Y:S01]  /*4720*/  STL [R1+0x139c], R93 ;  /* 0x00139c5d01007387 */ /* 0x000fe20000100800 */
[----:B--2---:R-:W-:-:S05]  /*4730*/  @!P4 IMAD.MOV R2, RZ, RZ, -R2 ;  /* 0x000000ffff02c224 */ /* 0x004fca00078e0a02 */
[----:B------:R2:W-:Y:S01]  /*4740*/  @!P4 STL [R1+0x6d8], R2 ;  /* 0x0006d8020100c387 */ /* 0x0005e20000100800 */
[----:B------:R-:W-:-:S03]  /*4750*/  LEA R86, P4, R21, UR12, 0x1 ;  /* 0x0000000c15567c11 */ /* 0x000fc6000f8808ff */
[----:B0-----:R-:W-:Y:S01]  /*4760*/  STL [R1+0x1354], R91 ;  /* 0x0013545b01007387 */ /* 0x001fe20000100800 */
[----:B------:R-:W-:Y:S01]  /*4770*/  LEA.HI.X.SX32 R87, R21, UR13, 0x1, P4 ;  /* 0x0000000d15577c11 */ /* 0x000fe2000a0f0eff */
[----:B------:R-:W-:Y:S01]  /*4780*/  VIADD R21, R66, 0xfffffff7 ;  /* 0xfffffff742157836 */ /* 0x000fe20000000000 */
[C---:B------:R-:W-:Y:S01]  /*4790*/  LEA R82, P4, R20.reuse, UR12, 0x1 ;  /* 0x0000000c14527c11 */ /* 0x040fe2000f8808ff */
[----:B------:R-:W-:Y:S01]  /*47a0*/  STL [R1+0x13a0], R91 ;  /* 0x0013a05b01007387 */ /* 0x000fe20000100800 */
[----:B--2---:R-:W-:Y:S02]  /*47b0*/  IMAD R2, R23, UR8, RZ ;  /* 0x0000000817027c24 */ /* 0x004fe4000f8e02ff */
[----:B------:R-:W-:Y:S01]  /*47c0*/  LEA.HI.X.SX32 R83, R20, UR13, 0x1, P4 ;  /* 0x0000000d14537c11 */ /* 0x000fe2000a0f0eff */
[----:B------:R-:W-:Y:S01]  /*47d0*/  UIADD3 UR8, UPT, UPT, UR5, 0x28000, URZ ;  /* 0x0002800005087890 */ /* 0x000fe2000fffe0ff */
[----:B------:R-:W-:Y:S01]  /*47e0*/  VIADD R23, R66, 0xffffffff ;  /* 0xffffffff42177836 */ /* 0x000fe20000000000 */
[----:B------:R-:W-:-:S02]  /*47f0*/  ISETP.GE.U32.AND P4, PT, R21, 0x7fffffb8, PT ;  /* 0x7fffffb81500780c */ /* 0x000fc40003f86070 */
[C---:B------:R-:W-:Y:S02]  /*4800*/  LEA R84, P3, R2.reuse, UR12, 0x1 ;  /* 0x0000000c02547c11 */ /* 0x040fe4000f8608ff */
[----:B------:R-:W-:Y:S02]  /*4810*/  PRMT R21, RZ, 0x7610, R21 ;  /* 0x00007610ff157816 */ /* 0x000fe40000000015 */
[----:B------:R-:W-:Y:S01]  /*4820*/  LEA.HI.X.SX32 R85, R2, UR13, 0x1, P3 ;  /* 0x0000000d02557c11 */ /* 0x000fe200098f0eff */
[----:B------:R-:W-:Y:S01]  /*4830*/  VIADD R2, R66, 0xffffffef ;  /* 0xffffffef42027836 */ /* 0x000fe20000000000 */
[----:B------:R-:W-:-:S04]  /*4840*/  @!UP1 UIADD3 UR12, UPT, UPT, -UR10, 0x100000, URZ ;  /* 0x001000000a0c9890 */ /* 0x000fc8000fffe1ff */
[----:B------:R-:W-:Y:S02]  /*4850*/  @!UP1 USHF.L.U32 UR13, UR12, 0xb, URZ ;  /* 0x0000000b0c0d9899 */ /* 0x000fe400080006ff */
[----:B------:R-:W-:Y:S01]  /*4860*/  @!UP1 USHF.L.U32 UR12, UR12, 0x1, URZ ;  /* 0x000000010c0c9899 */ /* 0x000fe200080006ff */
[----:B------:R-:W-:Y:S01]  /*4870*/  BAR.SYNC.DEFER_BLOCKING 0x0 ;  /* 0x0000000000007b1d */ /* 0x000fe20000010000 */
[----:B------:R-:W-:-:S05]  /*4880*/  ISETP.GE.U32.AND P3, PT, R23, 0x7fffffc0, PT ;  /* 0x7fffffc01700780c */ /* 0x000fca0003f66070 */
[----:B------:R-:W0:Y:S05]  /*4890*/  FENCE.VIEW.ASYNC.S ;  /* 0x00000000000073c6 */ /* 0x000e2a0000000000 */
[----:B0-----:R0:W2:Y:S02]  /*48a0*/  @!UP2 SYNCS.EXCH.64 URZ, [UR8], UR12 ;  /* 0x0000000c08ffa5b2 */ /* 0x0010a40008000100 */
[----:B--2---:R-:W-:Y:S01]  /*48b0*/  BAR.SYNC.DEFER_BLOCKING 0x0 ;  /* 0x0000000000007b1d */ /* 0x004fe20000010000 */
[----:B------:R-:W-:Y:S02]  /*48c0*/  PRMT R24, RZ, 0x7610, R24 ;  /* 0x00007610ff187816 */ /* 0x000fe40000000018 */
[----:B------:R-:W-:-:S02]  /*48d0*/  PRMT R23, RZ, 0x7610, R23 ;  /* 0x00007610ff177816 */ /* 0x000fc40000000017 */
[----:B------:R-:W-:Y:S02]  /*48e0*/  PRMT R22, RZ, 0x7610, R22 ;  /* 0x00007610ff167816 */ /* 0x000fe40000000016 */
[----:B------:R-:W-:Y:S02]  /*48f0*/  PRMT R12, RZ, 0x7610, R12 ;  /* 0x00007610ff0c7816 */ /* 0x000fe4000000000c */
[----:B------:R-:W-:Y:S02]  /*4900*/  PRMT R20, RZ, 0x7610, R20 ;  /* 0x00007610ff147816 */ /* 0x000fe40000000014 */
[----:B------:R-:W-:Y:S01]  /*4910*/  PRMT R13, RZ, 0x7610, R13 ;  /* 0x00007610ff0d7816 */ /* 0x000fe2000000000d */
[----:B0-----:R-:W0:Y:S01]  /*4920*/  LDCU UR12, c[0x0][0x3b0] ;  /* 0x00007600ff0c77ac */ /* 0x001e220008000800 */
[----:B------:R-:W-:Y:S02]  /*4930*/  PRMT R73, RZ, 0x7610, R73 ;  /* 0x00007610ff497816 */ /* 0x000fe40000000049 */
[----:B------:R-:W-:Y:S01]  /*4940*/  PRMT R62, RZ, 0x7610, R62 ;  /* 0x00007610ff3e7816 */ /* 0x000fe2000000003e */
[----:B------:R-:W2:Y:S01]  /*4950*/  LDCU UR13, c[0x0][0x3b0] ;  /* 0x00007600ff0d77ac */ /* 0x000ea20008000800 */
[----:B-1----:R-:W2:Y:S04]  /*4960*/  @!P3 LDG.E.U16 R21, desc[UR16][R88.64] ;  /* 0x000000105815b981 */ /* 0x002ea8000c1e1500 */
[----:B------:R-:W2:Y:S04]  /*4970*/  @!P3 LDG.E.U16 R33, desc[UR16][R86.64] ;  /* 0x000000105621b981 */ /* 0x000ea8000c1e1500 */
[----:B------:R-:W2:Y:S04]  /*4980*/  @!P3 LDG.E.U16 R32, desc[UR16][R84.64] ;  /* 0x000000105420b981 */ /* 0x000ea8000c1e1500 */
[----:B------:R-:W2:Y:S01]  /*4990*/  @!P3 LDG.E.U16 R31, desc[UR16][R82.64] ;  /* 0x00000010521fb981 */ /* 0x000ea2000c1e1500 */
[----:B------:R-:W-:Y:S01]  /*49a0*/  ISETP.GE.U32.AND P3, PT, R2, 0x7fffffb0, PT ;  /* 0x7fffffb00200780c */ /* 0x000fe20003f66070 */
[----:B------:R-:W-:-:S04]  /*49b0*/  IMAD.SHL.U32 R2, R90, 0x8, RZ ;  /* 0x000000085a027824 */ /* 0x000fc800078e00ff */
[----:B------:R-:W-:-:S04]  /*49c0*/  IMAD.WIDE R74, R2, 0x2, R88 ;  /* 0x00000002024a7825 */ /* 0x000fc800078e0258 */
[C---:B------:R-:W-:Y:S01]  /*49d0*/  IMAD.WIDE R70, R2.reuse, 0x2, R86 ;  /* 0x0000000202467825 */ /* 0x040fe200078e0256 */
[----:B------:R1:W2:Y:S03]  /*49e0*/  @!P4 LDG.E.U16 R30, desc[UR16][R74.64] ;  /* 0x000000104a1ec981 */ /* 0x0002a6000c1e1500 */
[C---:B------:R-:W-:Y:S01]  /*49f0*/  IMAD.WIDE R68, R2.reuse, 0x2, R84 ;  /* 0x0000000202447825 */ /* 0x040fe200078e0254 */
[----:B------:R0:W2:Y:S03]  /*4a00*/  @!P4 LDG.E.U16 R29, desc[UR16][R70.64] ;  /* 0x00000010461dc981 */ /* 0x0000a6000c1e1500 */
[----:B------:R-:W-:Y:S01]  /*4a10*/  IMAD.WIDE R58, R2, 0x2, R82 ;  /* 0x00000002023a7825 */ /* 0x000fe200078e0252 */
[----:B------:R0:W2:Y:S03]  /*4a20*/  @!P4 LDG.E.U16 R28, desc[UR16][R68.64] ;  /* 0x00000010441cc981 */ /* 0x0000a6000c1e1500 */
[----:B------:R-:W-:Y:S01]  /*4a30*/  VIADD R2, R66, 0xffffffe7 ;  /* 0xffffffe742027836 */ /* 0x000fe20000000000 */
[----:B------:R0:W2:Y:S04]  /*4a40*/  @!P4 LDG.E.U16 R27, desc[UR16][R58.64] ;  /* 0x000000103a1bc981 */ /* 0x0000a8000c1e1500 */
[----:B------:R-:W-:Y:S01]  /*4a50*/  ISETP.GE.U32.AND P4, PT, R2, 0x7fffffa8, PT ;  /* 0x7fffffa80200780c */ /* 0x000fe20003f86070 */
[----:B------:R1:W-:Y:S01]  /*4a60*/  STL.64 [R1+0x5c0], R74 ;  /* 0x0005c04a01007387 */ /* 0x0003e20000100a00 */
[----:B------:R-:W-:-:S03]  /*4a70*/  IMAD.SHL.U32 R2, R90, 0x10, RZ ;  /* 0x000000105a027824 */ /* 0x000fc600078e00ff */
[----:B------:R0:W-:Y:S04]  /*4a80*/  STL.64 [R1+0x5b8], R70 ;  /* 0x0005b84601007387 */ /* 0x0001e80000100a00 */
[----:B------:R3:W-:Y:S04]  /*4a90*/  STL.64 [R1+0x5b0], R68 ;  /* 0x0005b04401007387 */ /* 0x0007e80000100a00 */
[----:B------:R4:W-:Y:S01]  /*4aa0*/  STL.64 [R1+0x5a8], R58 ;  /* 0x0005a83a01007387 */ /* 0x0009e20000100a00 */
[----:B-1----:R-:W-:-:S04]  /*4ab0*/  IMAD.WIDE R74, R2, 0x2, R88 ;  /* 0x00000002024a7825 */ /* 0x002fc800078e0258 */
[C---:B0-----:R-:W-:Y:S01]  /*4ac0*/  IMAD.WIDE R70, R2.reuse, 0x2, R86 ;  /* 0x0000000202467825 */ /* 0x041fe200078e0256 */
[----:B------:R0:W2:Y:S03]  /*4ad0*/  @!P3 LDG.E.U16 R26, desc[UR16][R74.64] ;  /* 0x000000104a1ab981 */ /* 0x0000a6000c1e1500 */
[C---:B---3--:R-:W-:Y:S01]  /*4ae0*/  IMAD.WIDE R68, R2.reuse, 0x2, R84 ;  /* 0x0000000202447825 */ /* 0x048fe200078e0254 */
[----:B------:R1:W3:Y:S03]  /*4af0*/  @!P3 LDG.E.U16 R25, desc[UR16][R70.64] ;  /* 0x000000104619b981 */ /* 0x0002e6000c1e1500 */
[----:B----4-:R-:W-:Y:S01]  /*4b00*/  IMAD.WIDE R58, R2, 0x2, R82 ;  /* 0x00000002023a7825 */ /* 0x010fe200078e0252 */
[----:B------:R4:W2:Y:S03]  /*4b10*/  @!P3 LDG.E.U16 R24, desc[UR16][R68.64] ;  /* 0x000000104418b981 */ /* 0x0008a6000c1e1500 */
[----:B------:R-:W-:Y:S01]  /*4b20*/  VIADD R2, R66, 0xffffffdf ;  /* 0xffffffdf42027836 */ /* 0x000fe20000000000 */
[----:B------:R0:W2:Y:S04]  /*4b30*/  @!P3 LDG.E.U16 R23, desc[UR16][R58.64] ;  /* 0x000000103a17b981 */ /* 0x0000a8000c1e1500 */
[----:B------:R-:W-:Y:S01]  /*4b40*/  ISETP.GE.U32.AND P3, PT, R2, 0x7fffffa0, PT ;  /* 0x7fffffa00200780c */ /* 0x000fe20003f66070 */
[----:B------:R0:W-:Y:S01]  /*4b50*/  STL.64 [R1+0x4c0], R74 ;  /* 0x0004c04a01007387 */ /* 0x0001e20000100a00 */
[----:B------:R-:W-:-:S03]  /*4b60*/  IMAD R2, R90, 0x18, RZ ;  /* 0x000000185a027824 */ /* 0x000fc600078e02ff */
[----:B------:R1:W-:Y:S04]  /*4b70*/  STL.64 [R1+0x4b8], R70 ;  /* 0x0004b84601007387 */ /* 0x0003e80000100a00 */
[----:B------:R4:W-:Y:S04]  /*4b80*/  STL.64 [R1+0x4b0], R68 ;  /* 0x0004b04401007387 */ /* 0x0009e80000100a00 */
[----:B------:R4:W-:Y:S01]  /*4b90*/  STL.64 [R1+0x4a8], R58 ;  /* 0x0004a83a01007387 */ /* 0x0009e20000100a00 */
[----:B0-----:R-:W-:-:S04]  /*4ba0*/  IMAD.WIDE R74, R2, 0x2, R88 ;  /* 0x00000002024a7825 */ /* 0x001fc800078e0258 */
[C---:B-1----:R-:W-:Y:S01]  /*4bb0*/  IMAD.WIDE R70, R2.reuse, 0x2, R86 ;  /* 0x0000000202467825 */ /* 0x042fe200078e0256 */
[----:B------:R0:W2:Y:S03]  /*4bc0*/  @!P4 LDG.E.U16 R22, desc[UR16][R74.64] ;  /* 0x000000104a16c981 */ /* 0x0000a6000c1e1500 */
[C---:B----4-:R-:W-:Y:S01]  /*4bd0*/  IMAD.WIDE R68, R2.reuse, 0x2, R84 ;  /* 0x0000000202447825 */ /* 0x050fe200078e0254 */
[----:B------:R1:W4:Y:S03]  /*4be0*/  @!P4 LDG.E.U16 R12, desc[UR16][R70.64] ;  /* 0x00000010460cc981 */ /* 0x000326000c1e1500 */
        /* <DEDUP_REMOVED lines=10> */
[----:B0-----:R-:W-:-:S04]  /*4c90*/  IMAD.WIDE R74, R2, 0x2, R88 ;  /* 0x00000002024a7825 */ /* 0x001fc800078e0258 */
[C---:B-1----:R-:W-:Y:S01]  /*4ca0*/  IMAD.WIDE R70, R2.reuse, 0x2, R86 ;  /* 0x0000000202467825 */ /* 0x042fe200078e0256 */
        /* <DEDUP_REMOVED lines=23> */
[----:B------:R-:W-:Y:S01]  /*4e20*/  IMAD R2, R90, 0x30, RZ ;  /* 0x000000305a027824 */ /* 0x000fe200078e02ff */
[----:B------:R0:W-:Y:S04]  /*4e30*/  STL.64 [R1+0x1c0], R74 ;  /* 0x0001c04a01007387 */ /* 0x0001e80000100a00 */
[----:B------:R1:W-:Y:S04]  /*4e40*/  STL.64 [R1+0x1b8], R70 ;  /* 0x0001b84601007387 */ /* 0x0003e80000100a00 */
[----:B------:R1:W-:Y:S01]  /*4e50*/  STL.64 [R1+0x1b0], R68 ;  /* 0x0001b04401007387 */ /* 0x0003e20000100a00 */
[----:B0-----:R-:W-:-:S03]  /*4e60*/  IMAD.WIDE R74, R2, 0x2, R88 ;  /* 0x00000002024a7825 */ /* 0x001fc600078e0258 */
[----:B------:R0:W-:Y:S04]  /*4e70*/  STL.64 [R1+0x1a8], R58 ;  /* 0x0001a83a01007387 */ /* 0x0001e80000100a00 */
[----:B------:R0:W-:Y:S01]  /*4e80*/  STL.64 [R1+0xc0], R74 ;  /* 0x0000c04a01007387 */ /* 0x0001e20000100a00 */
[----:B-1----:R-:W-:-:S03]  /*4e90*/  IMAD.WIDE R70, R2, 0x2, R86 ;  /* 0x0000000202467825 */ /* 0x002fc600078e0256 */
[----:B------:R1:W2:Y:S01]  /*4ea0*/  @!P3 LDG.E.U16 R34, desc[UR16][R74.64] ;  /* 0x000000104a22b981 */ /* 0x0002a2000c1e1500 */
[----:B------:R-:W-:-:S04]  /*4eb0*/  IMAD.WIDE R68, R2, 0x2, R84 ;  /* 0x0000000202447825 */ /* 0x000fc800078e0254 */
[----:B0-----:R-:W-:Y:S01]  /*4ec0*/  IMAD.WIDE R58, R2, 0x2, R82 ;  /* 0x00000002023a7825 */ /* 0x001fe200078e0252 */
[----:B------:R-:W-:Y:S03]  /*4ed0*/  STL.64 [R1+0xb8], R70 ;  /* 0x0000b84601007387 */ /* 0x000fe60000100a00 */
[----:B-1----:R-:W-:Y:S01]  /*4ee0*/  IMAD R74, R90, 0x38, RZ ;  /* 0x000000385a4a7824 */ /* 0x002fe200078e02ff */
[----:B------:R-:W-:Y:S03]  /*4ef0*/  STL.64 [R1+0xb0], R68 ;  /* 0x0000b04401007387 */ /* 0x000fe60000100a00 */
[----:B------:R-:W-:Y:S01]  /*4f00*/  IMAD.WIDE R80, R74, 0x2, R88 ;  /* 0x000000024a507825 */ /* 0x000fe200078e0258 */
[----:B------:R0:W-:Y:S04]  /*4f10*/  STL.64 [R1+0xa8], R58 ;  /* 0x0000a83a01007387 */ /* 0x0001e80000100a00 */
[----:B------:R-:W-:Y:S04]  /*4f20*/  STL [R1+0xff4], R80 ;  /* 0x000ff45001007387 */ /* 0x000fe80000100800 */
[----:B------:R-:W-:Y:S04]  /*4f30*/  STL [R1+0x1040], R80 ;  /* 0x0010405001007387 */ /* 0x000fe80000100800 */
[----:B------:R-:W-:Y:S04]  /*4f40*/  STL [R1+0x1070], R80 ;  /* 0x0010705001007387 */ /* 0x000fe80000100800 */
[----:B------:R-:W-:Y:S04]  /*4f50*/  STL [R1+0x10a8], R80 ;  /* 0x0010a85001007387 */ /* 0x000fe80000100800 */
[----:B------:R-:W-:Y:S01]  /*4f60*/  STL [R1+0x10e8], R80 ;  /* 0x0010e85001007387 */ /* 0x000fe20000100800 */
[----:B------:R-:W-:-:S03]  /*4f70*/  VIADD R2, R66, 0xfffffff6 ;  /* 0xfffffff642027836 */ /* 0x000fc60000000000 */
[----:B------:R-:W-:Y:S04]  /*4f80*/  STL [R1+0x1128], R80 ;  /* 0x0011285001007387 */ /* 0x000fe80000100800 */
[----:B------:R-:W-:Y:S04]  /*4f90*/  STL [R1+0x1168], R80 ;  /* 0x0011685001007387 */ /* 0x000fe80000100800 */
[----:B------:R-:W-:Y:S04]  /*4fa0*/  STL [R1+0x11a8], R80 ;  /* 0x0011a85001007387 */ /* 0x000fe80000100800 */
[----:B------:R-:W-:Y:S01]  /*4fb0*/  STL [R1+0x11f8], R80 ;  /* 0x0011f85001007387 */ /* 0x000fe20000100800 */
[----:B------:R-:W-:-:S03]  /*4fc0*/  IMAD.WIDE R78, R74, 0x2, R86 ;  /* 0x000000024a4e7825 */ /* 0x000fc600078e0256 */
[----:B------:R-:W-:Y:S01]  /*4fd0*/  STL [R1+0x1238], R80 ;  /* 0x0012385001007387 */ /* 0x000fe20000100800 */
[----:B------:R-:W-:-:S03]  /*4fe0*/  IMAD.WIDE R76, R74, 0x2, R84 ;  /* 0x000000024a4c7825 */ /* 0x000fc600078e0254 */
[----:B------:R-:W-:Y:S01]  /*4ff0*/  STL [R1+0x1298], R80 ;  /* 0x0012985001007387 */ /* 0x000fe20000100800 */
[----:B------:R-:W-:-:S03]  /*5000*/  IMAD.WIDE R74, R74, 0x2, R82 ;  /* 0x000000024a4a7825 */ /* 0x000fc600078e0252 */
[----:B------:R-:W-:Y:S04]  /*5010*/  STL [R1+0xff0], R81 ;  /* 0x000ff05101007387 */ /* 0x000fe80000100800 */
[----:B------:R-:W2:Y:S04]  /*5020*/  @!P3 LDG.E.U16 R13, desc[UR16][R70.64] ;  /* 0x00000010460db981 */ /* 0x000ea8000c1e1500 */
[----:B------:R-:W2:Y:S04]  /*5030*/  @!P3 LDG.E.U16 R49, desc[UR16][R68.64] ;  /* 0x000000104431b981 */ /* 0x000ea8000c1e1500 */
[----:B------:R0:W2:Y:S01]  /*5040*/  @!P3 LDG.E.U16 R48, desc[UR16][R58.64] ;  /* 0x000000103a30b981 */ /* 0x0000a2000c1e1500 */
[----:B------:R-:W-:Y:S01]  /*5050*/  ISETP.GE.U32.AND P3, PT, R2, 0x7fffffb7, PT ;  /* 0x7fffffb70200780c */ /* 0x000fe20003f66070 */
[----:B------:R-:W-:-:S02]  /*5060*/  VIADD R2, R66, 0xffffffee ;  /* 0xffffffee42027836 */ /* 0x000fc40000000000 */
[----:B------:R-:W-:Y:S04]  /*5070*/  STL [R1+0x1020], R81 ;  /* 0x0010205101007387 */ /* 0x000fe80000100800 */
[----:B------:R-:W-:Y:S04]  /*5080*/  STL [R1+0x1050], R81 ;  /* 0x0010505101007387 */ /* 0x000fe80000100800 */
[----:B------:R-:W-:Y:S04]  /*5090*/  STL [R1+0x1080], R81 ;  /* 0x0010805101007387 */ /* 0x000fe80000100800 */
[----:B------:R-:W-:Y:S04]  /*50a0*/  STL [R1+0x10b8], R81 ;  /* 0x0010b85101007387 */ /* 0x000fe80000100800 */
[----:B------:R-:W-:Y:S04]  /*50b0*/  STL [R1+0x10f8], R81 ;  /* 0x0010f85101007387 */ /* 0x000fe80000100800 */
[----:B------:R-:W-:Y:S04]  /*50c0*/  STL [R1+0x1138], R81 ;  /* 0x0011385101007387 */ /* 0x000fe80000100800 */
[----:B------:R1:W2:Y:S04]  /*50d0*/  @!P4 LDG.E.U16 R46, desc[UR16][R80.64] ;  /* 0x00000010502ec981 */ /* 0x0002a8000c1e1500 */
[----:B------:R-:W-:Y:S04]  /*50e0*/  STL [R1+0x1178], R81 ;  /* 0x0011785101007387 */ /* 0x000fe80000100800 */
[----:B------:R-:W2:Y:S04]  /*50f0*/  @!P4 LDG.E.U16 R42, desc[UR16][R78.64] ;  /* 0x000000104e2ac981 */ /* 0x000ea8000c1e1500 */
[----:B------:R-:W2:Y:S04]  /*5100*/  @!P4 LDG.E.U16 R44, desc[UR16][R76.64] ;  /* 0x000000104c2cc981 */ /* 0x000ea8000c1e1500 */
[----:B------:R-:W2:Y:S01]  /*5110*/  @!P4 LDG.E.U16 R45, desc[UR16][R74.64] ;  /* 0x000000104a2dc981 */ /* 0x000ea2000c1e1500 */
[----:B------:R-:W-:Y:S01]  /*5120*/  ISETP.GE.U32.AND P4, PT, R2, 0x7fffffaf, PT ;  /* 0x7fffffaf0200780c */ /* 0x000fe20003f86070 */
[----:B------:R-:W-:-:S02]  /*5130*/  IMAD R2, R90, 0x9, RZ ;  /* 0x000000095a027824 */ /* 0x000fc400078e02ff */
[----:B------:R-:W-:Y:S04]  /*5140*/  STL [R1+0x11b8], R81 ;  /* 0x0011b85101007387 */ /* 0x000fe80000100800 */
[----:B------:R-:W-:Y:S01]  /*5150*/  STL [R1+0x1208], R81 ;  /* 0x0012085101007387 */ /* 0x000fe20000100800 */
[----:B0-----:R-:W-:-:S03]  /*5160*/  IMAD.WIDE R58, R2, 0x2, R88 ;  /* 0x00000002023a7825 */ /* 0x001fc600078e0258 */
[----:B------:R-:W-:Y:S01]  /*5170*/  STL [R1+0x1258], R81 ;  /* 0x0012585101007387 */ /* 0x000fe20000100800 */
[----:B------:R-:W-:-:S03]  /*5180*/  PRMT R63, RZ, 0x7610, R63 ;  /* 0x00007610ff3f7816 */ /* 0x000fc6000000003f */
[----:B------:R-:W-:Y:S01]  /*5190*/  STL [R1+0x12a8], R81 ;  /* 0x0012a85101007387 */ /* 0x000fe20000100800 */
[----:B------:R-:W-:-:S03]  /*51a0*/  IMAD.WIDE R70, R2, 0x2, R86 ;  /* 0x0000000202467825 */ /* 0x000fc600078e0256 */
[----:B------:R1:W-:Y:S01]  /*51b0*/  STL.64 [R1+0x12e8], R80 ;  /* 0x0012e85001007387 */ /* 0x0003e20000100a00 */
[C---:B------:R-:W-:Y:S01]  /*51c0*/  IMAD.WIDE R66, R2.reuse, 0x2, R82 ;  /* 0x0000000202427825 */ /* 0x040fe200078e0252 */
[----:B------:R-:W-:Y:S02]  /*51d0*/  PRMT R72, RZ, 0x7610, R72 ;  /* 0x00007610ff487816 */ /* 0x000fe40000000048 */
[----:B------:R-:W-:Y:S01]  /*51e0*/  STL.64 [R1+0xff8], R78 ;  /* 0x000ff84e01007387 */ /* 0x000fe20000100a00 */
[----:B------:R-:W-:-:S03]  /*51f0*/  IMAD.WIDE R68, R2, 0x2, R84 ;  /* 0x0000000202447825 */ /* 0x000fc600078e0254 */
[----:B------:R-:W-:Y:S04]  /*5200*/  STL [R1+0x1010], R76 ;  /* 0x0010104c01007387 */ /* 0x000fe80000100800 */
[----:B------:R-:W-:Y:S01]  /*5210*/  STL [R1+0x1000], R77 ;  /* 0x0010004d01007387 */ /* 0x000fe20000100800 */
[----:B-1----:R-:W0:Y:S03]  /*5220*/  LDC R81, c[0x0][0x3a0] ;  /* 0x0000e800ff517b82 */ /* 0x002e260000000800 */
[----:B------:R-:W-:Y:S04]  /*5230*/  STL.64 [R1+0x1048], R76 ;  /* 0x0010484c01007387 */ /* 0x000fe80000100a00 */
[----:B------:R-:W-:Y:S04]  /*5240*/  STL.64 [R1+0x1008], R74 ;  /* 0x0010084a01007387 */ /* 0x000fe80000100a00 */
[----:B------:R1:W-:Y:S04]  /*5250*/  STL.64 [R1+0x5a0], R58 ;  /* 0x0005a03a01007387 */ /* 0x0003e80000100a00 */
[----:B------:R0:W-:Y:S04]  /*5260*/  STL.64 [R1+0x598], R70 ;  /* 0x0005984601007387 */ /* 0x0001e80000100a00 */
[----:B------:R-:W2:Y:S04]  /*5270*/  @!P3 LDG.E.U16 R73, desc[UR16][R58.64] ;  /* 0x000000103a49b981 */ /* 0x000ea8000c1e1500 */
[----:B------:R-:W2:Y:S04]  /*5280*/  @!P3 LDG.E.U16 R62, desc[UR16][R66.64] ;  /* 0x00000010423eb981 */ /* 0x000ea8000c1e1500 */
[----:B------:R0:W3:Y:S04]  /*5290*/  @!P3 LDG.E.U16 R63, desc[UR16][R68.64] ;  /* 0x00000010443fb981 */ /* 0x0000e8000c1e1500 */
[----:B-1----:R-:W4:Y:S04]  /*52a0*/  LDL.LU.64 R58, [R1+0x15a8] ;  /* 0x0015a800013a7983 */ /* 0x002f280000300a00 */
[----:B------:R1:W-:Y:S04]  /*52b0*/  STL.64 [R1+0x590], R68 ;  /* 0x0005904401007387 */ /* 0x0003e80000100a00 */
[----:B------:R-:W4:Y:S04]  /*52c0*/  @!P3 LDG.E.U16 R72, desc[UR16][R70.64] ;  /* 0x000000104648b981 */ /* 0x000f28000c1e1500 */
[----:B0-----:R-:W4:Y:S01]  /*52d0*/  LDL.LU.64 R70, [R1+0x15a0] ;  /* 0x0015a00001467983 */ /* 0x001f220000300a00 */
[----:B------:R-:W-:-:S03]  /*52e0*/  VIADD R2, R81, 0xffffffe6 ;  /* 0xffffffe651027836 */ /* 0x000fc60000000000 */
[----:B------:R0:W-:Y:S02]  /*52f0*/  STL.64 [R1+0x588], R66 ;  /* 0x0005884201007387 */ /* 0x0001e40000100a00 */
[----:B------:R-:W-:Y:S01]  /*5300*/  ISETP.GE.U32.AND P3, PT, R2, 0x7fffffa7, PT ;  /* 0x7fffffa70200780c */ /* 0x000fe20003f66070 */
[----:B------:R-:W-:-:S04]  /*5310*/  IMAD R2, R90, 0x11, RZ ;  /* 0x000000115a027824 */ /* 0x000fc800078e02ff */
[----:B-1----:R-:W-:-:S04]  /*5320*/  IMAD.WIDE R68, R2, 0x2, R84 ;  /* 0x0000000202447825 */ /* 0x002fc800078e0254 */
[C---:B0-----:R-:W-:Y:S01]  /*5330*/  IMAD.WIDE R66, R2.reuse, 0x2, R82 ;  /* 0x0000000202427825 */ /* 0x041fe200078e0252 */
[----:B--2---:R-:W-:Y:S04]  /*5340*/  STL [R1+0x3f0], R62 ;  /* 0x0003f03e01007387 */ /* 0x004fe80000100800 */
[----:B---3--:R0:W-:Y:S01]  /*5350*/  STL [R1+0x3f4], R63 ;  /* 0x0003f43f01007387 */ /* 0x0081e20000100800 */
[----:B----4-:R-:W-:Y:S02]  /*5360*/  PRMT R58, RZ, 0x7610, R58 ;  /* 0x00007610ff3a7816 */ /* 0x010fe4000000003a */
[----:B------:R-:W-:Y:S01]  /*5370*/  PRMT R59, RZ, 0x7610, R59 ;  /* 0x00007610ff3b7816 */ /* 0x000fe2000000003b */
[----:B0-----:R-:W-:-:S03]  /*5380*/  IMAD.WIDE R62, R2, 0x2, R88 ;  /* 0x00000002023e7825 */ /* 0x001fc600078e0258 */
[----:B------:R-:W2:Y:S04]  /*5390*/  @!P4 LDG.E.U16 R58, desc[UR16][R66.64] ;  /* 0x00000010423ac981 */ /* 0x000ea8000c1e1500 */
[----:B------:R-:W-:Y:S04]  /*53a0*/  STL [R1+0x3f8], R72 ;  /* 0x0003f84801007387 */ /* 0x000fe80000100800 */
[----:B------:R0:W-:Y:S01]  /*53b0*/  STL [R1+0x3fc], R73 ;  /* 0x0003fc4901007387 */ /* 0x0001e20000100800 */
[----:B------:R-:W-:Y:S02]  /*53c0*/  PRMT R71, RZ, 0x7610, R71 ;  /* 0x00007610ff477816 */ /* 0x000fe40000000047 */
[----:B------:R-:W-:Y:S01]  /*53d0*/  PRMT R70, RZ, 0x7610, R70 ;  /* 0x00007610ff467816 */ /* 0x000fe20000000046 */
[----:B------:R1:W-:Y:S01]  /*53e0*/  STL.64 [R1+0x4a0], R62 ;  /* 0x0004a03e01007387 */ /* 0x0003e20000100a00 */
[----:B0-----:R-:W-:-:S03]  /*53f0*/  IMAD.WIDE R72, R2, 0x2, R86 ;  /* 0x0000000202487825 */ /* 0x001fc600078e0256 */
[----:B------:R-:W3:Y:S04]  /*5400*/  @!P4 LDG.E.U16 R71, desc[UR16][R62.64] ;  /* 0x000000103e47c981 */ /* 0x000ee8000c1e1500 */
[----:B------:R0:W-:Y:S04]  /*5410*/  STL.64 [R1+0x498], R72 ;  /* 0x0004984801007387 */ /* 0x0001e80000100a00 */
[----:B------:R4:W3:Y:S04]  /*5420*/  @!P4 LDG.E.U16 R59, desc[UR16][R68.64] ;  /* 0x00000010443bc981 */ /* 0x0008e8000c1e1500 */
[----:B-1----:R-:W3:Y:S04]  /*5430*/  LDL.LU.64 R62, [R1+0x1598] ;  /* 0x00159800013e7983 */ /* 0x002ee80000300a00 */
[----:B------:R4:W-:Y:S04]  /*5440*/  STL.64 [R1+0x490], R68 ;  /* 0x0004904401007387 */ /* 0x0009e80000100a00 */
[----:B------:R-:W3:Y:S04]  /*5450*/  @!P4 LDG.E.U16 R70, desc[UR16][R72.64] ;  /* 0x000000104846c981 */ /* 0x000ee8000c1e1500 */
[----:B0-----:R-:W3:Y:S01]  /*5460*/  LDL.LU.64 R72, [R1+0x1590] ;  /* 0x0015900001487983 */ /* 0x001ee20000300a00 */
[----:B------:R-:W-:-:S03]  /*5470*/  VIADD R2, R81, 0xffffffde ;  /* 0xffffffde51027836 */ /* 0x000fc60000000000 */
[----:B------:R0:W-:Y:S02]  /*5480*/  STL.64 [R1+0x488], R66 ;  /* 0x0004884201007387 */ /* 0x0001e40000100a00 */
[----:B------:R-:W-:Y:S01]  /*5490*/  ISETP.GE.U32.AND P4, PT, R2, 0x7fffff9f, PT ;  /* 0x7fffff9f0200780c */ /* 0x000fe20003f86070 */
[----:B------:R-:W-:-:S04]  /*54a0*/  IMAD R2, R90, 0x19, RZ ;  /* 0x000000195a027824 */ /* 0x000fc800078e02ff */
[----:B----4-:R-:W-:-:S04]  /*54b0*/  IMAD.WIDE R68, R2, 0x2, R84 ;  /* 0x0000000202447825 */ /* 0x010fc800078e0254 */
[C---:B0-----:R-:W-:Y:S01]  /*54c0*/  IMAD.WIDE R66, R2.reuse, 0x2, R82 ;  /* 0x0000000202427825 */ /* 0x041fe200078e0252 */
[----:B--2---:R-:W-:Y:S04]  /*54d0*/  STL [R1+0x3d4], R58 ;  /* 0x0003d43a01007387 */ /* 0x004fe80000100800 */
[----:B---3--:R0:W-:Y:S01]  /*54e0*/  STL [R1+0x3d8], R59 ;  /* 0x0003d83b01007387 */ /* 0x0081e20000100800 */
[----:B------:R-:W-:Y:S02]  /*54f0*/  PRMT R62, RZ, 0x7610, R62 ;  /* 0x00007610ff3e7816 */ /* 0x000fe4000000003e */
        /* <DEDUP_REMOVED lines=36> */
[----:B------:R-:W4:Y:S04]  /*5740*/  @!P4 LDG.E.U16 R70, desc[UR16][R72.64] ;  /* 0x000000104846c981 */ /* 0x000f28000c1e1500 */
[----:B-1----:R-:W3:Y:S04]  /*5750*/  LDL.LU.64 R62, [R1+0x1578] ;  /* 0x00157800013e7983 */ /* 0x002ee80000300a00 */
[----:B------:R1:W-:Y:S04]  /*5760*/  STL.64 [R1+0x290], R68 ;  /* 0x0002904401007387 */ /* 0x0003e80000100a00 */
[----:B0-----:R-:W3:Y:S04]  /*5770*/  LDL.LU.64 R72, [R1+0x1570] ;  /* 0x0015700001487983 */ /* 0x001ee80000300a00 */
[----:B------:R1:W4:Y:S01]  /*5780*/  @!P4 LDG.E.U16 R59, desc[UR16][R68.64] ;  /* 0x00000010443bc981 */ /* 0x000322000c1e1500 */
[----:B------:R-:W-:-:S05]  /*5790*/  VIADD R2, R81, 0xffffffce ;  /* 0xffffffce51027836 */ /* 0x000fca0000000000 */
[----:B------:R-:W-:Y:S01]  /*57a0*/  ISETP.GE.U32.AND P4, PT, R2, 0x7fffff8f, PT ;  /* 0x7fffff8f0200780c */ /* 0x000fe20003f86070 */
[----:B------:R-:W-:Y:S01]  /*57b0*/  IMAD R2, R90, 0x29, RZ ;  /* 0x000000295a027824 */ /* 0x000fe200078e02ff */
[----:B------:R-:W-:Y:S03]  /*57c0*/  STL.64 [R1+0x288], R66 ;  /* 0x0002884201007387 */ /* 0x000fe60000100a00 */
[C---:B-1----:R-:W-:Y:S01]  /*57d0*/  IMAD.WIDE R68, R2.reuse, 0x2, R88 ;  /* 0x0000000202447825 */ /* 0x042fe200078e0258 */
[----:B--2---:R-:W-:Y:S01]  /*57e0*/  STL [R1+0x1e8], R58 ;  /* 0x0001e83a01007387 */ /* 0x004fe20000100800 */
[----:B---3--:R-:W-:Y:S02]  /*57f0*/  PRMT R73, RZ, 0x7610, R73 ;  /* 0x00007610ff497816 */ /* 0x008fe40000000049 */
[----:B------:R-:W-:Y:S01]  /*5800*/  PRMT R72, RZ, 0x7610, R72 ;  /* 0x00007610ff487816 */ /* 0x000fe20000000048 */
[----:B----4-:R0:W-:Y:S04]  /*5810*/  STL [R1+0x1ec], R59 ;  /* 0x0001ec3b01007387 */ /* 0x0101e80000100800 */
[----:B------:R-:W-:Y:S04]  /*5820*/  STL [R1+0x1f0], R70 ;  /* 0x0001f04601007387 */ /* 0x000fe80000100800 */
[----:B------:R-:W2:Y:S01]  /*5830*/  @!P3 LDG.E.U16 R73, desc[UR16][R68.64] ;  /* 0x000000104449b981 */ /* 0x000ea2000c1e1500 */
[----:B0-----:R-:W-:-:S03]  /*5840*/  IMAD.WIDE R58, R2, 0x2, R86 ;  /* 0x00000002023a7825 */ /* 0x001fc600078e0256 */
[----:B------:R-:W-:Y:S04]  /*5850*/  STL [R1+0x1f4], R71 ;  /* 0x0001f44701007387 */ /* 0x000fe80000100800 */
[----:B------:R0:W-:Y:S04]  /*5860*/  STL.64 [R1+0x1a0], R68 ;  /* 0x0001a04401007387 */ /* 0x0001e80000100a00 */
[----:B------:R1:W-:Y:S04]  /*5870*/  STL.64 [R1+0x198], R58 ;  /* 0x0001983a01007387 */ /* 0x0003e80000100a00 */
[----:B------:R-:W3:Y:S04]  /*5880*/  @!P3 LDG.E.U16 R72, desc[UR16][R58.64] ;  /* 0x000000103a48b981 */ /* 0x000ee8000c1e1500 */
[----:B0-----:R-:W4:Y:S01]  /*5890*/  LDL.LU.64 R68, [R1+0x1568] ;  /* 0x0015680001447983 */ /* 0x001f220000300a00 */
[----:B------:R-:W-:Y:S01]  /*58a0*/  PRMT R65, RZ, 0x7610, R65 ;  /* 0x00007610ff417816 */ /* 0x000fe20000000041 */
[----:B------:R-:W-:Y:S01]  /*58b0*/  IMAD.WIDE R70, R2, 0x2, R84 ;  /* 0x0000000202467825 */ /* 0x000fe200078e0254 */
[----:B------:R-:W-:-:S03]  /*58c0*/  PRMT R64, RZ, 0x7610, R64 ;  /* 0x00007610ff407816 */ /* 0x000fc60000000040 */
[----:B------:R-:W-:Y:S01]  /*58d0*/  IMAD.WIDE R66, R2, 0x2, R82 ;  /* 0x0000000202427825 */ /* 0x000fe200078e0252 */
[----:B------:R0:W2:Y:S03]  /*58e0*/  @!P3 LDG.E.U16 R65, desc[UR16][R70.64] ;  /* 0x000000104641b981 */ /* 0x0000a6000c1e1500 */
[----:B------:R-:W-:Y:S01]  /*58f0*/  VIADD R2, R81, 0xffffffc6 ;  /* 0xffffffc651027836 */ /* 0x000fe20000000000 */
[----:B------:R0:W2:Y:S04]  /*5900*/  @!P3 LDG.E.U16 R64, desc[UR16][R66.64] ;  /* 0x000000104240b981 */ /* 0x0000a8000c1e1500 */
[----:B------:R-:W-:Y:S01]  /*5910*/  ISETP.GE.U32.AND P3, PT, R2, 0x7fffff87, PT ;  /* 0x7fffff870200780c */ /* 0x000fe20003f66070 */
[----:B------:R0:W-:Y:S01]  /*5920*/  STL.64 [R1+0x190], R70 ;  /* 0x0001904601007387 */ /* 0x0001e20000100a00 */
[----:B------:R-:W-:-:S03]  /*5930*/  IMAD R2, R90, 0x31, RZ ;  /* 0x000000315a027824 */ /* 0x000fc600078e02ff */
[----:B-1----:R-:W2:Y:S04]  /*5940*/  LDL.LU.64 R58, [R1+0x1560] ;  /* 0x00156000013a7983 */ /* 0x002ea80000300a00 */
[----:B------:R-:W-:Y:S01]  /*5950*/  STL.64 [R1+0x188], R66 ;  /* 0x0001884201007387 */ /* 0x000fe20000100a00 */
[----:B0-----:R-:W-:-:S03]  /*5960*/  IMAD.WIDE R70, R2, 0x2, R86 ;  /* 0x0000000202467825 */ /* 0x001fc600078e0256 */
[----:B---3--:R-:W-:Y:S01]  /*5970*/  STL [R1+0x100], R72 ;  /* 0x0001004801007387 */ /* 0x008fe20000100800 */
[----:B----4-:R-:W-:-:S03]  /*5980*/  PRMT R68, RZ, 0x7610, R68 ;  /* 0x00007610ff447816 */ /* 0x010fc60000000044 */
[----:B--2---:R0:W-:Y:S01]  /*5990*/  STL [R1+0x104], R73 ;  /* 0x0001044901007387 */ /* 0x0041e20000100800 */
[----:B------:R-:W-:-:S03]  /*59a0*/  PRMT R69, RZ, 0x7610, R69 ;  /* 0x00007610ff457816 */ /* 0x000fc60000000045 */
[----:B------:R-:W2:Y:S01]  /*59b0*/  @!P4 LDG.E.U16 R68, desc[UR16][R70.64] ;  /* 0x000000104644c981 */ /* 0x000ea2000c1e1500 */
[----:B0-----:R-:W-:-:S05]  /*59c0*/  IMAD.WIDE R72, R2, 0x2, R88 ;  /* 0x0000000202487825 */ /* 0x001fca00078e0258 */
[----:B------:R-:W3:Y:S01]  /*59d0*/  @!P4 LDG.E.U16 R69, desc[UR16][R72.64] ;  /* 0x000000104845c981 */ /* 0x000ee2000c1e1500 */
[----:B------:R-:W-:Y:S01]  /*59e0*/  PRMT R61, RZ, 0x7610, R61 ;  /* 0x00007610ff3d7816 */ /* 0x000fe2000000003d */
[C---:B------:R-:W-:Y:S02]  /*59f0*/  IMAD.WIDE R66, R2.reuse, 0x2, R84 ;  /* 0x0000000202427825 */ /* 0x040fe400078e0254 */
[----:B------:R-:W-:Y:S04]  /*5a00*/  STL [R1+0xf8], R64 ;  /* 0x0000f84001007387 */ /* 0x000fe80000100800 */
[----:B------:R0:W-:Y:S04]  /*5a10*/  STL [R1+0xfc], R65 ;  /* 0x0000fc4101007387 */ /* 0x0001e80000100800 */
[----:B------:R-:W-:Y:S04]  /*5a20*/  STL.64 [R1+0xa0], R72 ;  /* 0x0000a04801007387 */ /* 0x000fe80000100a00 */
[----:B------:R-:W-:Y:S01]  /*5a30*/  STL.64 [R1+0x98], R70 ;  /* 0x0000984601007387 */ /* 0x000fe20000100a00 */
[----:B0-----:R-:W-:-:S03]  /*5a40*/  IMAD.WIDE R64, R2, 0x2, R82 ;  /* 0x0000000202407825 */ /* 0x001fc600078e0252 */
[----:B------:R0:W-:Y:S04]  /*5a50*/  STL.64 [R1+0x90], R66 ;  /* 0x0000904201007387 */ /* 0x0001e80000100a00 */
[----:B------:R0:W4:Y:S01]  /*5a60*/  @!P4 LDG.E.U16 R61, desc[UR16][R66.64] ;  /* 0x00000010423dc981 */ /* 0x000122000c1e1500 */
[----:B------:R-:W-:-:S03]  /*5a70*/  PRMT R50, RZ, 0x7610, R50 ;  /* 0x00007610ff327816 */ /* 0x000fc60000000032 */
[----:B------:R-:W-:Y:S01]  /*5a80*/  STL.64 [R1+0x88], R64 ;  /* 0x0000884001007387 */ /* 0x000fe20000100a00 */
[----:B------:R-:W-:Y:S01]  /*5a90*/  PRMT R51, RZ, 0x7610, R51 ;  /* 0x00007610ff337816 */ /* 0x000fe20000000033 */
[----:B0-----:R-:W-:-:S04]  /*5aa0*/  IMAD R66, R90, 0x39, RZ ;  /* 0x000000395a427824 */ /* 0x001fc800078e02ff */
[----:B------:R-:W-:-:S04]  /*5ab0*/  IMAD.WIDE R72, R66, 0x2, R88 ;  /* 0x0000000242487825 */ /* 0x000fc800078e0258 */
[C---:B------:R-:W-:Y:S01]  /*5ac0*/  IMAD.WIDE R70, R66.reuse, 0x2, R86 ;  /* 0x0000000242467825 */ /* 0x040fe200078e0256 */
[----:B--2---:R-:W-:Y:S04]  /*5ad0*/  STL [R1+0xf0], R68 ;  /* 0x0000f04401007387 */ /* 0x004fe80000100800 */
[----:B---3--:R0:W-:Y:S02]  /*5ae0*/  STL [R1+0xf4], R69 ;  /* 0x0000f44501007387 */ /* 0x0081e40000100800 */
[----:B0-----:R-:W-:-:S04]  /*5af0*/  IMAD.WIDE R68, R66, 0x2, R84 ;  /* 0x0000000242447825 */ /* 0x001fc800078e0254 */
[----:B------:R-:W-:Y:S01]  /*5b00*/  IMAD.WIDE R66, R66, 0x2, R82 ;  /* 0x0000000242427825 */ /* 0x000fe200078e0252 */
[----:B------:R-:W2:Y:S04]  /*5b10*/  @!P3 LDG.E.U16 R51, desc[UR16][R68.64] ;  /* 0x000000104433b981 */ /* 0x000ea8000c1e1500 */
[----:B------:R-:W3:Y:S01]  /*5b20*/  @!P3 LDG.E.U16 R50, desc[UR16][R66.64] ;  /* 0x000000104232b981 */ /* 0x000ee2000c1e1500 */
[----:B------:R-:W-:Y:S01]  /*5b30*/  PRMT R60, RZ, 0x7610, R60 ;  /* 0x00007610ff3c7816 */ /* 0x000fe2000000003c */
[----:B------:R-:W-:Y:S01]  /*5b40*/  VIADD R2, R81, 0xfffffffe ;  /* 0xfffffffe51027836 */ /* 0x000fe20000000000 */
[----:B------:R-:W-:Y:S02]  /*5b50*/  PRMT R58, RZ, 0x7610, R58 ;  /* 0x00007610ff3a7816 */ /* 0x000fe4000000003a */
[----:B------:R-:W-:-:S02]  /*5b60*/  PRMT R59, RZ, 0x7610, R59 ;  /* 0x00007610ff3b7816 */ /* 0x000fc4000000003b */
[----:B------:R-:W4:Y:S01]  /*5b70*/  @!P4 LDG.E.U16 R60, desc[UR16][R64.64] ;  /* 0x00000010403cc981 */ /* 0x000f22000c1e1500 */
[----:B------:R-:W-:-:S03]  /*5b80*/  ISETP.GE.U32.AND P4, PT, R2, 0x7fffffbf, PT ;  /* 0x7fffffbf0200780c */ /* 0x000fc60003f86070 */
[----:B------:R-:W-:Y:S04]  /*5b90*/  STL.64 [R1+0x1018], R72 ;  /* 0x0010184801007387 */ /* 0x000fe80000100a00 */
[----:B------:R-:W-:Y:S01]  /*5ba0*/  STL.64 [R1+0x1028], R70 ;  /* 0x0010284601007387 */ /* 0x000fe20000100a00 */
[----:B------:R-:W-:-:S03]  /*5bb0*/  PRMT R63, RZ, 0x7610, R63 ;  /* 0x00007610ff3f7816 */ /* 0x000fc6000000003f */
[----:B------:R-:W-:Y:S04]  /*5bc0*/  STL.64 [R1+0x1030], R68 ;  /* 0x0010304401007387 */ /* 0x000fe80000100a00 */
[----:B------:R-:W4:Y:S04]  /*5bd0*/  @!P3 LDG.E.U16 R58, desc[UR16][R70.64] ;  /* 0x00000010463ab981 */ /* 0x000f28000c1e1500 */
[----:B------:R-:W-:Y:S04]  /*5be0*/  STL.64 [R1+0x1038], R66 ;  /* 0x0010384201007387 */ /* 0x000fe80000100a00 */
[----:B------:R-:W4:Y:S04]  /*5bf0*/  @!P3 LDG.E.U16 R59, desc[UR16][R72.64] ;  /* 0x00000010483bb981 */ /* 0x000f28000c1e1500 */
[----:B---3--:R-:W-:Y:S04]  /*5c00*/  STL [R1+0xd8], R50 ;  /* 0x0000d83201007387 */ /* 0x008fe80000100800 */
[----:B--2---:R0:W-:Y:S02]  /*5c10*/  STL [R1+0xdc], R51 ;  /* 0x0000dc3301007387 */ /* 0x0041e40000100800 */
[----:B0-----:R-:W-:-:S05]  /*5c20*/  IMAD.WIDE R50, R90, 0x2, R88 ;  /* 0x000000025a327825 */ /* 0x001fca00078e0258 */
[----:B------:R-:W2:Y:S01]  /*5c30*/  @!P4 LDG.E.U16 R63, desc[UR16][R50.64] ;  /* 0x00000010323fc981 */ /* 0x000ea2000c1e1500 */
[----:B------:R-:W-:-:S03]  /*5c40*/  PRMT R52, RZ, 0x7610, R52 ;  /* 0x00007610ff347816 */ /* 0x000fc60000000034 */
[----:B----4-:R-:W-:Y:S01]  /*5c50*/  STL [R1+0xe8], R60 ;  /* 0x0000e83c01007387 */ /* 0x010fe20000100800 */
[----:B------:R-:W-:-:S03]  /*5c60*/  IMAD.WIDE R64, R90, 0x2, R86 ;  /* 0x000000025a407825 */ /* 0x000fc600078e0256 */
[----:B------:R-:W-:Y:S01]  /*5c70*/  STL [R1+0xec], R61 ;  /* 0x0000ec3d01007387 */ /* 0x000fe20000100800 */
[----:B------:R-:W-:-:S03]  /*5c80*/  PRMT R53, RZ, 0x7610, R53 ;  /* 0x00007610ff357816 */ /* 0x000fc60000000035 */
[----:B------:R-:W-:Y:S04]  /*5c90*/  STL [R1+0xe0], R58 ;  /* 0x0000e03a01007387 */ /* 0x000fe80000100800 */
[----:B------:R0:W-:Y:S04]  /*5ca0*/  STL [R1+0xe4], R59 ;  /* 0x0000e43b01007387 */ /* 0x0001e80000100800 */
[----:B------:R1:W-:Y:S04]  /*5cb0*/  STL.64 [R1+0x6a0], R50 ;  /* 0x0006a03201007387 */ /* 0x0003e80000100a00 */
[----:B------:R3:W4:Y:S01]  /*5cc0*/  @!P4 LDG.E.U16 R53, desc[UR16][R64.64] ;  /* 0x000000104035c981 */ /* 0x000722000c1e1500 */
[----:B0-----:R-:W-:-:S03]  /*5cd0*/  IMAD.WIDE R58, R90, 0x2, R82 ;  /* 0x000000025a3a7825 */ /* 0x001fc600078e0252 */
[----:B------:R-:W-:Y:S04]  /*5ce0*/  STL.64 [R1+0x698], R64 ;  /* 0x0006984001007387 */ /* 0x000fe80000100a00 */
[----:B-1----:R-:W4:Y:S04]  /*5cf0*/  LDL.LU.64 R50, [R1+0x1558] ;  /* 0x0015580001327983 */ /* 0x002f280000300a00 */
[----:B------:R-:W4:Y:S04]  /*5d00*/  @!P4 LDG.E.U16 R52, desc[UR16][R58.64] ;  /* 0x000000103a34c981 */ /* 0x000f28000c1e1500 */
[----:B--2---:R0:W-:Y:S04]  /*5d10*/  STL [R1+0x1e4], R63 ;  /* 0x0001e43f01007387 */ /* 0x0041e80000100800 */
[----:B0-----:R-:W2:Y:S01]  /*5d20*/  LDL.LU R63, [R1+0x1550] ;  /* 0x00155000013f7983 */ /* 0x001ea20000300800 */
[----:B------:R-:W-:Y:S01]  /*5d30*/  VIADD R2, R81, 0xfffffffd ;  /* 0xfffffffd51027836 */ /* 0x000fe20000000000 */
[----:B------:R-:W-:Y:S01]  /*5d40*/  PRMT R4, RZ, 0x7610, R4 ;  /* 0x00007610ff047816 */ /* 0x000fe20000000004 */
[----:B------:R-:W-:-:S03]  /*5d50*/  IMAD.WIDE R60, R90, 0x2, R84 ;  /* 0x000000025a3c7825 */ /* 0x000fc600078e0254 */
[----:B------:R-:W-:Y:S01]  /*5d60*/  ISETP.GE.U32.AND P3, PT, R2, 0x7fffffbe, PT ;  /* 0x7fffffbe0200780c */ /* 0x000fe20003f66070 */
[----:B------:R-:W-:Y:S01]  /*5d70*/  VIADD R2, R81, 0xfffffff5 ;  /* 0xfffffff551027836 */ /* 0x000fe20000000000 */
[----:B------:R0:W2:Y:S04]  /*5d80*/  @!P4 LDG.E.U16 R4, desc[UR16][R60.64] ;  /* 0x000000103c04c981 */ /* 0x0000a8000c1e1500 */
[----:B------:R-:W-:Y:S01]  /*5d90*/  ISETP.GE.U32.AND P4, PT, R2, 0x7fffffb6, PT ;  /* 0x7fffffb60200780c */ /* 0x000fe20003f86070 */
[----:B------:R0:W-:Y:S01]  /*5da0*/  STL.64 [R1+0x690], R60 ;  /* 0x0006903c01007387 */ /* 0x0001e20000100a00 */
[----:B------:R-:W-:-:S03]  /*5db0*/  IMAD.SHL.U32 R2, R90, 0x2, RZ ;  /* 0x000000025a027824 */ /* 0x000fc600078e00ff */
[----:B------:R1:W-:Y:S01]  /*5dc0*/  STL.64 [R1+0x688], R58 ;  /* 0x0006883a01007387 */ /* 0x0003e20000100a00 */
[C---:B---3--:R-:W-:Y:S01]  /*5dd0*/  IMAD.WIDE R64, R2.reuse, 0x2, R86 ;  /* 0x0000000202407825 */ /* 0x048fe200078e0256 */
[----:B------:R-:W-:Y:S02]  /*5de0*/  PRMT R62, RZ, 0x7610, R62 ;  /* 0x00007610ff3e7816 */ /* 0x000fe4000000003e */
[----:B----4-:R-:W-:Y:S02]  /*5df0*/  PRMT R50, RZ, 0x7610, R50 ;  /* 0x00007610ff327816 */ /* 0x010fe40000000032 */
[----:B------:R-:W-:Y:S01]  /*5e00*/  PRMT R51, RZ, 0x7610, R51 ;  /* 0x00007610ff337816 */ /* 0x000fe20000000033 */
[C---:B0-----:R-:W-:Y:S01]  /*5e10*/  IMAD.WIDE R60, R2.reuse, 0x2, R84 ;  /* 0x00000002023c7825 */ /* 0x041fe200078e0254 */
[----:B------:R-:W-:Y:S04]  /*5e20*/  STL [R1+0x1d8], R52 ;  /* 0x0001d83401007387 */ /* 0x000fe80000100800 */
[----:B------:R0:W-:Y:S01]  /*5e30*/  STL [R1+0x1e0], R53 ;  /* 0x0001e03501007387 */ /* 0x0001e20000100800 */
[----:B-1----:R-:W-:-:S03]  /*5e40*/  IMAD.WIDE R58, R2, 0x2, R82 ;  /* 0x00000002023a7825 */ /* 0x002fc600078e0252 */
[----:B------:R-:W3:Y:S04]  /*5e50*/  @!P3 LDG.E.U16 R51, desc[UR16][R60.64] ;  /* 0x000000103c33b981 */ /* 0x000ee8000c1e1500 */
[----:B------:R-:W4:Y:S01]  /*5e60*/  @!P3 LDG.E.U16 R50, desc[UR16][R58.64] ;  /* 0x000000103a32b981 */ /* 0x000f22000c1e1500 */
[----:B0-----:R-:W-:-:S03]  /*5e70*/  IMAD.WIDE R52, R2, 0x2, R88 ;  /* 0x0000000202347825 */ /* 0x001fc600078e0258 */
[----:B------:R-:W3:Y:S04]  /*5e80*/  @!P3 LDG.E.U16 R62, desc[UR16][R64.64] ;  /* 0x00000010403eb981 */ /* 0x000ee8000c1e1500 */
[----:B------:R0:W-:Y:S04]  /*5e90*/  STL.64 [R1+0x680], R52 ;  /* 0x0006803401007387 */ /* 0x0001e80000100a00 */
[----:B------:R1:W-:Y:S01]  /*5ea0*/  STL.64 [R1+0x678], R64 ;  /* 0x0006784001007387 */ /* 0x0003e20000100a00 */
[----:B--2---:R-:W-:-:S06]  /*5eb0*/  PRMT R63, RZ, 0x7610, R63 ;  /* 0x00007610ff3f7816 */ /* 0x004fcc000000003f */
[----:B------:R-:W2:Y:S04]  /*5ec0*/  @!P3 LDG.E.U16 R63, desc[UR16][R52.64] ;  /* 0x00000010343fb981 */ /* 0x000ea8000c1e1500 */
[----:B0-----:R-:W2:Y:S04]  /*5ed0*/  LDL.LU.64 R52, [R1+0x1548] ;  /* 0x0015480001347983 */ /* 0x001ea80000300a00 */
[----:B------:R-:W-:Y:S04]  /*5ee0*/  STL.64 [R1+0x670], R60 ;  /* 0x0006703c01007387 */ /* 0x000fe80000100a00 */
[----:B-1----:R-:W2:Y:S01]  /*5ef0*/  LDL.LU.64 R64, [R1+0x1540] ;  /* 0x0015400001407983 */ /* 0x002ea20000300a00 */
[----:B------:R-:W-:-:S03]  /*5f00*/  VIADD R2, R81, 0xffffffed ;  /* 0xffffffed51027836 */ /* 0x000fc60000000000 */
[----:B------:R0:W-:Y:S02]  /*5f10*/  STL.64 [R1+0x668], R58 ;  /* 0x0006683a01007387 */ /* 0x0001e40000100a00 */
[----:B------:R-:W-:Y:S01]  /*5f20*/  ISETP.GE.U32.AND P3, PT, R2, 0x7fffffae, PT ;  /* 0x7fffffae0200780c */ /* 0x000fe20003f66070 */
[----:B------:R-:W-:Y:S01]  /*5f30*/  IMAD R2, R90, 0xa, RZ ;  /* 0x0000000a5a027824 */ /* 0x000fe200078e02ff */
[----:B----4-:R-:W-:Y:S04]  /*5f40*/  STL [R1+0x204], R50 ;  /* 0x0002043201007387 */ /* 0x010fe80000100800 */
[----:B---3--:R1:W-:Y:S01]  /*5f50*/  STL [R1+0x2c8], R51 ;  /* 0x0002c83301007387 */ /* 0x0083e20000100800 */
[----:B0-----:R-:W-:-:S03]  /*5f60*/  IMAD.WIDE R58, R2, 0x2, R82 ;  /* 0x00000002023a7825 */ /* 0x001fc600078e0252 */
[----:B------:R-:W-:Y:S01]  /*5f70*/  STL [R1+0x2cc], R62 ;  /* 0x0002cc3e01007387 */ /* 0x000fe20000100800 */
[----:B------:R-:W-:-:S04]  /*5f80*/  IMAD.WIDE R60, R2, 0x2, R84 ;  /* 0x00000002023c7825 */ /* 0x000fc800078e0254 */
[C---:B-1----:R-:W-:Y:S01]  /*5f90*/  IMAD.WIDE R50, R2.reuse, 0x2, R88 ;  /* 0x0000000202327825 */ /* 0x042fe200078e0258 */
[----:B--2---:R0:W-:Y:S04]  /*5fa0*/  STL [R1+0x2d0], R63 ;  /* 0x0002d03f01007387 */ /* 0x0041e80000100800 */
[----:B------:R1:W-:Y:S01]  /*5fb0*/  STL.64 [R1+0x580], R50 ;  /* 0x0005803201007387 */ /* 0x0003e20000100a00 */
[----:B------:R-:W-:Y:S01]  /*5fc0*/  PRMT R52, RZ, 0x7610, R52 ;  /* 0x00007610ff347816 */ /* 0x000fe20000000034 */
[----:B0-----:R-:W-:Y:S01]  /*5fd0*/  IMAD.WIDE R62, R2, 0x2, R86 ;  /* 0x00000002023e7825 */ /* 0x001fe200078e0256 */
[----:B------:R-:W-:Y:S02]  /*5fe0*/  PRMT R53, RZ, 0x7610, R53 ;  /* 0x00007610ff357816 */ /* 0x000fe40000000035 */
[----:B------:R-:W-:-:S02]  /*5ff0*/  PRMT R65, RZ, 0x7610, R65 ;  /* 0x00007610ff417816 */ /* 0x000fc40000000041 */
[----:B------:R-:W-:Y:S01]  /*6000*/  PRMT R64, RZ, 0x7610, R64 ;  /* 0x00007610ff407816 */ /* 0x000fe20000000040 */
[----:B------:R0:W-:Y:S04]  /*6010*/  STL.64 [R1+0x578], R62 ;  /* 0x0005783e01007387 */ /* 0x0001e80000100a00 */
[----:B------:R-:W2:Y:S04]  /*6020*/  @!P4 LDG.E.U16 R65, desc[UR16][R50.64] ;  /* 0x000000103241c981 */ /* 0x000ea8000c1e1500 */
[----:B------:R-:W3:Y:S04]  /*6030*/  @!P4 LDG.E.U16 R52, desc[UR16][R58.64] ;  /* 0x000000103a34c981 */ /* 0x000ee8000c1e1500 */
[----:B------:R4:W2:Y:S04]  /*6040*/  @!P4 LDG.E.U16 R53, desc[UR16][R60.64] ;  /* 0x000000103c35c981 */ /* 0x0008a8000c1e1500 */
[----:B-1----:R-:W2:Y:S04]  /*6050*/  LDL.LU.64 R50, [R1+0x1538] ;  /* 0x0015380001327983 */ /* 0x002ea80000300a00 */
[----:B------:R4:W-:Y:S04]  /*6060*/  STL.64 [R1+0x570], R60 ;  /* 0x0005703c01007387 */ /* 0x0009e80000100a00 */
[----:B------:R-:W2:Y:S04]  /*6070*/  @!P4 LDG.E.U16 R64, desc[UR16][R62.64] ;  /* 0x000000103e40c981 */ /* 0x000ea8000c1e1500 */
[----:B0-----:R-:W2:Y:S01]  /*6080*/  LDL.LU.64 R62, [R1+0x1530] ;  /* 0x00153000013e7983 */ /* 0x001ea20000300a00 */
[----:B------:R-:W-:-:S03]  /*6090*/  VIADD R2, R81, 0xffffffe5 ;  /* 0xffffffe551027836 */ /* 0x000fc60000000000 */
[----:B------:R0:W-:Y:S02]  /*60a0*/  STL.64 [R1+0x568], R58 ;  /* 0x0005683a01007387 */ /* 0x0001e40000100a00 */
[----:B------:R-:W-:Y:S01]  /*60b0*/  ISETP.GE.U32.AND P4, PT, R2, 0x7fffffa6, PT ;  /* 0x7fffffa60200780c */ /* 0x000fe20003f86070 */
[----:B------:R-:W-:-:S04]  /*60c0*/  IMAD R2, R90, 0x12, RZ ;  /* 0x000000125a027824 */ /* 0x000fc800078e02ff */
[----:B----4-:R-:W-:-:S04]  /*60d0*/  IMAD.WIDE R60, R2, 0x2, R84 ;  /* 0x00000002023c7825 */ /* 0x010fc800078e0254 */
[C---:B0-----:R-:W-:Y:S01]  /*60e0*/  IMAD.WIDE R58, R2.reuse, 0x2, R82 ;  /* 0x00000002023a7825 */ /* 0x041fe200078e0252 */
[----:B---3--:R-:W-:Y:S04]  /*60f0*/  STL [R1+0x3d0], R52 ;  /* 0x0003d03401007387 */ /* 0x008fe80000100800 */
[----:B--2---:R0:W-:Y:S01]  /*6100*/  STL [R1+0x1f8], R53 ;  /* 0x0001f83501007387 */ /* 0x0041e20000100800 */
        /* <DEDUP_REMOVED lines=38> */
[----:B-1----:R-:W2:Y:S04]  /*6370*/  LDL.LU.64 R50, [R1+0x1518] ;  /* 0x0015180001327983 */ /* 0x002ea80000300a00 */
[----:B------:R1:W-:Y:S04]  /*6380*/  STL.64 [R1+0x370], R60 ;  /* 0x0003703c01007387 */ /* 0x0003e80000100a00 */
[----:B0-----:R-:W2:Y:S04]  /*6390*/  LDL.LU.64 R62, [R1+0x1510] ;  /* 0x00151000013e7983 */ /* 0x001ea80000300a00 */
[----:B------:R1:W2:Y:S01]  /*63a0*/  @!P4 LDG.E.U16 R53, desc[UR16][R60.64] ;  /* 0x000000103c35c981 */ /* 0x0002a2000c1e1500 */
[----:B------:R-:W-:-:S03]  /*63b0*/  VIADD R2, R81, 0xffffffd5 ;  /* 0xffffffd551027836 */ /* 0x000fc60000000000 */
[----:B------:R0:W-:Y:S02]  /*63c0*/  STL.64 [R1+0x368], R58 ;  /* 0x0003683a01007387 */ /* 0x0001e40000100a00 */
[----:B------:R-:W-:Y:S01]  /*63d0*/  ISETP.GE.U32.AND P4, PT, R2, 0x7fffff96, PT ;  /* 0x7fffff960200780c */ /* 0x000fe20003f86070 */
[----:B------:R-:W-:-:S04]  /*63e0*/  IMAD R2, R90, 0x22, RZ ;  /* 0x000000225a027824 */ /* 0x000fc800078e02ff */
[----:B-1----:R-:W-:-:S04]  /*63f0*/  IMAD.WIDE R60, R2, 0x2, R86 ;  /* 0x00000002023c7825 */ /* 0x002fc800078e0256 */
[----:B0-----:R-:W-:Y:S01]  /*6400*/  IMAD.WIDE R58, R2, 0x2, R84 ;  /* 0x00000002023a7825 */ /* 0x001fe200078e0254 */
[----:B----4-:R-:W-:Y:S04]  /*6410*/  STL [R1+0x2e8], R64 ;  /* 0x0002e84001007387 */ /* 0x010fe80000100800 */
[----:B---3--:R0:W-:Y:S01]  /*6420*/  STL [R1+0x2ec], R65 ;  /* 0x0002ec4101007387 */ /* 0x0081e20000100800 */
[----:B--2---:R-:W-:-:S03]  /*6430*/  PRMT R50, RZ, 0x7610, R50 ;  /* 0x00007610ff327816 */ /* 0x004fc60000000032 */
[----:B------:R-:W-:Y:S01]  /*6440*/  STL [R1+0x2e0], R52 ;  /* 0x0002e03401007387 */ /* 0x000fe20000100800 */
[----:B------:R-:W-:Y:S02]  /*6450*/  PRMT R51, RZ, 0x7610, R51 ;  /* 0x00007610ff337816 */ /* 0x000fe40000000033 */
[----:B------:R-:W-:Y:S01]  /*6460*/  PRMT R63, RZ, 0x7610, R63 ;  /* 0x00007610ff3f7816 */ /* 0x000fe2000000003f */
[----:B0-----:R-:W-:-:S03]  /*6470*/  IMAD.WIDE R64, R2, 0x2, R88 ;  /* 0x0000000202407825 */ /* 0x001fc600078e0258 */
[----:B------:R-:W2:Y:S04]  /*6480*/  @!P3 LDG.E.U16 R51, desc[UR16][R58.64] ;  /* 0x000000103a33b981 */ /* 0x000ea8000c1e1500 */
[----:B------:R0:W-:Y:S04]  /*6490*/  STL [R1+0x2e4], R53 ;  /* 0x0002e43501007387 */ /* 0x0001e80000100800 */
[----:B------:R1:W-:Y:S04]  /*64a0*/  STL.64 [R1+0x280], R64 ;  /* 0x0002804001007387 */ /* 0x0003e80000100a00 */
[----:B------:R-:W3:Y:S01]  /*64b0*/  @!P3 LDG.E.U16 R63, desc[UR16][R64.64] ;  /* 0x00000010403fb981 */ /* 0x000ee2000c1e1500 */
[----:B0-----:R-:W-:-:S03]  /*64c0*/  IMAD.WIDE R52, R2, 0x2, R82 ;  /* 0x0000000202347825 */ /* 0x001fc600078e0252 */
[----:B------:R0:W-:Y:S04]  /*64d0*/  STL.64 [R1+0x278], R60 ;  /* 0x0002783c01007387 */ /* 0x0001e80000100a00 */
[----:B------:R4:W2:Y:S04]  /*64e0*/  @!P3 LDG.E.U16 R50, desc[UR16][R52.64] ;  /* 0x000000103432b981 */ /* 0x0008a8000c1e1500 */
[----:B-1----:R-:W3:Y:S01]  /*64f0*/  LDL.LU.64 R64, [R1+0x1508] ;  /* 0x0015080001407983 */ /* 0x002ee20000300a00 */
[----:B------:R-:W-:Y:S01]  /*6500*/  PRMT R62, RZ, 0x7610, R62 ;  /* 0x00007610ff3e7816 */ /* 0x000fe2000000003e */
[----:B------:R-:W-:-:S02]  /*6510*/  VIADD R2, R81, 0xffffffcd ;  /* 0xffffffcd51027836 */ /* 0x000fc40000000000 */
[----:B------:R-:W-:Y:S04]  /*6520*/  STL.64 [R1+0x270], R58 ;  /* 0x0002703a01007387 */ /* 0x000fe80000100a00 */
[----:B------:R-:W3:Y:S01]  /*6530*/  @!P3 LDG.E.U16 R62, desc[UR16][R60.64] ;  /* 0x000000103c3eb981 */ /* 0x000ee2000c1e1500 */
[----:B------:R-:W-:Y:S01]  /*6540*/  ISETP.GE.U32.AND P3, PT, R2, 0x7fffff8e, PT ;  /* 0x7fffff8e0200780c */ /* 0x000fe20003f66070 */
[----:B------:R-:W-:Y:S02]  /*6550*/  IMAD R2, R90, 0x2a, RZ ;  /* 0x0000002a5a027824 */ /* 0x000fe400078e02ff */
[----:B0-----:R-:W3:Y:S04]  /*6560*/  LDL.LU.64 R60, [R1+0x1500] ;  /* 0x00150000013c7983 */ /* 0x001ee80000300a00 */
[----:B------:R4:W-:Y:S02]  /*6570*/  STL.64 [R1+0x268], R52 ;  /* 0x0002683401007387 */ /* 0x0009e40000100a00 */
[----:B----4-:R-:W-:-:S02]  /*6580*/  IMAD.WIDE R52, R2, 0x2, R88 ;  /* 0x0000000202347825 */ /* 0x010fc400078e0258 */
[----:B--2---:R-:W-:Y:S01]  /*6590*/  STL [R1+0x4e0], R50 ;  /* 0x0004e03201007387 */ /* 0x004fe20000100800 */
[----:B---3--:R-:W-:-:S03]  /*65a0*/  PRMT R64, RZ, 0x7610, R64 ;  /* 0x00007610ff407816 */ /* 0x008fc60000000040 */
[----:B------:R0:W-:Y:S01]  /*65b0*/  STL [R1+0x2d4], R51 ;  /* 0x0002d43301007387 */ /* 0x0001e20000100800 */
[----:B------:R-:W-:-:S06]  /*65c0*/  PRMT R65, RZ, 0x7610, R65 ;  /* 0x00007610ff417816 */ /* 0x000fcc0000000041 */
[----:B------:R-:W2:Y:S01]  /*65d0*/  @!P4 LDG.E.U16 R65, desc[UR16][R52.64] ;  /* 0x000000103441c981 */ /* 0x000ea2000c1e1500 */
[----:B0-----:R-:W-:-:S05]  /*65e0*/  IMAD.WIDE R50, R2, 0x2, R86 ;  /* 0x0000000202327825 */ /* 0x001fca00078e0256 */
[----:B------:R-:W3:Y:S01]  /*65f0*/  @!P4 LDG.E.U16 R64, desc[UR16][R50.64] ;  /* 0x000000103240c981 */ /* 0x000ee2000c1e1500 */
[----:B------:R-:W-:Y:S01]  /*6600*/  PRMT R55, RZ, 0x7610, R55 ;  /* 0x00007610ff377816 */ /* 0x000fe20000000037 */
[C---:B------:R-:W-:Y:S01]  /*6610*/  IMAD.WIDE R58, R2.reuse, 0x2, R82 ;  /* 0x00000002023a7825 */ /* 0x040fe200078e0252 */
[----:B------:R-:W-:Y:S01]  /*6620*/  PRMT R54, RZ, 0x7610, R54 ;  /* 0x00007610ff367816 */ /* 0x000fe20000000036 */
[----:B------:R-:W-:Y:S04]  /*6630*/  STL [R1+0x2d8], R62 ;  /* 0x0002d83e01007387 */ /* 0x000fe80000100800 */
[----:B------:R0:W-:Y:S04]  /*6640*/  STL [R1+0x2dc], R63 ;  /* 0x0002dc3f01007387 */ /* 0x0001e80000100800 */
[----:B------:R1:W-:Y:S04]  /*6650*/  STL.64 [R1+0x180], R52 ;  /* 0x0001803401007387 */ /* 0x0003e80000100a00 */
[----:B------:R-:W4:Y:S01]  /*6660*/  @!P4 LDG.E.U16 R54, desc[UR16][R58.64] ;  /* 0x000000103a36c981 */ /* 0x000f22000c1e1500 */
[----:B0-----:R-:W-:-:S04]  /*6670*/  IMAD.WIDE R62, R2, 0x2, R84 ;  /* 0x00000002023e7825 */ /* 0x001fc800078e0254 */
[----:B------:R-:W-:Y:S01]  /*6680*/  VIADD R2, R81, 0xffffffc5 ;  /* 0xffffffc551027836 */ /* 0x000fe20000000000 */
[----:B------:R0:W-:Y:S04]  /*6690*/  STL.64 [R1+0x178], R50 ;  /* 0x0001783201007387 */ /* 0x0001e80000100a00 */
[----:B------:R0:W4:Y:S01]  /*66a0*/  @!P4 LDG.E.U16 R55, desc[UR16][R62.64] ;  /* 0x000000103e37c981 */ /* 0x000122000c1e1500 */
[----:B------:R-:W-:Y:S01]  /*66b0*/  ISETP.GE.U32.AND P4, PT, R2, 0x7fffff86, PT ;  /* 0x7fffff860200780c */ /* 0x000fe20003f86070 */
[----:B------:R-:W-:Y:S02]  /*66c0*/  IMAD R2, R90, 0x32, RZ ;  /* 0x000000325a027824 */ /* 0x000fe400078e02ff */
[----:B-1----:R-:W4:Y:S01]  /*66d0*/  LDL.LU.64 R52, [R1+0x14f8] ;  /* 0x0014f80001347983 */ /* 0x002f220000300a00 */
[----:B------:R-:W-:-:S03]  /*66e0*/  PRMT R60, RZ, 0x7610, R60 ;  /* 0x00007610ff3c7816 */ /* 0x000fc6000000003c */
[----:B------:R1:W-:Y:S01]  /*66f0*/  STL.64 [R1+0x170], R62 ;  /* 0x0001703e01007387 */ /* 0x0003e20000100a00 */
[----:B------:R-:W-:-:S03]  /*6700*/  PRMT R61, RZ, 0x7610, R61 ;  /* 0x00007610ff3d7816 */ /* 0x000fc6000000003d */
[----:B0-----:R-:W4:Y:S04]  /*6710*/  LDL.LU.64 R50, [R1+0x14f0] ;  /* 0x0014f00001327983 */ /* 0x001f280000300a00 */
[----:B------:R-:W-:Y:S01]  /*6720*/  STL.64 [R1+0x168], R58 ;  /* 0x0001683a01007387 */ /* 0x000fe20000100a00 */
[----:B-1----:R-:W-:-:S05]  /*6730*/  IMAD.WIDE R62, R2, 0x2, R86 ;  /* 0x00000002023e7825 */ /* 0x002fca00078e0256 */
[----:B------:R-:W4:Y:S04]  /*6740*/  @!P3 LDG.E.U16 R60, desc[UR16][R62.64] ;  /* 0x000000103e3cb981 */ /* 0x000f28000c1e1500 */
[----:B---3--:R-:W-:Y:S04]  /*6750*/  STL [R1+0x4d8], R64 ;  /* 0x0004d84001007387 */ /* 0x008fe80000100800 */
[----:B--2---:R0:W-:Y:S02]  /*6760*/  STL [R1+0x4dc], R65 ;  /* 0x0004dc4101007387 */ /* 0x0041e40000100800 */
[----:B0-----:R-:W-:-:S05]  /*6770*/  IMAD.WIDE R64, R2, 0x2, R88 ;  /* 0x0000000202407825 */ /* 0x001fca00078e0258 */
[----:B------:R-:W2:Y:S01]  /*6780*/  @!P3 LDG.E.U16 R61, desc[UR16][R64.64] ;  /* 0x00000010403db981 */ /* 0x000ea2000c1e1500 */
[----:B------:R-:W-:-:S03]  /*6790*/  IMAD.WIDE R58, R2, 0x2, R84 ;  /* 0x00000002023a7825 */ /* 0x000fc600078e0254 */
[----:B----4-:R-:W-:Y:S04]  /*67a0*/  STL [R1+0x4d0], R54 ;  /* 0x0004d03601007387 */ /* 0x010fe80000100800 */
[----:B------:R0:W-:Y:S01]  /*67b0*/  STL [R1+0x4d4], R55 ;  /* 0x0004d43701007387 */ /* 0x0001e20000100800 */
[----:B------:R-:W-:-:S03]  /*67c0*/  PRMT R53, RZ, 0x7610, R53 ;  /* 0x00007610ff357816 */ /* 0x000fc60000000035 */
[----:B------:R-:W-:Y:S01]  /*67d0*/  STL.64 [R1+0x80], R64 ;  /* 0x0000804001007387 */ /* 0x000fe20000100a00 */
[----:B0-----:R-:W-:-:S03]  /*67e0*/  IMAD.WIDE R54, R2, 0x2, R82 ;  /* 0x0000000202367825 */ /* 0x001fc600078e0252 */
[----:B------:R-:W-:Y:S04]  /*67f0*/  STL.64 [R1+0x78], R62 ;  /* 0x0000783e01007387 */ /* 0x000fe80000100a00 */
[----:B------:R0:W-:Y:S04]  /*6800*/  STL.64 [R1+0x70], R58 ;  /* 0x0000703a01007387 */ /* 0x0001e80000100a00 */
[----:B------:R0:W3:Y:S01]  /*6810*/  @!P3 LDG.E.U16 R53, desc[UR16][R58.64] ;  /* 0x000000103a35b981 */ /* 0x0000e2000c1e1500 */
[----:B------:R-:W-:-:S03]  /*6820*/  PRMT R16, RZ, 0x7610, R16 ;  /* 0x00007610ff107816 */ /* 0x000fc60000000010 */
[----:B------:R-:W-:Y:S01]  /*6830*/  STL.64 [R1+0x68], R54 ;  /* 0x0000683601007387 */ /* 0x000fe20000100a00 */
[----:B------:R-:W-:-:S03]  /*6840*/  PRMT R17, RZ, 0x7610, R17 ;  /* 0x00007610ff117816 */ /* 0x000fc60000000011 */
[----:B------:R-:W-:Y:S01]  /*6850*/  STL [R1+0x4c8], R60 ;  /* 0x0004c83c01007387 */ /* 0x000fe20000100800 */
[----:B0-----:R-:W-:Y:S01]  /*6860*/  IMAD R58, R90, 0x3a, RZ ;  /* 0x0000003a5a3a7824 */ /* 0x001fe200078e02ff */
[----:B------:R-:W-:-:S03]  /*6870*/  PRMT R52, RZ, 0x7610, R52 ;  /* 0x00007610ff347816 */ /* 0x000fc60000000034 */
[C---:B------:R-:W-:Y:S01]  /*6880*/  IMAD.WIDE R64, R58.reuse, 0x2, R88 ;  /* 0x000000023a407825 */ /* 0x040fe200078e0258 */
[----:B------:R-:W-:Y:S02]  /*6890*/  PRMT R50, RZ, 0x7610, R50 ;  /* 0x00007610ff327816 */ /* 0x000fe40000000032 */
[----:B------:R-:W-:Y:S01]  /*68a0*/  PRMT R51, RZ, 0x7610, R51 ;  /* 0x00007610ff337816 */ /* 0x000fe20000000033 */
[C---:B------:R-:W-:Y:S01]  /*68b0*/  IMAD.WIDE R62, R58.reuse, 0x2, R86 ;  /* 0x000000023a3e7825 */ /* 0x040fe200078e0256 */
[----:B------:R0:W4:Y:S04]  /*68c0*/  @!P3 LDG.E.U16 R52, desc[UR16][R54.64] ;  /* 0x000000103634b981 */ /* 0x000128000c1e1500 */
[----:B------:R-:W3:Y:S04]  /*68d0*/  @!P4 LDG.E.U16 R50, desc[UR16][R62.64] ;  /* 0x000000103e32c981 */ /* 0x000ee8000c1e1500 */
[----:B------:R-:W3:Y:S04]  /*68e0*/  @!P4 LDG.E.U16 R51, desc[UR16][R64.64] ;  /* 0x000000104033c981 */ /* 0x000ee8000c1e1500 */
[----:B--2---:R1:W-:Y:S02]  /*68f0*/  STL [R1+0x4cc], R61 ;  /* 0x0004cc3d01007387 */ /* 0x0043e40000100800 */
[----:B-1----:R-:W-:-:S04]  /*6900*/  IMAD.WIDE R60, R58, 0x2, R84 ;  /* 0x000000023a3c7825 */ /* 0x002fc800078e0254 */
[----:B------:R-:W-:Y:S01]  /*6910*/  IMAD.WIDE R58, R58, 0x2, R82 ;  /* 0x000000023a3a7825 */ /* 0x000fe200078e0252 */
[----:B------:R-:W2:Y:S04]  /*6920*/  @!P4 LDG.E.U16 R17, desc[UR16][R60.64] ;  /* 0x000000103c11c981 */ /* 0x000ea8000c1e1500 */
[----:B------:R-:W2:Y:S01]  /*6930*/  @!P4 LDG.E.U16 R16, desc[UR16][R58.64] ;  /* 0x000000103a10c981 */ /* 0x000ea2000c1e1500 */
[----:B------:R-:W-:-:S03]  /*6940*/  VIADD R2, R81, 0xfffffffc ;  /* 0xfffffffc51027836 */ /* 0x000fc60000000000 */
[----:B------:R-:W-:Y:S02]  /*6950*/  STL.64 [R1+0x1058], R64 ;  /* 0x0010584001007387 */ /* 0x000fe40000100a00 */
[----:B------:R-:W-:Y:S01]  /*6960*/  ISETP.GE.U32.AND P3, PT, R2, 0x7fffffbd, PT ;  /* 0x7fffffbd0200780c */ /* 0x000fe20003f66070 */
[----:B------:R-:W-:Y:S01]  /*6970*/  VIADD R2, R81, 0xfffffff4 ;  /* 0xfffffff451027836 */ /* 0x000fe20000000000 */
[----:B------:R-:W-:Y:S04]  /*6980*/  STL.64 [R1+0x1060], R62 ;  /* 0x0010603e01007387 */ /* 0x000fe80000100a00 */
[----:B------:R-:W-:Y:S01]  /*6990*/  STL.64 [R1+0x1068], R60 ;  /* 0x0010683c01007387 */ /* 0x000fe20000100a00 */
[----:B------:R-:W-:-:S03]  /*69a0*/  ISETP.GE.U32.AND P4, PT, R2, 0x7fffffb5, PT ;  /* 0x7fffffb50200780c */ /* 0x000fc60003f86070 */
[----:B------:R-:W-:Y:S01]  /*69b0*/  STL [R1+0x13a4], R60 ;  /* 0x0013a43c01007387 */ /* 0x000fe20000100800 */
[----:B------:R-:W-:-:S03]  /*69c0*/  IMAD R2, R90, 0x3, RZ ;  /* 0x000000035a027824 */ /* 0x000fc600078e02ff */
[----:B------:R-:W-:Y:S01]  /*69d0*/  STL.64 [R1+0x1078], R58 ;  /* 0x0010783a01007387 */ /* 0x000fe20000100a00 */
[----:B------:R-:W-:Y:S01]  /*69e0*/  PRMT R57, RZ, 0x7610, R57 ;  /* 0x00007610ff397816 */ /* 0x000fe20000000039 */
[----:B0-----:R-:W-:Y:S01]  /*69f0*/  IMAD.WIDE R54, R2, 0x2, R86 ;  /* 0x0000000202367825 */ /* 0x001fe200078e0256 */
[----:B------:R-:W-:Y:S02]  /*6a00*/  PRMT R18, RZ, 0x7610, R18 ;  /* 0x00007610ff127816 */ /* 0x000fe40000000012 */
[----:B------:R-:W-:Y:S02]  /*6a10*/  PRMT R19, RZ, 0x7610, R19 ;  /* 0x00007610ff137816 */ /* 0x000fe40000000013 */
[----:B------:R-:W-:-:S06]  /*6a20*/  PRMT R56, RZ, 0x7610, R56 ;  /* 0x00007610ff387816 */ /* 0x000fcc0000000038 */
[----:B------:R-:W4:Y:S04]  /*6a30*/  @!P3 LDG.E.U16 R56, desc[UR16][R54.64] ;  /* 0x000000103638b981 */ /* 0x000f28000c1e1500 */
[----:B--2---:R-:W-:Y:S04]  /*6a40*/  STL [R1+0x4e4], R16 ;  /* 0x0004e41001007387 */ /* 0x004fe80000100800 */
[----:B------:R0:W-:Y:S04]  /*6a50*/  STL [R1+0x4e8], R17 ;  /* 0x0004e81101007387 */ /* 0x0001e80000100800 */
[----:B---3--:R-:W-:Y:S04]  /*6a60*/  STL [R1+0x404], R53 ;  /* 0x0004043501007387 */ /* 0x008fe80000100800 */
[----:B----4-:R1:W-:Y:S01]  /*6a70*/  STL [R1+0x400], R52 ;  /* 0x0004003401007387 */ /* 0x0103e20000100800 */
[----:B0-----:R-:W-:-:S03]  /*6a80*/  IMAD.WIDE R16, R2, 0x2, R88 ;  /* 0x0000000202107825 */ /* 0x001fc600078e0258 */
[----:B------:R-:W-:Y:S04]  /*6a90*/  STL [R1+0x4ec], R50 ;  /* 0x0004ec3201007387 */ /* 0x000fe80000100800 */
[----:B------:R0:W-:Y:S01]  /*6aa0*/  STL [R1+0x778], R51 ;  /* 0x0007783301007387 */ /* 0x0001e20000100800 */
[----:B-1----:R-:W-:-:S03]  /*6ab0*/  IMAD.WIDE R52, R2, 0x2, R84 ;  /* 0x0000000202347825 */ /* 0x002fc600078e0254 */
[----:B------:R1:W-:Y:S04]  /*6ac0*/  STL.64 [R1+0x660], R16 ;  /* 0x0006601001007387 */ /* 0x0003e80000100a00 */
[----:B------:R-:W2:Y:S01]  /*6ad0*/  @!P3 LDG.E.U16 R57, desc[UR16][R16.64] ;  /* 0x000000101039b981 */ /* 0x000ea2000c1e1500 */
[----:B0-----:R-:W-:-:S03]  /*6ae0*/  IMAD.WIDE R50, R2, 0x2, R82 ;  /* 0x0000000202327825 */ /* 0x001fc600078e0252 */
[----:B------:R0:W-:Y:S04]  /*6af0*/  STL.64 [R1+0x658], R54 ;  /* 0x0006583601007387 */ /* 0x0001e80000100a00 */
[----:B------:R-:W3:Y:S04]  /*6b00*/  @!P3 LDG.E.U16 R18, desc[UR16][R50.64] ;  /* 0x000000103212b981 */ /* 0x000ee8000c1e1500 */
[----:B-1----:R-:W4:Y:S04]  /*6b10*/  LDL.LU.64 R16, [R1+0x14e8] ;  /* 0x0014e80001107983 */ /* 0x002f280000300a00 */
[----:B------:R1:W2:Y:S04]  /*6b20*/  @!P3 LDG.E.U16 R19, desc[UR16][R52.64] ;  /* 0x000000103413b981 */ /* 0x0002a8000c1e1500 */
[----:B------:R1:W-:Y:S04]  /*6b30*/  STL.64 [R1+0x650], R52 ;  /* 0x0006503401007387 */ /* 0x0003e80000100a00 */
[----:B0-----:R-:W2:Y:S01]  /*6b40*/  LDL.LU.64 R54, [R1+0x14e0] ;  /* 0x0014e00001367983 */ /* 0x001ea20000300a00 */
[----:B------:R-:W-:-:S03]  /*6b50*/  VIADD R2, R81, 0xffffffec ;  /* 0xffffffec51027836 */ /* 0x000fc60000000000 */
[----:B------:R0:W-:Y:S02]  /*6b60*/  STL.64 [R1+0x648], R50 ;  /* 0x0006483201007387 */ /* 0x0001e40000100a00 */
[----:B------:R-:W-:Y:S01]  /*6b70*/  ISETP.GE.U32.AND P3, PT, R2, 0x7fffffad, PT ;  /* 0x7fffffad0200780c */ /* 0x000fe20003f66070 */
[----:B------:R-:W-:-:S04]  /*6b80*/  IMAD R2, R90, 0xb, RZ ;  /* 0x0000000b5a027824 */ /* 0x000fc800078e02ff */
[----:B-1----:R-:W-:-:S04]  /*6b90*/  IMAD.WIDE R52, R2, 0x2, R84 ;  /* 0x0000000202347825 */ /* 0x002fc800078e0254 */
[----:B0-----:R-:W-:Y:S01]  /*6ba0*/  IMAD.WIDE R50, R2, 0x2, R82 ;  /* 0x0000000202327825 */ /* 0x001fe200078e0252 */
[----:B---3--:R-:W-:Y:S01]  /*6bb0*/  STL [R1+0x7dc], R18 ;  /* 0x0007dc1201007387 */ /* 0x008fe20000100800 */
[----:B----4-:R-:W-:-:S03]  /*6bc0*/  PRMT R16, RZ, 0x7610, R16 ;  /* 0x00007610ff107816 */ /* 0x010fc60000000010 */
[----:B--2---:R0:W-:Y:S01]  /*6bd0*/  STL [R1+0x7e0], R19 ;  /* 0x0007e01301007387 */ /* 0x0041e20000100800 */
[----:B------:R-:W-:-:S03]  /*6be0*/  PRMT R17, RZ, 0x7610, R17 ;  /* 0x00007610ff117816 */ /* 0x000fc60000000011 */
[----:B------:R-:W-:Y:S01]  /*6bf0*/  STL [R1+0x7e4], R56 ;  /* 0x0007e43801007387 */ /* 0x000fe20000100800 */
[----:B------:R-:W-:-:S03]  /*6c00*/  PRMT R55, RZ, 0x7610, R55 ;  /* 0x00007610ff377816 */ /* 0x000fc60000000037 */
[----:B------:R1:W-:Y:S01]  /*6c10*/  STL [R1+0x7e8], R57 ;  /* 0x0007e83901007387 */ /* 0x0003e20000100800 */
[C---:B0-----:R-:W-:Y:S01]  /*6c20*/  IMAD.WIDE R18, R2.reuse, 0x2, R88 ;  /* 0x0000000202127825 */ /* 0x041fe200078e0258 */
[----:B------:R-:W-:Y:S02]  /*6c30*/  PRMT R54, RZ, 0x7610, R54 ;  /* 0x00007610ff367816 */ /* 0x000fe40000000036 */
[----:B------:R-:W2:Y:S04]  /*6c40*/  @!P4 LDG.E.U16 R16, desc[UR16][R50.64] ;  /* 0x000000103210c981 */ /* 0x000ea8000c1e1500 */
[----:B------:R0:W3:Y:S01]  /*6c50*/  @!P4 LDG.E.U16 R17, desc[UR16][R52.64] ;  /* 0x000000103411c981 */ /* 0x0000e2000c1e1500 */
[----:B-1----:R-:W-:-:S03]  /*6c60*/  IMAD.WIDE R56, R2, 0x2, R86 ;  /* 0x0000000202387825 */ /* 0x002fc600078e0256 */
[----:B------:R1:W-:Y:S04]  /*6c70*/  STL.64 [R1+0x560], R18 ;  /* 0x0005601201007387 */ /* 0x0003e80000100a00 */
[----:B------:R4:W-:Y:S04]  /*6c80*/  STL.64 [R1+0x558], R56 ;  /* 0x0005583801007387 */ /* 0x0009e80000100a00 */
[----:B------:R-:W3:Y:S04]  /*6c90*/  @!P4 LDG.E.U16 R55, desc[UR16][R18.64] ;  /* 0x000000101237c981 */ /* 0x000ee8000c1e1500 */
[----:B------:R-:W3:Y:S04]  /*6ca0*/  @!P4 LDG.E.U16 R54, desc[UR16][R56.64] ;  /* 0x000000103836c981 */ /* 0x000ee8000c1e1500 */
[----:B-1----:R-:W3:Y:S04]  /*6cb0*/  LDL.LU.64 R18, [R1+0x14d8] ;  /* 0x0014d80001127983 */ /* 0x002ee80000300a00 */
[----:B------:R0:W-:Y:S04]  /*6cc0*/  STL.64 [R1+0x550], R52 ;  /* 0x0005503401007387 */ /* 0x0001e80000100a00 */
[----:B----4-:R-:W4:Y:S01]  /*6cd0*/  LDL.LU.64 R56, [R1+0x14d0] ;  /* 0x0014d00001387983 */ /* 0x010f220000300a00 */
[----:B------:R-:W-:-:S03]  /*6ce0*/  VIADD R2, R81, 0xffffffe4 ;  /* 0xffffffe451027836 */ /* 0x000fc60000000000 */
[----:B------:R1:W-:Y:S02]  /*6cf0*/  STL.64 [R1+0x548], R50 ;  /* 0x0005483201007387 */ /* 0x0003e40000100a00 */
[----:B------:R-:W-:Y:S01]  /*6d00*/  ISETP.GE.U32.AND P4, PT, R2, 0x7fffffa5, PT ;  /* 0x7fffffa50200780c */ /* 0x000fe20003f86070 */
[----:B------:R-:W-:-:S04]  /*6d10*/  IMAD R2, R90, 0x13, RZ ;  /* 0x000000135a027824 */ /* 0x000fc800078e02ff */
[----:B0-----:R-:W-:-:S04]  /*6d20*/  IMAD.WIDE R52, R2, 0x2, R84 ;  /* 0x0000000202347825 */ /* 0x001fc800078e0254 */
[C---:B-1----:R-:W-:Y:S01]  /*6d30*/  IMAD.WIDE R50, R2.reuse, 0x2, R82 ;  /* 0x0000000202327825 */ /* 0x042fe200078e0252 */
[----:B--2---:R-:W-:Y:S04]  /*6d40*/  STL [R1+0x7cc], R16 ;  /* 0x0007cc1001007387 */ /* 0x004fe80000100800 */
[----:B---3--:R0:W-:Y:S02]  /*6d50*/  STL [R1+0x7d0], R17 ;  /* 0x0007d01101007387 */ /* 0x0081e40000100800 */
[----:B0-----:R-:W-:Y:S02]  /*6d60*/  IMAD.WIDE R16, R2, 0x2, R88 ;  /* 0x0000000202107825 */ /* 0x001fe400078e0258 */
[----:B------:R-:W-:Y:S04]  /*6d70*/  STL [R1+0x7d4], R54 ;  /* 0x0007d43601007387 */ /* 0x000fe80000100800 */
[----:B------:R0:W-:Y:S01]  /*6d80*/  STL [R1+0x7d8], R55 ;  /* 0x0007d83701007387 */ /* 0x0001e20000100800 */
[----:B------:R-:W-:-:S02]  /*6d90*/  PRMT R18, RZ, 0x7610, R18 ;  /* 0x00007610ff127816 */ /* 0x000fc40000000012 */
[----:B------:R-:W-:Y:S01]  /*6da0*/  PRMT R19, RZ, 0x7610, R19 ;  /* 0x00007610ff137816 */ /* 0x000fe20000000013 */
[----:B------:R1:W-:Y:S04]  /*6db0*/  STL.64 [R1+0x460], R16 ;  /* 0x0004601001007387 */ /* 0x0003e80000100a00 */
[----:B------:R-:W2:Y:S01]  /*6dc0*/  @!P3 LDG.E.U16 R18, desc[UR16][R50.64] ;  /* 0x000000103212b981 */ /* 0x000ea2000c1e1500 */
[----:B----4-:R-:W-:Y:S01]  /*6dd0*/  PRMT R57, RZ, 0x7610, R57 ;  /* 0x00007610ff397816 */ /* 0x010fe20000000039 */
[----:B0-----:R-:W-:Y:S01]  /*6de0*/  IMAD.WIDE R54, R2, 0x2, R86 ;  /* 0x0000000202367825 */ /* 0x001fe200078e0256 */
[----:B------:R-:W-:Y:S01]  /*6df0*/  PRMT R56, RZ, 0x7610, R56 ;  /* 0x00007610ff387816 */ /* 0x000fe20000000038 */
[----:B------:R-:W3:Y:S04]  /*6e00*/  @!P3 LDG.E.U16 R19, desc[UR16][R52.64] ;  /* 0x000000103413b981 */ /* 0x000ee8000c1e1500 */
[----:B------:R0:W-:Y:S04]  /*6e10*/  STL.64 [R1+0x458], R54 ;  /* 0x0004583601007387 */ /* 0x0001e80000100a00 */
[----:B------:R-:W4:Y:S04]  /*6e20*/  @!P3 LDG.E.U16 R57, desc[UR16][R16.64] ;  /* 0x000000101039b981 */ /* 0x000f28000c1e1500 */
[----:B------:R-:W4:Y:S04]  /*6e30*/  @!P3 LDG.E.U16 R56, desc[UR16][R54.64] ;  /* 0x000000103638b981 */ /* 0x000f28000c1e1500 */
[----:B-1----:R-:W4:Y:S04]  /*6e40*/  LDL.LU.64 R16, [R1+0x14c8] ;  /* 0x0014c80001107983 */ /* 0x002f280000300a00 */
[----:B------:R-:W-:Y:S04]  /*6e50*/  STL.64 [R1+0x450], R52 ;  /* 0x0004503401007387 */ /* 0x000fe80000100a00 */
[----:B0-----:R-:W4:Y:S01]  /*6e60*/  LDL.LU.64 R54, [R1+0x14c0] ;  /* 0x0014c00001367983 */ /* 0x001f220000300a00 */
[----:B------:R-:W-:-:S03]  /*6e70*/  VIADD R2, R81, 0xffffffdc ;  /* 0xffffffdc51027836 */ /* 0x000fc60000000000 */
[----:B------:R-:W-:Y:S02]  /*6e80*/  STL.64 [R1+0x448], R50 ;  /* 0x0004483201007387 */ /* 0x000fe40000100a00 */
[----:B------:R-:W-:Y:S01]  /*6e90*/  ISETP.GE.U32.AND P3, PT, R2, 0x7fffff9d, PT ;  /* 0x7fffff9d0200780c */ /* 0x000fe20003f66070 */
[----:B------:R-:W-:Y:S01]  /*6ea0*/  IMAD R2, R90, 0x1b, RZ ;  /* 0x0000001b5a027824 */ /* 0x000fe200078e02ff */
[----:B--2---:R-:W-:Y:S04]  /*6eb0*/  STL [R1+0x7bc], R18 ;  /* 0x0007bc1201007387 */ /* 0x004fe80000100800 */
[----:B---3--:R0:W-:Y:S02]  /*6ec0*/  STL [R1+0x7c0], R19 ;  /* 0x0007c01301007387 */ /* 0x0081e40000100800 */
[----:B0-----:R-:W-:-:S02]  /*6ed0*/  IMAD.WIDE R18, R2, 0x2, R88 ;  /* 0x0000000202127825 */ /* 0x001fc400078e0258 */
[----:B----4-:R-:W-:Y:S04]  /*6ee0*/  STL [R1+0x7c4], R56 ;  /* 0x0007c43801007387 */ /* 0x010fe80000100800 */
[----:B------:R0:W-:Y:S04]  /*6ef0*/  STL [R1+0x7c8], R57 ;  /* 0x0007c83901007387 */ /* 0x0001e80000100800 */
[----:B------:R1:W-:Y:S01]  /*6f00*/  STL.64 [R1+0x360], R18 ;  /* 0x0003601201007387 */ /* 0x0003e20000100a00 */
[----:B------:R-:W-:Y:S01]  /*6f10*/  PRMT R55, RZ, 0x7610, R55 ;  /* 0x00007610ff377816 */ /* 0x000fe20000000037 */
[----:B0-----:R-:W-:-:S05]  /*6f20*/  IMAD.WIDE R56, R2, 0x2, R86 ;  /* 0x0000000202387825 */ /* 0x001fca00078e0256 */
[----:B------:R0:W-:Y:S04]  /*6f30*/  STL.64 [R1+0x358], R56 ;  /* 0x0003583801007387 */ /* 0x0001e80000100a00 */
[----:B------:R-:W2:Y:S04]  /*6f40*/  @!P4 LDG.E.U16 R55, desc[UR16][R18.64] ;  /* 0x000000101237c981 */ /* 0x000ea8000c1e1500 */
[----:B-1----:R-:W3:Y:S01]  /*6f50*/  LDL.LU.64 R18, [R1+0x14b8] ;  /* 0x0014b80001127983 */ /* 0x002ee20000300a00 */
[----:B------:R-:W-:Y:S01]  /*6f60*/  PRMT R16, RZ, 0x7610, R16 ;  /* 0x00007610ff107816 */ /* 0x000fe20000000010 */
[----:B------:R-:W-:Y:S01]  /*6f70*/  IMAD.WIDE R50, R2, 0x2, R82 ;  /* 0x0000000202327825 */ /* 0x000fe200078e0252 */
[----:B------:R-:W-:-:S02]  /*6f80*/  PRMT R17, RZ, 0x7610, R17 ;  /* 0x00007610ff117816 */ /* 0x000fc40000000011 */
[----:B------:R-:W-:Y:S01]  /*6f90*/  PRMT R54, RZ, 0x7610, R54 ;  /* 0x00007610ff367816 */ /* 0x000fe20000000036 */
[----:B------:R-:W-:Y:S01]  /*6fa0*/  IMAD.WIDE R52, R2, 0x2, R84 ;  /* 0x0000000202347825 */ /* 0x000fe200078e0254 */
[----:B------:R-:W4:Y:S03]  /*6fb0*/  @!P4 LDG.E.U16 R16, desc[UR16][R50.64] ;  /* 0x000000103210c981 */ /* 0x000f26000c1e1500 */
[----:B------:R-:W-:Y:S01]  /*6fc0*/  VIADD R2, R81, 0xffffffd4 ;  /* 0xffffffd451027836 */ /* 0x000fe20000000000 */
[----:B------:R1:W2:Y:S04]  /*6fd0*/  @!P4 LDG.E.U16 R17, desc[UR16][R52.64] ;  /* 0x000000103411c981 */ /* 0x0002a8000c1e1500 */
[----:B------:R1:W-:Y:S04]  /*6fe0*/  STL.64 [R1+0x350], R52 ;  /* 0x0003503401007387 */ /* 0x0003e80000100a00 */
[----:B------:R-:W2:Y:S01]  /*6ff0*/  @!P4 LDG.E.U16 R54, desc[UR16][R56.64] ;  /* 0x000000103836c981 */ /* 0x000ea2000c1e1500 */
[----:B------:R-:W-:Y:S01]  /*7000*/  ISETP.GE.U32.AND P4, PT, R2, 0x7fffff95, PT ;  /* 0x7fffff950200780c */ /* 0x000fe20003f86070 */
[----:B------:R-:W-:-:S02]  /*7010*/  IMAD R2, R90, 0x23, RZ ;  /* 0x000000235a027824 */ /* 0x000fc400078e02ff */
[----:B0-----:R-:W2:Y:S02]  /*7020*/  LDL.LU.64 R56, [R1+0x14b0] ;  /* 0x0014b00001387983 */ /* 0x001ea40000300a00 */
[C---:B-1----:R-:W-:Y:S02]  /*7030*/  IMAD.WIDE R52, R2.reuse, 0x2, R84 ;  /* 0x0000000202347825 */ /* 0x042fe400078e0254 */
[----:B------:R0:W-:Y:S02]  /*7040*/  STL.64 [R1+0x348], R50 ;  /* 0x0003483201007387 */ /* 0x0001e40000100a00 */
[----:B0-----:R-:W-:Y:S01]  /*7050*/  IMAD.WIDE R50, R2, 0x2, R82 ;  /* 0x0000000202327825 */ /* 0x001fe200078e0252 */
[----:B---3--:R-:W-:Y:S02]  /*7060*/  PRMT R18, RZ, 0x7610, R18 ;  /* 0x00007610ff127816 */ /* 0x008fe40000000012 */
[----:B------:R-:W-:-:S04]  /*7070*/  PRMT R19, RZ, 0x7610, R19 ;  /* 0x00007610ff137816 */ /* 0x000fc80000000013 */
[----:B------:R-:W3:Y:S04]  /*7080*/  @!P3 LDG.E.U16 R18, desc[UR16][R50.64] ;  /* 0x000000103212b981 */ /* 0x000ee8000c1e1500 */
[----:B------:R0:W3:Y:S04]  /*7090*/  @!P3 LDG.E.U16 R19, desc[UR16][R52.64] ;  /* 0x000000103413b981 */ /* 0x0000e8000c1e1500 */
[----:B----4-:R-:W-:Y:S04]  /*70a0*/  STL [R1+0x7ac], R16 ;  /* 0x0007ac1001007387 */ /* 0x010fe80000100800 */
[----:B--2---:R1:W-:Y:S04]  /*70b0*/  STL [R1+0x7b0], R17 ;  /* 0x0007b01101007387 */ /* 0x0043e80000100800 */
[----:B------:R-:W-:Y:S04]  /*70c0*/  STL [R1+0x7b4], R54 ;  /* 0x0007b43601007387 */ /* 0x000fe80000100800 */
[----:B------:R2:W-:Y:S01]  /*70d0*/  STL [R1+0x7b8], R55 ;  /* 0x0007b83701007387 */ /* 0x0005e20000100800 */
[----:B-1----:R-:W-:Y:S01]  /*70e0*/  IMAD.WIDE R16, R2, 0x2, R88 ;  /* 0x0000000202107825 */ /* 0x002fe200078e0258 */
[----:B------:R-:W-:-:S02]  /*70f0*/  PRMT R57, RZ, 0x7610, R57 ;  /* 0x00007610ff397816 */ /* 0x000fc40000000039 */
[----:B------:R-:W-:Y:S01]  /*7100*/  PRMT R56, RZ, 0x7610, R56 ;  /* 0x00007610ff387816 */ /* 0x000fe20000000038 */
[----:B--2---:R-:W-:Y:S01]  /*7110*/  IMAD.WIDE R54, R2, 0x2, R86 ;  /* 0x0000000202367825 */ /* 0x004fe200078e0256 */
[----:B------:R1:W-:Y:S03]  /*7120*/  STL.64 [R1+0x260], R16 ;  /* 0x0002601001007387 */ /* 0x0003e60000100a00 */
[----:B------:R-:W-:Y:S01]  /*7130*/  VIADD R2, R81, 0xffffffcc ;  /* 0xffffffcc51027836 */ /* 0x000fe20000000000 */
[----:B------:R2:W-:Y:S04]  /*7140*/  STL.64 [R1+0x258], R54 ;  /* 0x0002583601007387 */ /* 0x0005e80000100a00 */
[----:B------:R-:W4:Y:S04]  /*7150*/  @!P3 LDG.E.U16 R57, desc[UR16][R16.64] ;  /* 0x000000101039b981 */ /* 0x000f28000c1e1500 */
[----:B------:R-:W4:Y:S01]  /*7160*/  @!P3 LDG.E.U16 R56, desc[UR16][R54.64] ;  /* 0x000000103638b981 */ /* 0x000f22000c1e1500 */
[----:B------:R-:W-:Y:S01]  /*7170*/  ISETP.GE.U32.AND P3, PT, R2, 0x7fffff8d, PT ;  /* 0x7fffff8d0200780c */ /* 0x000fe20003f66070 */
[----:B------:R-:W-:-:S02]  /*7180*/  IMAD R2, R90, 0x2b, RZ ;  /* 0x0000002b5a027824 */ /* 0x000fc400078e02ff */
[----:B-1----:R-:W4:Y:S04]  /*7190*/  LDL.LU.64 R16, [R1+0x14a8] ;  /* 0x0014a80001107983 */ /* 0x002f280000300a00 */
[----:B------:R0:W-:Y:S01]  /*71a0*/  STL.64 [R1+0x250], R52 ;  /* 0x0002503401007387 */ /* 0x0001e20000100a00 */
[----:B------:R-:W-:-:S03]  /*71b0*/  PRMT R0, RZ, 0x7610, R0 ;  /* 0x00007610ff007816 */ /* 0x000fc60000000000 */
[----:B--2---:R-:W2:Y:S04]  /*71c0*/  LDL.LU.64 R54, [R1+0x14a0] ;  /* 0x0014a00001367983 */ /* 0x004ea80000300a00 */
[----:B------:R1:W-:Y:S01]  /*71d0*/  STL.64 [R1+0x248], R50 ;  /* 0x0002483201007387 */ /* 0x0003e20000100a00 */
[----:B------:R-:W-:Y:S02]  /*71e0*/  PRMT R14, RZ, 0x7610, R14 ;  /* 0x00007610ff0e7816 */ /* 0x000fe4000000000e */
[----:B------:R-:W-:Y:S01]  /*71f0*/  PRMT R15, RZ, 0x7610, R15 ;  /* 0x00007610ff0f7816 */ /* 0x000fe2000000000f */
[----:B0-----:R-:W-:-:S05]  /*7200*/  IMAD.WIDE R52, R2, 0x2, R84 ;  /* 0x0000000202347825 */ /* 0x001fca00078e0254 */
[----:B------:R-:W2:Y:S01]  /*7210*/  @!P4 LDG.E.U16 R15, desc[UR16][R52.64] ;  /* 0x00000010340fc981 */ /* 0x000ea2000c1e1500 */
[----:B-1----:R-:W-:-:S05]  /*7220*/  IMAD.WIDE R50, R2, 0x2, R82 ;  /* 0x0000000202327825 */ /* 0x002fca00078e0252 */
[----:B------:R-:W2:Y:S04]  /*7230*/  @!P4 LDG.E.U16 R14, desc[UR16][R50.64] ;  /* 0x00000010320ec981 */ /* 0x000ea8000c1e1500 */
[----:B---3--:R-:W-:Y:S04]  /*7240*/  STL [R1+0x79c], R18 ;  /* 0x00079c1201007387 */ /* 0x008fe80000100800 */
[----:B------:R0:W-:Y:S02]  /*7250*/  STL [R1+0x7a0], R19 ;  /* 0x0007a01301007387 */ /* 0x0001e40000100800 */
[----:B0-----:R-:W-:-:S05]  /*7260*/  IMAD.WIDE R18, R2, 0x2, R88 ;  /* 0x0000000202127825 */ /* 0x001fca00078e0258 */
[----:B------:R-:W3:Y:S01]  /*7270*/  @!P4 LDG.E.U16 R0, desc[UR16][R18.64] ;  /* 0x000000101200c981 */ /* 0x000ee2000c1e1500 */
[----:B------:R-:W-:-:S03]  /*7280*/  PRMT R3, RZ, 0x7610, R3 ;  /* 0x00007610ff037816 */ /* 0x000fc60000000003 */
[----:B----4-:R-:W-:Y:S04]  /*7290*/  STL [R1+0x7a4], R56 ;  /* 0x0007a43801007387 */ /* 0x010fe80000100800 */
[----:B------:R0:W-:Y:S04]  /*72a0*/  STL [R1+0x7a8], R57 ;  /* 0x0007a83901007387 */ /* 0x0001e80000100800 */
[----:B------:R1:W-:Y:S01]  /*72b0*/  STL.64 [R1+0x160], R18 ;  /* 0x0001601201007387 */ /* 0x0003e20000100a00 */
[----:B0-----:R-:W-:Y:S01]  /*72c0*/  IMAD.WIDE R56, R2, 0x2, R86 ;  /* 0x0000000202387825 */ /* 0x001fe200078e0256 */
[----:B--2---:R-:W-:-:S03]  /*72d0*/  PRMT R55, RZ, 0x7610, R55 ;  /* 0x00007610ff377816 */ /* 0x004fc60000000037 */
[----:B------:R-:W-:Y:S01]  /*72e0*/  VIADD R2, R81, 0xffffffc4 ;  /* 0xffffffc451027836 */ /* 0x000fe20000000000 */
[----:B------:R0:W-:Y:S04]  /*72f0*/  STL.64 [R1+0x158], R56 ;  /* 0x0001583801007387 */ /* 0x0001e80000100a00 */
[----:B-1----:R-:W2:Y:S04]  /*7300*/  LDL.LU.64 R18, [R1+0x1498] ;  /* 0x0014980001127983 */ /* 0x002ea80000300a00 */
[----:B------:R0:W4:Y:S01]  /*7310*/  @!P4 LDG.E.U16 R55, desc[UR16][R56.64] ;  /* 0x000000103837c981 */ /* 0x000122000c1e1500 */
[----:B------:R-:W-:Y:S01]  /*7320*/  ISETP.GE.U32.AND P4, PT, R2, 0x7fffff85, PT ;  /* 0x7fffff850200780c */ /* 0x000fe20003f86070 */
[----:B------:R-:W-:Y:S01]  /*7330*/  IMAD R2, R90, 0x33, RZ ;  /* 0x000000335a027824 */ /* 0x000fe200078e02ff */
[----:B------:R-:W-:-:S03]  /*7340*/  PRMT R54, RZ, 0x7610, R54 ;  /* 0x00007610ff367816 */ /* 0x000fc60000000036 */
[----:B0-----:R-:W-:-:S05]  /*7350*/  IMAD.WIDE R56, R2, 0x2, R88 ;  /* 0x0000000202387825 */ /* 0x001fca00078e0258 */
[----:B------:R-:W4:Y:S04]  /*7360*/  @!P3 LDG.E.U16 R54, desc[UR16][R56.64] ;  /* 0x000000103836b981 */ /* 0x000f28000c1e1500 */
[----:B---3--:R0:W-:Y:S04]  /*7370*/  STL [R1+0x798], R0 ;  /* 0x0007980001007387 */ /* 0x0081e80000100800 */
[----:B0-----:R-:W3:Y:S04]  /*7380*/  LDL.LU R0, [R1+0x1490] ;  /* 0x0014900001007983 */ /* 0x001ee80000300800 */
[----:B------:R-:W-:Y:S04]  /*7390*/  STL.64 [R1+0x150], R52 ;  /* 0x0001503401007387 */ /* 0x000fe80000100a00 */
[----:B------:R-:W-:Y:S04]  /*73a0*/  STL.64 [R1+0x148], R50 ;  /* 0x0001483201007387 */ /* 0x000fe80000100a00 */
[----:B------:R-:W-:Y:S04]  /*73b0*/  STL [R1+0x78c], R14 ;  /* 0x00078c0e01007387 */ /* 0x000fe80000100800 */
[----:B------:R0:W-:Y:S02]  /*73c0*/  STL [R1+0x790], R15 ;  /* 0x0007900f01007387 */ /* 0x0001e40000100800 */
[----:B0-----:R-:W-:-:S05]  /*73d0*/  IMAD.WIDE R14, R2, 0x2, R82 ;  /* 0x00000002020e7825 */ /* 0x001fca00078e0252 */
[----:B------:R-:W3:Y:S01]  /*73e0*/  @!P3 LDG.E.U16 R3, desc[UR16][R14.64] ;  /* 0x000000100e03b981 */ /* 0x000ee2000c1e1500 */
[----:B------:R-:W-:-:S04]  /*73f0*/  IMAD.WIDE R52, R2, 0x2, R86 ;  /* 0x0000000202347825 */ /* 0x000fc800078e0256 */
[----:B------:R-:W-:Y:S01]  /*7400*/  IMAD.WIDE R50, R2, 0x2, R84 ;  /* 0x0000000202327825 */ /* 0x000fe200078e0254 */
[----:B--2---:R-:W-:Y:S01]  /*7410*/  PRMT R18, RZ, 0x7610, R18 ;  /* 0x00007610ff127816 */ /* 0x004fe20000000012 */
[----:B------:R-:W-:Y:S01]  /*7420*/  STL.64 [R1+0x60], R56 ;  /* 0x0000603801007387 */ /* 0x000fe20000100a00 */
[----:B------:R-:W-:-:S03]  /*7430*/  PRMT R19, RZ, 0x7610, R19 ;  /* 0x00007610ff137816 */ /* 0x000fc60000000013 */
[----:B------:R-:W-:Y:S04]  /*7440*/  STL.64 [R1+0x58], R52 ;  /* 0x0000583401007387 */ /* 0x000fe80000100a00 */
[----:B------:R0:W-:Y:S04]  /*7450*/  STL.64 [R1+0x50], R50 ;  /* 0x0000503201007387 */ /* 0x0001e80000100a00 */
[----:B------:R0:W2:Y:S01]  /*7460*/  @!P3 LDG.E.U16 R18, desc[UR16][R50.64] ;  /* 0x000000103212b981 */ /* 0x0000a2000c1e1500 */
[----:B------:R-:W-:-:S03]  /*7470*/  PRMT R10, RZ, 0x7610, R10 ;  /* 0x00007610ff0a7816 */ /* 0x000fc6000000000a */
[----:B------:R-:W-:Y:S01]  /*7480*/  STL.64 [R1+0x48], R14 ;  /* 0x0000480e01007387 */ /* 0x000fe20000100a00 */
[----:B------:R-:W-:-:S03]  /*7490*/  PRMT R11, RZ, 0x7610, R11 ;  /* 0x00007610ff0b7816 */ /* 0x000fc6000000000b */
[----:B------:R1:W2:Y:S01]  /*74a0*/  @!P3 LDG.E.U16 R19, desc[UR16][R52.64] ;  /* 0x000000103413b981 */ /* 0x0002a2000c1e1500 */
[----:B0-----:R-:W-:Y:S01]  /*74b0*/  IMAD R50, R90, 0x3b, RZ ;  /* 0x0000003b5a327824 */ /* 0x001fe200078e02ff */
[----:B------:R-:W-:Y:S02]  /*74c0*/  PRMT R8, RZ, 0x7610, R8 ;  /* 0x00007610ff087816 */ /* 0x000fe40000000008 */
[----:B------:R-:W-:Y:S01]  /*74d0*/  PRMT R9, RZ, 0x7610, R9 ;  /* 0x00007610ff097816 */ /* 0x000fe20000000009 */
[----:B------:R-:W-:-:S04]  /*74e0*/  IMAD.WIDE R56, R50, 0x2, R88 ;  /* 0x0000000232387825 */ /* 0x000fc800078e0258 */
[C---:B-1----:R-:W-:Y:S01]  /*74f0*/  IMAD.WIDE R52, R50.reuse, 0x2, R84 ;  /* 0x0000000232347825 */ /* 0x042fe200078e0254 */
[----:B------:R-:W2:Y:S04]  /*7500*/  @!P4 LDG.E.U16 R11, desc[UR16][R56.64] ;  /* 0x00000010380bc981 */ /* 0x000ea8000c1e1500 */
[----:B------:R-:W2:Y:S04]  /*7510*/  @!P4 LDG.E.U16 R9, desc[UR16][R52.64] ;  /* 0x000000103409c981 */ /* 0x000ea8000c1e1500 */
[----:B---3--:R-:W-:Y:S04]  /*7520*/  STL [R1+0x13f4], R3 ;  /* 0x0013f40301007387 */ /* 0x008fe80000100800 */
[----:B----4-:R-:W-:Y:S04]  /*7530*/  STL [R1+0x794], R55 ;  /* 0x0007943701007387 */ /* 0x010fe80000100800 */
[----:B------:R0:W-:Y:S02]  /*7540*/  STL [R1+0x788], R54 ;  /* 0x0007883601007387 */ /* 0x0001e40000100800 */
[----:B0-----:R-:W-:-:S04]  /*7550*/  IMAD.WIDE R54, R50, 0x2, R86 ;  /* 0x0000000232367825 */ /* 0x001fc800078e0256 */
[----:B------:R-:W-:Y:S01]  /*7560*/  IMAD.WIDE R50, R50, 0x2, R82 ;  /* 0x0000000232327825 */ /* 0x000fe200078e0252 */
[----:B------:R-:W3:Y:S04]  /*7570*/  @!P4 LDG.E.U16 R10, desc[UR16][R54.64] ;  /* 0x00000010360ac981 */ /* 0x000ee8000c1e1500 */
[----:B------:R-:W4:Y:S04]  /*7580*/  @!P4 LDG.E.U16 R8, desc[UR16][R50.64] ;  /* 0x000000103208c981 */ /* 0x000f28000c1e1500 */
[----:B------:R-:W-:Y:S04]  /*7590*/  STL.64 [R1+0x1088], R56 ;  /* 0x0010883801007387 */ /* 0x000fe80000100a00 */
        /* <DEDUP_REMOVED lines=9> */
[----:B------:R-:W-:Y:S04]  /*7630*/  STL [R1+0x12b8], R54 ;  /* 0x0012b83601007387 */ /* 0x000fe80000100800 */
[----:B------:R-:W-:Y:S01]  /*7640*/  STL [R1+0x12f0], R54 ;  /* 0x0012f03601007387 */ /* 0x000fe20000100800 */
[----:B------:R-:W-:-:S03]  /*7650*/  ISETP.GE.U32.AND P3, PT, R2, 0x7fffffbc, PT ;  /* 0x7fffffbc0200780c */ /* 0x000fc60003f66070 */
[----:B------:R-:W-:Y:S01]  /*7660*/  STL [R1+0x13b0], R54 ;  /* 0x0013b03601007387 */ /* 0x000fe20000100800 */
[----:B------:R-:W-:-:S03]  /*7670*/  VIADD R2, R81, 0xfffffff3 ;  /* 0xfffffff351027836 */ /* 0x000fc60000000000 */
[----:B------:R-:W-:Y:S04]  /*7680*/  STL [R1+0x1090], R55 ;  /* 0x0010903701007387 */ /* 0x000fe80000100800 */
[----:B------:R-:W-:Y:S04]  /*7690*/  STL [R1+0x1340], R55 ;  /* 0x0013403701007387 */ /* 0x000fe80000100800 */
[----:B--2---:R-:W-:Y:S04]  /*76a0*/  STL [R1+0x784], R19 ;  /* 0x0007841301007387 */ /* 0x004fe80000100800 */
[----:B------:R-:W-:Y:S04]  /*76b0*/  STL [R1+0x13b4], R55 ;  /* 0x0013b43701007387 */ /* 0x000fe80000100800 */
[----:B------:R0:W-:Y:S01]  /*76c0*/  STL [R1+0x780], R18 ;  /* 0x0007801201007387 */ /* 0x0001e20000100800 */
[----:B------:R-:W-:-:S03]  /*76d0*/  ISETP.GE.U32.AND P4, PT, R2, 0x7fffffb4, PT ;  /* 0x7fffffb40200780c */ /* 0x000fc60003f86070 */
[----:B------:R-:W-:Y:S01]  /*76e0*/  STL.64 [R1+0x1098], R52 ;  /* 0x0010983401007387 */ /* 0x000fe20000100a00 */
[----:B------:R-:W-:-:S03]  /*76f0*/  IMAD.SHL.U32 R2, R90, 0x4, RZ ;  /* 0x000000045a027824 */ /* 0x000fc600078e00ff */
[----:B------:R-:W-:Y:S04]  /*7700*/  STL.64 [R1+0x10a0], R50 ;  /* 0x0010a03201007387 */ /* 0x000fe80000100a00 */
[----:B------:R-:W-:Y:S04]  /*7710*/  STL [R1+0x13bc], R50 ;  /* 0x0013bc3201007387 */ /* 0x000fe80000100800 */
[----:B------:R-:W-:Y:S01]  /*7720*/  STL [R1+0x13b8], R51 ;  /* 0x0013b83301007387 */ /* 0x000fe20000100800 */
[----:B------:R-:W-:Y:S01]  /*7730*/  PRMT R6, RZ, 0x7610, R6 ;  /* 0x00007610ff067816 */ /* 0x000fe20000000006 */
[----:B0-----:R-:W-:Y:S01]  /*7740*/  IMAD.WIDE R18, R2, 0x2, R86 ;  /* 0x0000000202127825 */ /* 0x001fe200078e0256 */
[----:B------:R-:W-:-:S02]  /*7750*/  PRMT R17, RZ, 0x7610, R17 ;  /* 0x00007610ff117816 */ /* 0x000fc40000000011 */
[----:B------:R-:W-:Y:S01]  /*7760*/  PRMT R7, RZ, 0x7610, R7 ;  /* 0x00007610ff077816 */ /* 0x000fe20000000007 */
[----:B------:R-:W-:Y:S01]  /*7770*/  IMAD.WIDE R14, R2, 0x2, R84 ;  /* 0x00000002020e7825 */ /* 0x000fe200078e0254 */
[----:B------:R-:W-:-:S04]  /*7780*/  PRMT R16, RZ, 0x7610, R16 ;  /* 0x00007610ff107816 */ /* 0x000fc80000000010 */
[----:B------:R0:W2:Y:S04]  /*7790*/  @!P3 LDG.E.U16 R7, desc[UR16][R14.64] ;  /* 0x000000100e07b981 */ /* 0x0000a8000c1e1500 */
[----:B------:R-:W2:Y:S04]  /*77a0*/  @!P3 LDG.E.U16 R16, desc[UR16][R18.64] ;  /* 0x000000101210b981 */ /* 0x000ea8000c1e1500 */
[----:B---3--:R-:W-:Y:S04]  /*77b0*/  STL [R1+0x7f4], R10 ;  /* 0x0007f40a01007387 */ /* 0x008fe80000100800 */
[----:B------:R1:W-:Y:S04]  /*77c0*/  STL [R1+0x7f8], R11 ;  /* 0x0007f80b01007387 */ /* 0x0003e80000100800 */
[----:B----4-:R-:W-:Y:S04]  /*77d0*/  STL [R1+0x7ec], R8 ;  /* 0x0007ec0801007387 */ /* 0x010fe80000100800 */
[----:B------:R3:W-:Y:S01]  /*77e0*/  STL [R1+0x7f0], R9 ;  /* 0x0007f00901007387 */ /* 0x0007e20000100800 */
[----:B-1----:R-:W-:-:S04]  /*77f0*/  IMAD.WIDE R10, R2, 0x2, R88 ;  /* 0x00000002020a7825 */ /* 0x002fc800078e0258 */
[----:B---3--:R-:W-:Y:S01]  /*7800*/  IMAD.WIDE R8, R2, 0x2, R82 ;  /* 0x0000000202087825 */ /* 0x008fe200078e0252 */
[----:B------:R1:W-:Y:S04]  /*7810*/  STL.64 [R1+0x640], R10 ;  /* 0x0006400a01007387 */ /* 0x0003e80000100a00 */
[----:B------:R3:W4:Y:S04]  /*7820*/  @!P3 LDG.E.U16 R6, desc[UR16][R8.64] ;  /* 0x000000100806b981 */ /* 0x000728000c1e1500 */
[----:B------:R0:W-:Y:S04]  /*7830*/  STL.64 [R1+0x638], R18 ;  /* 0x0006381201007387 */ /* 0x0001e80000100a00 */
[----:B------:R-:W2:Y:S04]  /*7840*/  @!P3 LDG.E.U16 R17, desc[UR16][R10.64] ;  /* 0x000000100a11b981 */ /* 0x000ea8000c1e1500 */
[----:B-1----:R-:W2:Y:S04]  /*7850*/  LDL.LU.64 R10, [R1+0x1488] ;  /* 0x00148800010a7983 */ /* 0x002ea80000300a00 */
[----:B------:R1:W-:Y:S04]  /*7860*/  STL.64 [R1+0x630], R14 ;  /* 0x0006300e01007387 */ /* 0x0003e80000100a00 */
[----:B0-----:R-:W2:Y:S01]  /*7870*/  LDL.LU.64 R18, [R1+0x1480] ;  /* 0x0014800001127983 */ /* 0x001ea20000300a00 */
[----:B------:R-:W-:-:S03]  /*7880*/  VIADD R2, R81, 0xffffffeb ;  /* 0xffffffeb51027836 */ /* 0x000fc60000000000 */
[----:B------:R3:W-:Y:S02]  /*7890*/  STL.64 [R1+0x628], R8 ;  /* 0x0006280801007387 */ /* 0x0007e40000100a00 */
[----:B------:R-:W-:Y:S01]  /*78a0*/  ISETP.GE.U32.AND P3, PT, R2, 0x7fffffac, PT ;  /* 0x7fffffac0200780c */ /* 0x000fe20003f66070 */
[----:B------:R-:W-:-:S04]  /*78b0*/  IMAD R2, R90, 0xc, RZ ;  /* 0x0000000c5a027824 */ /* 0x000fc800078e02ff */
[----:B-1----:R-:W-:-:S04]  /*78c0*/  IMAD.WIDE R14, R2, 0x2, R82 ;  /* 0x00000002020e7825 */ /* 0x002fc800078e0252 */
[C---:B---3--:R-:W-:Y:S01]  /*78d0*/  IMAD.WIDE R8, R2.reuse, 0x2, R86 ;  /* 0x0000000202087825 */ /* 0x048fe200078e0256 */
[----:B----4-:R-:W-:Y:S04]  /*78e0*/  STL [R1+0x86c], R6 ;  /* 0x00086c0601007387 */ /* 0x010fe80000100800 */
[----:B--2---:R0:W-:Y:S04]  /*78f0*/  STL [R1+0x870], R7 ;  /* 0x0008700701007387 */ /* 0x0041e80000100800 */
[----:B------:R-:W-:Y:S04]  /*7900*/  STL [R1+0x874], R16 ;  /* 0x0008741001007387 */ /* 0x000fe80000100800 */
[----:B------:R1:W-:Y:S01]  /*7910*/  STL [R1+0x878], R17 ;  /* 0x0008781101007387 */ /* 0x0003e20000100800 */
[----:B0-----:R-:W-:Y:S01]  /*7920*/  IMAD.WIDE R6, R2, 0x2, R88 ;  /* 0x0000000202067825 */ /* 0x001fe200078e0258 */
[----:B------:R-:W-:-:S02]  /*7930*/  PRMT R10, RZ, 0x7610, R10 ;  /* 0x00007610ff0a7816 */ /* 0x000fc4000000000a */
[----:B------:R-:W-:Y:S01]  /*7940*/  PRMT R11, RZ, 0x7610, R11 ;  /* 0x00007610ff0b7816 */ /* 0x000fe2000000000b */
[----:B-1----:R-:W-:-:S03]  /*7950*/  IMAD.WIDE R16, R2, 0x2, R84 ;  /* 0x0000000202107825 */ /* 0x002fc600078e0254 */
[----:B------:R-:W2:Y:S01]  /*7960*/  @!P4 LDG.E.U16 R10, desc[UR16][R14.64] ;  /* 0x000000100e0ac981 */ /* 0x000ea2000c1e1500 */
[----:B------:R-:W-:Y:S02]  /*7970*/  PRMT R18, RZ, 0x7610, R18 ;  /* 0x00007610ff127816 */ /* 0x000fe40000000012 */
[----:B------:R-:W-:Y:S01]  /*7980*/  PRMT R19, RZ, 0x7610, R19 ;  /* 0x00007610ff137816 */ /* 0x000fe20000000013 */
[----:B------:R0:W3:Y:S04]  /*7990*/  @!P4 LDG.E.U16 R11, desc[UR16][R16.64] ;  /* 0x00000010100bc981 */ /* 0x0000e8000c1e1500 */
[----:B------:R-:W4:Y:S04]  /*79a0*/  @!P4 LDG.E.U16 R18, desc[UR16][R8.64] ;  /* 0x000000100812c981 */ /* 0x000f28000c1e1500 */
[----:B------:R-:W4:Y:S01]  /*79b0*/  @!P4 LDG.E.U16 R19, desc[UR16][R6.64] ;  /* 0x000000100613c981 */ /* 0x000f22000c1e1500 */
[----:B------:R-:W-:-:S03]  /*79c0*/  VIADD R2, R81, 0xffffffe3 ;  /* 0xffffffe351027836 */ /* 0x000fc60000000000 */
[----:B------:R1:W-:Y:S04]  /*79d0*/  STL.64 [R1+0x540], R6 ;  /* 0x0005400601007387 */ /* 0x0003e80000100a00 */
[----:B------:R0:W-:Y:S01]  /*79e0*/  STL.64 [R1+0x538], R8 ;  /* 0x0005380801007387 */ /* 0x0001e20000100a00 */
[----:B------:R-:W-:Y:S01]  /*79f0*/  ISETP.GE.U32.AND P4, PT, R2, 0x7fffffa4, PT ;  /* 0x7fffffa40200780c */ /* 0x000fe20003f86070 */
[----:B------:R-:W-:Y:S02]  /*7a00*/  IMAD R2, R90, 0x14, RZ ;  /* 0x000000145a027824 */ /* 0x000fe400078e02ff */
[----:B-1----:R-:W4:Y:S04]  /*7a10*/  LDL.LU.64 R6, [R1+0x1478] ;  /* 0x0014780001067983 */ /* 0x002f280000300a00 */
[----:B------:R1:W-:Y:S04]  /*7a20*/  STL.64 [R1+0x530], R16 ;  /* 0x0005301001007387 */ /* 0x0003e80000100a00 */
[----:B0-----:R-:W4:Y:S04]  /*7a30*/  LDL.LU.64 R8, [R1+0x1470] ;  /* 0x0014700001087983 */ /* 0x001f280000300a00 */
[----:B------:R0:W-:Y:S01]  /*7a40*/  STL.64 [R1+0x528], R14 ;  /* 0x0005280e01007387 */ /* 0x0001e20000100a00 */
[----:B------:R-:W-:-:S02]  /*7a50*/  PRMT R52, RZ, 0x7610, R52 ;  /* 0x00007610ff347816 */ /* 0x000fc40000000034 */
[----:B------:R-:W-:Y:S01]  /*7a60*/  PRMT R50, RZ, 0x7610, R50 ;  /* 0x00007610ff327816 */ /* 0x000fe20000000032 */
[----:B-1----:R-:W-:Y:S01]  /*7a70*/  IMAD.WIDE R16, R2, 0x2, R84 ;  /* 0x0000000202107825 */ /* 0x002fe200078e0254 */
[----:B------:R-:W-:Y:S02]  /*7a80*/  PRMT R51, RZ, 0x7610, R51 ;  /* 0x00007610ff337816 */ /* 0x000fe40000000033 */
[----:B------:R-:W-:-:S04]  /*7a90*/  PRMT R55, RZ, 0x7610, R55 ;  /* 0x00007610ff377816 */ /* 0x000fc80000000037 */
[----:B------:R-:W4:Y:S01]  /*7aa0*/  @!P3 LDG.E.U16 R51, desc[UR16][R16.64] ;  /* 0x000000101033b981 */ /* 0x000f22000c1e1500 */
[----:B0-----:R-:W-:-:S05]  /*7ab0*/  IMAD.WIDE R14, R2, 0x2, R82 ;  /* 0x00000002020e7825 */ /* 0x001fca00078e0252 */
[----:B------:R0:W4:Y:S01]  /*7ac0*/  @!P3 LDG.E.U16 R55, desc[UR16][R14.64] ;  /* 0x000000100e37b981 */ /* 0x000122000c1e1500 */
[----:B------:R-:W-:-:S03]  /*7ad0*/  PRMT R54, RZ, 0x7610, R54 ;  /* 0x00007610ff367816 */ /* 0x000fc60000000036 */
[----:B--2---:R-:W-:Y:S04]  /*7ae0*/  STL [R1+0x85c], R10 ;  /* 0x00085c0a01007387 */ /* 0x004fe80000100800 */
[----:B---3--:R1:W-:Y:S04]  /*7af0*/  STL [R1+0x860], R11 ;  /* 0x0008600b01007387 */ /* 0x0083e80000100800 */
[----:B----4-:R-:W-:Y:S04]  /*7b00*/  STL [R1+0x864], R18 ;  /* 0x0008641201007387 */ /* 0x010fe80000100800 */
[----:B------:R2:W-:Y:S01]  /*7b10*/  STL [R1+0x868], R19 ;  /* 0x0008681301007387 */ /* 0x0005e20000100800 */
[----:B-1----:R-:W-:-:S05]  /*7b20*/  IMAD.WIDE R10, R2, 0x2, R88 ;  /* 0x00000002020a7825 */ /* 0x002fca00078e0258 */
[----:B------:R-:W3:Y:S01]  /*7b30*/  @!P3 LDG.E.U16 R52, desc[UR16][R10.64] ;  /* 0x000000100a34b981 */ /* 0x000ee2000c1e1500 */
[----:B--2---:R-:W-:-:S04]  /*7b40*/  IMAD.WIDE R18, R2, 0x2, R86 ;  /* 0x0000000202127825 */ /* 0x004fc800078e0256 */
[----:B------:R-:W-:Y:S01]  /*7b50*/  VIADD R2, R81, 0xffffffdb ;  /* 0xffffffdb51027836 */ /* 0x000fe20000000000 */
[----:B------:R1:W2:Y:S04]  /*7b60*/  @!P3 LDG.E.U16 R50, desc[UR16][R18.64] ;  /* 0x000000101232b981 */ /* 0x0002a8000c1e1500 */
[----:B------:R4:W-:Y:S01]  /*7b70*/  STL.64 [R1+0x440], R10 ;  /* 0x0004400a01007387 */ /* 0x0009e20000100a00 */
[----:B------:R-:W-:Y:S01]  /*7b80*/  ISETP.GE.U32.AND P3, PT, R2, 0x7fffff9c, PT ;  /* 0x7fffff9c0200780c */ /* 0x000fe20003f66070 */
[----:B------:R-:W-:Y:S02]  /*7b90*/  IMAD R2, R90, 0x1c, RZ ;  /* 0x0000001c5a027824 */ /* 0x000fe400078e02ff */
[----:B------:R-:W-:Y:S04]  /*7ba0*/  STL.64 [R1+0x438], R18 ;  /* 0x0004381201007387 */ /* 0x000fe80000100a00 */
[----:B----4-:R-:W4:Y:S04]  /*7bb0*/  LDL.LU.64 R10, [R1+0x1468] ;  /* 0x00146800010a7983 */ /* 0x010f280000300a00 */
[----:B------:R-:W-:Y:S04]  /*7bc0*/  STL.64 [R1+0x430], R16 ;  /* 0x0004301001007387 */ /* 0x000fe80000100a00 */
[----:B------:R0:W-:Y:S02]  /*7bd0*/  STL.64 [R1+0x428], R14 ;  /* 0x0004280e01007387 */ /* 0x0001e40000100a00 */
[----:B0-----:R-:W-:-:S05]  /*7be0*/  IMAD.WIDE R14, R2, 0x2, R88 ;  /* 0x00000002020e7825 */ /* 0x001fca00078e0258 */
[----:B------:R-:W3:Y:S01]  /*7bf0*/  @!P4 LDG.E.U16 R54, desc[UR16][R14.64] ;  /* 0x000000100e36c981 */ /* 0x000ee2000c1e1500 */
[----:B------:R-:W-:Y:S01]  /*7c00*/  PRMT R56, RZ, 0x7610, R56 ;  /* 0x00007610ff387816 */ /* 0x000fe20000000038 */
[C---:B-1----:R-:W-:Y:S01]  /*7c10*/  IMAD.WIDE R18, R2.reuse, 0x2, R86 ;  /* 0x0000000202127825 */ /* 0x042fe200078e0256 */
[----:B------:R-:W-:Y:S02]  /*7c20*/  PRMT R57, RZ, 0x7610, R57 ;  /* 0x00007610ff397816 */ /* 0x000fe40000000039 */
[----:B------:R-:W-:Y:S01]  /*7c30*/  PRMT R60, RZ, 0x7610, R60 ;  /* 0x00007610ff3c7816 */ /* 0x000fe2000000003c */
[C---:B------:R-:W-:Y:S01]  /*7c40*/  IMAD.WIDE R16, R2.reuse, 0x2, R82 ;  /* 0x0000000202107825 */ /* 0x040fe200078e0252 */
[----:B------:R-:W4:Y:S04]  /*7c50*/  @!P4 LDG.E.U16 R56, desc[UR16][R18.64] ;  /* 0x000000101238c981 */ /* 0x000f28000c1e1500 */
[----:B------:R0:W4:Y:S04]  /*7c60*/  @!P4 LDG.E.U16 R60, desc[UR16][R16.64] ;  /* 0x00000010103cc981 */ /* 0x000128000c1e1500 */
[----:B--2---:R-:W-:Y:S04]  /*7c70*/  STL [R1+0x13c0], R50 ;  /* 0x0013c03201007387 */ /* 0x004fe80000100800 */
[----:B------:R1:W-:Y:S04]  /*7c80*/  STL [R1+0x13c4], R51 ;  /* 0x0013c43301007387 */ /* 0x0003e80000100800 */
[----:B------:R-:W-:Y:S01]  /*7c90*/  STL [R1+0x13c8], R55 ;  /* 0x0013c83701007387 */ /* 0x000fe20000100800 */
[----:B-1----:R-:W-:-:S03]  /*7ca0*/  IMAD.WIDE R50, R2, 0x2, R84 ;  /* 0x0000000202327825 */ /* 0x002fc600078e0254 */
[----:B------:R1:W-:Y:S04]  /*7cb0*/  STL.64 [R1+0x340], R14 ;  /* 0x0003400e01007387 */ /* 0x0003e80000100a00 */
[----:B------:R2:W-:Y:S04]  /*7cc0*/  STL.64 [R1+0x338], R18 ;  /* 0x0003381201007387 */ /* 0x0005e80000100a00 */
[----:B------:R0:W4:Y:S04]  /*7cd0*/  @!P4 LDG.E.U16 R57, desc[UR16][R50.64] ;  /* 0x000000103239c981 */ /* 0x000128000c1e1500 */
[----:B-1----:R-:W4:Y:S04]  /*7ce0*/  LDL.LU.64 R14, [R1+0x1460] ;  /* 0x00146000010e7983 */ /* 0x002f280000300a00 */
[----:B------:R-:W-:Y:S04]  /*7cf0*/  STL.64 [R1+0x330], R50 ;  /* 0x0003303201007387 */ /* 0x000fe80000100a00 */
[----:B---3--:R-:W-:Y:S04]  /*7d00*/  STL [R1+0x13cc], R54 ;  /* 0x0013cc3601007387 */ /* 0x008fe80000100800 */
[----:B------:R0:W-:Y:S04]  /*7d10*/  STL.64 [R1+0x328], R16 ;  /* 0x0003281001007387 */ /* 0x0001e80000100a00 */
[----:B--2---:R-:W2:Y:S01]  /*7d20*/  LDL.LU.64 R18, [R1+0x1458] ;  /* 0x0014580001127983 */ /* 0x004ea20000300a00 */
[----:B------:R-:W-:Y:S01]  /*7d30*/  VIADD R2, R81, 0xffffffd3 ;  /* 0xffffffd351027836 */ /* 0x000fe20000000000 */
[----:B------:R-:W-:-:S04]  /*7d40*/  PRMT R91, RZ, 0x7610, R91 ;  /* 0x00007610ff5b7816 */ /* 0x000fc8000000005b */
[----:B------:R-:W-:Y:S01]  /*7d50*/  ISETP.GE.U32.AND P4, PT, R2, 0x7fffff94, PT ;  /* 0x7fffff940200780c */ /* 0x000fe20003f86070 */
[----:B------:R-:W-:Y:S01]  /*7d60*/  IMAD R2, R90, 0x24, RZ ;  /* 0x000000245a027824 */ /* 0x000fe200078e02ff */
[----:B----4-:R-:W-:Y:S01]  /*7d70*/  STL [R1+0x13d0], R56 ;  /* 0x0013d03801007387 */ /* 0x010fe20000100800 */
[----:B------:R-:W-:Y:S02]  /*7d80*/  PRMT R93, RZ, 0x7610, R93 ;  /* 0x00007610ff5d7816 */ /* 0x000fe4000000005d */
[----:B0-----:R-:W-:Y:S01]  /*7d90*/  IMAD.WIDE R16, R2, 0x2, R88 ;  /* 0x0000000202107825 */ /* 0x001fe200078e0258 */
[----:B------:R-:W-:-:S03]  /*7da0*/  PRMT R92, RZ, 0x7610, R92 ;  /* 0x00007610ff5c7816 */ /* 0x000fc6000000005c */
[C---:B------:R-:W-:Y:S01]  /*7db0*/  IMAD.WIDE R54, R2.reuse, 0x2, R84 ;  /* 0x0000000202367825 */ /* 0x040fe200078e0254 */
[----:B------:R-:W3:Y:S03]  /*7dc0*/  @!P3 LDG.E.U16 R91, desc[UR16][R16.64] ;  /* 0x00000010105bb981 */ /* 0x000ee6000c1e1500 */
[C---:B------:R-:W-:Y:S01]  /*7dd0*/  IMAD.WIDE R50, R2.reuse, 0x2, R82 ;  /* 0x0000000202327825 */ /* 0x040fe200078e0252 */
[----:B------:R-:W4:Y:S04]  /*7de0*/  @!P3 LDG.E.U16 R92, desc[UR16][R54.64] ;  /* 0x00000010365cb981 */ /* 0x000f28000c1e1500 */
[----:B------:R0:W-:Y:S04]  /*7df0*/  STL [R1+0x13d4], R57 ;  /* 0x0013d43901007387 */ /* 0x0001e80000100800 */
[----:B------:R-:W-:Y:S01]  /*7e00*/  STL [R1+0x858], R52 ;  /* 0x0008583401007387 */ /* 0x000fe20000100800 */
[----:B0-----:R-:W-:-:S03]  /*7e10*/  IMAD.WIDE R56, R2, 0x2, R86 ;  /* 0x0000000202387825 */ /* 0x001fc600078e0256 */
[----:B------:R-:W-:Y:S04]  /*7e20*/  STL [R1+0x13d8], R60 ;  /* 0x0013d83c01007387 */ /* 0x000fe80000100800 */
[----:B------:R0:W-:Y:S04]  /*7e30*/  STL.64 [R1+0x240], R16 ;  /* 0x0002401001007387 */ /* 0x0001e80000100a00 */
[----:B------:R1:W4:Y:S04]  /*7e40*/  @!P3 LDG.E.U16 R93, desc[UR16][R56.64] ;  /* 0x00000010385db981 */ /* 0x000328000c1e1500 */
[----:B------:R1:W-:Y:S01]  /*7e50*/  STL.64 [R1+0x238], R56 ;  /* 0x0002383801007387 */ /* 0x0003e20000100a00 */
[----:B--2---:R-:W-:-:S03]  /*7e60*/  PRMT R19, RZ, 0x7610, R19 ;  /* 0x00007610ff137816 */ /* 0x004fc60000000013 */
[----:B0-----:R-:W2:Y:S04]  /*7e70*/  LDL.LU.64 R16, [R1+0x1450] ;  /* 0x0014500001107983 */ /* 0x001ea80000300a00 */
[----:B------:R0:W2:Y:S01]  /*7e80*/  @!P3 LDG.E.U16 R19, desc[UR16][R50.64] ;  /* 0x000000103213b981 */ /* 0x0000a2000c1e1500 */
[----:B------:R-:W-:-:S03]  /*7e90*/  VIADD R2, R81, 0xffffffcb ;  /* 0xffffffcb51027836 */ /* 0x000fc60000000000 */
[----:B------:R0:W-:Y:S02]  /*7ea0*/  STL.64 [R1+0x230], R54 ;  /* 0x0002303601007387 */ /* 0x0001e40000100a00 */
[----:B------:R-:W-:Y:S01]  /*7eb0*/  ISETP.GE.U32.AND P3, PT, R2, 0x7fffff8c, PT ;  /* 0x7fffff8c0200780c */ /* 0x000fe20003f66070 */
[----:B------:R-:W-:Y:S01]  /*7ec0*/  IMAD R2, R90, 0x2c, RZ ;  /* 0x0000002c5a027824 */ /* 0x000fe200078e02ff */
[----:B------:R-:W-:Y:S01]  /*7ed0*/  PRMT R18, RZ, 0x7610, R18 ;  /* 0x00007610ff127816 */ /* 0x000fe20000000012 */
[----:B---3--:R-:W-:Y:S01]  /*7ee0*/  STL [R1+0x13dc], R91 ;  /* 0x0013dc5b01007387 */ /* 0x008fe20000100800 */
[----:B------:R-:W-:-:S03]  /*7ef0*/  IMAD.MOV.U32 R52, RZ, RZ, R13 ;  /* 0x000000ffff347224 */ /* 0x000fc600078e000d */
[----:B------:R3:W-:Y:S01]  /*7f00*/  STL.64 [R1+0x228], R50 ;  /* 0x0002283201007387 */ /* 0x0007e20000100a00 */
[----:B------:R-:W-:Y:S01]  /*7f10*/  PRMT R15, RZ, 0x7610, R15 ;  /* 0x00007610ff0f7816 */ /* 0x000fe2000000000f */
[----:B-1----:R-:W-:-:S04]  /*7f20*/  IMAD.WIDE R56, R2, 0x2, R84 ;  /* 0x0000000202387825 */ /* 0x002fc800078e0254 */
[----:B0-----:R-:W-:-:S05]  /*7f30*/  IMAD.WIDE R54, R2, 0x2, R82 ;  /* 0x0000000202367825 */ /* 0x001fca00078e0252 */
[----:B------:R-:W2:Y:S01]  /*7f40*/  @!P4 LDG.E.U16 R15, desc[UR16][R54.64] ;  /* 0x00000010360fc981 */ /* 0x000ea2000c1e1500 */
[----:B---3--:R-:W-:Y:S02]  /*7f50*/  IMAD.MOV.U32 R50, RZ, RZ, R12 ;  /* 0x000000ffff327224 */ /* 0x008fe400078e000c */
[----:B------:R-:W-:-:S05]  /*7f60*/  IMAD.WIDE R12, R2, 0x2, R88 ;  /* 0x00000002020c7825 */ /* 0x000fca00078e0258 */
[----:B------:R-:W3:Y:S04]  /*7f70*/  @!P4 LDG.E.U16 R18, desc[UR16][R12.64] ;  /* 0x000000100c12c981 */ /* 0x000ee8000c1e1500 */
[----:B----4-:R-:W-:Y:S04]  /*7f80*/  STL [R1+0x13e0], R93 ;  /* 0x0013e05d01007387 */ /* 0x010fe80000100800 */
[----:B------:R0:W-:Y:S01]  /*7f90*/  STL [R1+0x13e4], R92 ;  /* 0x0013e45c01007387 */ /* 0x0001e20000100800 */
[----:B--2---:R-:W-:Y:S02]  /*7fa0*/  PRMT R17, RZ, 0x7610, R17 ;  /* 0x00007610ff117816 */ /* 0x004fe40000000011 */
[----:B------:R-:W-:Y:S01]  /*7fb0*/  PRMT R16, RZ, 0x7610, R16 ;  /* 0x00007610ff107816 */ /* 0x000fe20000000010 */
[----:B0-----:R-:W-:Y:S01]  /*7fc0*/  IMAD.WIDE R92, R2, 0x2, R86 ;  /* 0x00000002025c7825 */ /* 0x001fe200078e0256 */
[----:B------:R-:W-:Y:S04]  /*7fd0*/  STL [R1+0x13e8], R19 ;  /* 0x0013e81301007387 */ /* 0x000fe80000100800 */
[----:B------:R0:W-:Y:S04]  /*7fe0*/  STL.64 [R1+0x140], R12 ;  /* 0x0001400c01007387 */ /* 0x0001e80000100a00 */
[----:B------:R-:W-:Y:S04]  /*7ff0*/  STL.64 [R1+0x138], R92 ;  /* 0x0001385c01007387 */ /* 0x000fe80000100a00 */
[----:B------:R-:W2:Y:S04]  /*8000*/  @!P4 LDG.E.U16 R17, desc[UR16][R92.64] ;  /* 0x000000105c11c981 */ /* 0x000ea8000c1e1500 */
[----:B0-----:R-:W4:Y:S04]  /*8010*/  LDL.LU.64 R12, [R1+0x1448] ;  /* 0x00144800010c7983 */ /* 0x001f280000300a00 */
[----:B------:R0:W4:Y:S01]  /*8020*/  @!P4 LDG.E.U16 R16, desc[UR16][R56.64] ;  /* 0x000000103810c981 */ /* 0x000122000c1e1500 */
[----:B------:R-:W-:Y:S01]  /*8030*/  VIADD R2, R81, 0xffffffc3 ;  /* 0xffffffc351027836 */ /* 0x000fe20000000000 */
[----:B------:R-:W-:-:S04]  /*8040*/  PRMT R14, RZ, 0x7610, R14 ;  /* 0x00007610ff0e7816 */ /* 0x000fc8000000000e */
[----:B------:R-:W-:Y:S01]  /*8050*/  ISETP.GE.U32.AND P4, PT, R2, 0x7fffff84, PT ;  /* 0x7fffff840200780c */ /* 0x000fe20003f86070 */
[----:B------:R-:W-:Y:S01]  /*8060*/  IMAD R2, R90, 0x34, RZ ;  /* 0x000000345a027824 */ /* 0x000fe200078e02ff */
[----:B------:R0:W-:Y:S01]  /*8070*/  STL.64 [R1+0x130], R56 ;  /* 0x0001303801007387 */ /* 0x0001e20000100a00 */
[----:B------:R-:W-:-:S03]  /*8080*/  IMAD.MOV.U32 R60, RZ, RZ, R52 ;  /* 0x000000ffff3c7224 */ /* 0x000fc600078e0034 */
[----:B---3--:R1:W-:Y:S01]  /*8090*/  STL [R1+0x13ec], R18 ;  /* 0x0013ec1201007387 */ /* 0x0083e20000100800 */
[----:B------:R-:W-:-:S03]  /*80a0*/  IMAD.MOV.U32 R52, RZ, RZ, R42 ;  /* 0x000000ffff347224 */ /* 0x000fc600078e002a */
[----:B------:R3:W-:Y:S01]  /*80b0*/  STL.64 [R1+0x128], R54 ;  /* 0x0001283601007387 */ /* 0x0007e20000100a00 */
[----:B------:R-:W-:Y:S02]  /*80c0*/  IMAD R42, R90, 0x3c, RZ ;  /* 0x0000003c5a2a7824 */ /* 0x000fe400078e02ff */
[C---:B0-----:R-:W-:Y:S01]  /*80d0*/  IMAD.WIDE R56, R2.reuse, 0x2, R88 ;  /* 0x0000000202387825 */ /* 0x041fe200078e0258 */
[----:B------:R-:W-:Y:S02]  /*80e0*/  PRMT R11, RZ, 0x7610, R11 ;  /* 0x00007610ff0b7816 */ /* 0x000fe4000000000b */
[----:B------:R-:W-:Y:S01]  /*80f0*/  PRMT R10, RZ, 0x7610, R10 ;  /* 0x00007610ff0a7816 */ /* 0x000fe2000000000a */
[C---:B-1----:R-:W-:Y:S01]  /*8100*/  IMAD.WIDE R18, R2.reuse, 0x2, R84 ;  /* 0x0000000202127825 */ /* 0x042fe200078e0254 */
[----:B------:R0:W4:Y:S03]  /*8110*/  @!P3 LDG.E.U16 R14, desc[UR16][R56.64] ;  /* 0x00000010380eb981 */ /* 0x000126000c1e1500 */
[----:B---3--:R-:W-:Y:S01]  /*8120*/  IMAD.WIDE R54, R2, 0x2, R86 ;  /* 0x0000000202367825 */ /* 0x008fe200078e0256 */
[----:B------:R-:W-:-:S03]  /*8130*/  PRMT R9, RZ, 0x7610, R9 ;  /* 0x00007610ff097816 */ /* 0x000fc60000000009 */
[----:B------:R-:W-:Y:S01]  /*8140*/  IMAD.MOV.U32 R91, RZ, RZ, R47 ;  /* 0x000000ffff5b7224 */ /* 0x000fe200078e002f */
[----:B------:R-:W-:Y:S01]  /*8150*/  PRMT R8, RZ, 0x7610, R8 ;  /* 0x00007610ff087816 */ /* 0x000fe20000000008 */
[----:B------:R-:W-:Y:S01]  /*8160*/  IMAD.MOV.U32 R51, RZ, RZ, R45 ;  /* 0x000000ffff337224 */ /* 0x000fe200078e002d */
[----:B--2---:R-:W-:Y:S01]  /*8170*/  STL [R1+0x13f0], R17 ;  /* 0x0013f01101007387 */ /* 0x004fe20000100800 */
[----:B----4-:R-:W-:Y:S02]  /*8180*/  PRMT R13, RZ, 0x7610, R13 ;  /* 0x00007610ff0d7816 */ /* 0x010fe4000000000d */
[----:B------:R-:W-:Y:S01]  /*8190*/  PRMT R12, RZ, 0x7610, R12 ;  /* 0x00007610ff0c7816 */ /* 0x000fe2000000000c */
[----:B------:R1:W-:Y:S04]  /*81a0*/  STL [R1+0x13f8], R16 ;  /* 0x0013f81001007387 */ /* 0x0003e80000100800 */
[----:B------:R-:W-:Y:S04]  /*81b0*/  STL [R1+0x13fc], R15 ;  /* 0x0013fc0f01007387 */ /* 0x000fe80000100800 */
[----:B------:R0:W-:Y:S01]  /*81c0*/  STL.64 [R1+0x40], R56 ;  /* 0x0000403801007387 */ /* 0x0001e20000100a00 */
[----:B-1----:R-:W-:-:S03]  /*81d0*/  IMAD.WIDE R16, R2, 0x2, R82 ;  /* 0x0000000202107825 */ /* 0x002fc600078e0252 */
[----:B------:R1:W-:Y:S04]  /*81e0*/  STL.64 [R1+0x38], R54 ;  /* 0x0000383601007387 */ /* 0x0003e80000100a00 */
[----:B------:R1:W2:Y:S01]  /*81f0*/  @!P3 LDG.E.U16 R13, desc[UR16][R54.64] ;  /* 0x00000010360db981 */ /* 0x0002a2000c1e1500 */
[----:B0-----:R-:W-:-:S03]  /*8200*/  IMAD.MOV.U32 R57, RZ, RZ, R49 ;  /* 0x000000ffff397224 */ /* 0x001fc600078e0031 */
[----:B------:R0:W3:Y:S01]  /*8210*/  @!P3 LDG.E.U16 R12, desc[UR16][R18.64] ;  /* 0x00000010120cb981 */ /* 0x0000e2000c1e1500 */
[----:B------:R-:W-:Y:S02]  /*8220*/  IMAD.MOV.U32 R56, RZ, RZ, R48 ;  /* 0x000000ffff387224 */ /* 0x000fe400078e0030 */
[C---:B------:R-:W-:Y:S01]  /*8230*/  IMAD.WIDE R48, R42.reuse, 0x2, R88 ;  /* 0x000000022a307825 */ /* 0x040fe200078e0258 */
[----:B------:R4:W3:Y:S03]  /*8240*/  @!P3 LDG.E.U16 R11, desc[UR16][R16.64] ;  /* 0x00000010100bb981 */ /* 0x0008e6000c1e1500 */
[----:B-1----:R-:W-:Y:S01]  /*8250*/  IMAD.MOV.U32 R54, RZ, RZ, R46 ;  /* 0x000000ffff367224 */ /* 0x002fe200078e002e */
[----:B------:R-:W3:Y:S01]  /*8260*/  @!P4 LDG.E.U16 R10, desc[UR16][R48.64] ;  /* 0x00000010300ac981 */ /* 0x000ee2000c1e1500 */
[----:B------:R-:W-:-:S04]  /*8270*/  IMAD.WIDE R46, R42, 0x2, R86 ;  /* 0x000000022a2e7825 */ /* 0x000fc800078e0256 */
[----:B------:R-:W-:Y:S01]  /*8280*/  IMAD.MOV.U32 R55, RZ, RZ, R44 ;  /* 0x000000ffff377224 */ /* 0x000fe200078e002c */
[----:B------:R-:W3:Y:S01]  /*8290*/  @!P4 LDG.E.U16 R9, desc[UR16][R46.64] ;  /* 0x000000102e09c981 */ /* 0x000ee2000c1e1500 */
[----:B------:R-:W-:-:S05]  /*82a0*/  IMAD.WIDE R44, R42, 0x2, R84 ;  /* 0x000000022a2c7825 */ /* 0x000fca00078e0254 */
[----:B------:R-:W3:Y:S01]  /*82b0*/  @!P4 LDG.E.U16 R8, desc[UR16][R44.64] ;  /* 0x000000102c08c981 */ /* 0x000ee2000c1e1500 */
[C---:B------:R-:W-:Y:S01]  /*82c0*/  VIADD R2, R81.reuse, 0xfffffffa ;  /* 0xfffffffa51027836 */ /* 0x040fe20000000000 */
[----:B------:R-:W-:Y:S01]  /*82d0*/  PRMT R7, RZ, 0x7610, R7 ;  /* 0x00007610ff077816 */ /* 0x000fe20000000007 */
[----:B------:R-:W-:Y:S01]  /*82e0*/  IMAD.MOV.U32 R93, RZ, RZ, R43 ;  /* 0x000000ffff5d7224 */ /* 0x000fe200078e002b */
[----:B------:R0:W-:Y:S01]  /*82f0*/  STL.64 [R1+0x30], R18 ;  /* 0x0000301201007387 */ /* 0x0001e20000100a00 */
[----:B------:R-:W-:Y:S01]  /*8300*/  IMAD.WIDE R42, R42, 0x2, R82 ;  /* 0x000000022a2a7825 */ /* 0x000fe200078e0252 */
[----:B------:R-:W-:Y:S02]  /*8310*/  ISETP.GE.U32.AND P3, PT, R2, 0x7fffffbb, PT ;  /* 0x7fffffbb0200780c */ /* 0x000fe40003f66070 */
[----:B------:R-:W-:Y:S01]  /*8320*/  STL [R1+0x1400], R14 ;  /* 0x0014000e01007387 */ /* 0x000fe20000100800 */
[----:B------:R-:W-:-:S03]  /*8330*/  VIADD R2, R81, 0xfffffff2 ;  /* 0xfffffff251027836 */ /* 0x000fc60000000000 */
[----:B------:R4:W-:Y:S04]  /*8340*/  STL.64 [R1+0x28], R16 ;  /* 0x0000281001007387 */ /* 0x0009e80000100a00 */
[----:B------:R-:W3:Y:S01]  /*8350*/  @!P4 LDG.E.U16 R7, desc[UR16][R42.64] ;  /* 0x000000102a07c981 */ /* 0x000ee2000c1e1500 */
[----:B------:R-:W-:Y:S01]  /*8360*/  ISETP.GE.U32.AND P4, PT, R2, 0x7fffffb3, PT ;  /* 0x7fffffb30200780c */ /* 0x000fe20003f86070 */
[----:B------:R-:W-:Y:S01]  /*8370*/  IMAD R2, R90, 0x5, RZ ;  /* 0x000000055a027824 */ /* 0x000fe200078e02ff */
[----:B------:R-:W-:Y:S02]  /*8380*/  PRMT R6, RZ, 0x7610, R6 ;  /* 0x00007610ff067816 */ /* 0x000fe40000000006 */
[----:B------:R-:W-:Y:S01]  /*8390*/  PRMT R5, RZ, 0x7610, R5 ;  /* 0x00007610ff057816 */ /* 0x000fe20000000005 */
[----:B0-----:R-:W-:Y:S01]  /*83a0*/  IMAD.WIDE R18, R2, 0x2, R88 ;  /* 0x0000000202127825 */ /* 0x001fe200078e0258 */
[----:B------:R-:W-:-:S02]  /*83b0*/  PRMT R80, RZ, 0x7610, R80 ;  /* 0x00007610ff507816 */ /* 0x000fc40000000050 */
[----:B------:R-:W-:Y:S01]  /*83c0*/  PRMT R79, RZ, 0x7610, R79 ;  /* 0x00007610ff4f7816 */ /* 0x000fe2000000004f */
[C---:B----4-:R-:W-:Y:S01]  /*83d0*/  IMAD.WIDE R16, R2.reuse, 0x2, R86 ;  /* 0x0000000202107825 */ /* 0x050fe200078e0256 */
[----:B------:R-:W4:Y:S03]  /*83e0*/  @!P3 LDG.E.U16 R6, desc[UR16][R18.64] ;  /* 0x000000101206b981 */ /* 0x000f26000c1e1500 */
[----:B------:R-:W-:Y:S01]  /*83f0*/  IMAD.WIDE R14, R2, 0x2, R84 ;  /* 0x00000002020e7825 */ /* 0x000fe200078e0254 */
[----:B------:R-:W4:Y:S04]  /*8400*/  @!P3 LDG.E.U16 R5, desc[UR16][R16.64] ;  /* 0x000000101005b981 */ /* 0x000f28000c1e1500 */
[----:B------:R0:W4:Y:S01]  /*8410*/  @!P3 LDG.E.U16 R80, desc[UR16][R14.64] ;  /* 0x000000100e50b981 */ /* 0x000122000c1e1500 */
[----:B------:R-:W-:-:S03]  /*8420*/  PRMT R78, RZ, 0x7610, R78 ;  /* 0x00007610ff4e7816 */ /* 0x000fc6000000004e */
[----:B--2---:R-:W-:Y:S04]  /*8430*/  STL [R1+0x1404], R13 ;  /* 0x0014040d01007387 */ /* 0x004fe80000100800 */
[----:B---3--:R1:W-:Y:S04]  /*8440*/  STL [R1+0x1408], R12 ;  /* 0x0014080c01007387 */ /* 0x0083e80000100800 */
[----:B------:R-:W-:Y:S04]  /*8450*/  STL [R1+0x140c], R11 ;  /* 0x00140c0b01007387 */ /* 0x000fe80000100800 */
[----:B------:R-:W-:Y:S04]  /*8460*/  STL [R1+0x1410], R10 ;  /* 0x0014100a01007387 */ /* 0x000fe80000100800 */
[----:B------:R-:W-:Y:S01]  /*8470*/  STL.64 [R1+0x10b0], R48 ;  /* 0x0010b03001007387 */ /* 0x000fe20000100a00 */
[----:B-1----:R-:W-:-:S03]  /*8480*/  IMAD.WIDE R12, R2, 0x2, R82 ;  /* 0x00000002020c7825 */ /* 0x002fc600078e0252 */
[----:B------:R-:W-:Y:S01]  /*8490*/  STL [R1+0x1414], R48 ;  /* 0x0014143001007387 */ /* 0x000fe20000100800 */
[----:B------:R-:W-:-:S03]  /*84a0*/  VIADD R2, R81, 0xffffffea ;  /* 0xffffffea51027836 */ /* 0x000fc60000000000 */
[----:B------:R-:W-:Y:S04]  /*84b0*/  STL [R1+0x1418], R9 ;  /* 0x0014180901007387 */ /* 0x000fe80000100800 */
[----:B------:R-:W-:Y:S04]  /*84c0*/  STL.64 [R1+0x10c0], R46 ;  /* 0x0010c02e01007387 */ /* 0x000fe80000100a00 */
[----:B------:R-:W-:Y:S04]  /*84d0*/  STL [R1+0x1420], R46 ;  /* 0x0014202e01007387 */ /* 0x000fe80000100800 */
[----:B------:R-:W-:Y:S04]  /*84e0*/  STL [R1+0x141c], R47 ;  /* 0x00141c2f01007387 */ /* 0x000fe80000100800 */
[----:B------:R-:W-:Y:S04]  /*84f0*/  STL [R1+0x1424], R8 ;  /* 0x0014240801007387 */ /* 0x000fe80000100800 */
[----:B------:R-:W-:Y:S04]  /*8500*/  STL.64 [R1+0x10d0], R44 ;  /* 0x0010d02c01007387 */ /* 0x000fe80000100a00 */
[----:B------:R-:W-:Y:S04]  /*8510*/  STL [R1+0x142c], R44 ;  /* 0x00142c2c01007387 */ /* 0x000fe80000100800 */
[----:B------:R1:W2:Y:S01]  /*8520*/  @!P3 LDG.E.U16 R79, desc[UR16][R12.64] ;  /* 0x000000100c4fb981 */ /* 0x0002a2000c1e1500 */
[----:B------:R-:W-:Y:S01]  /*8530*/  ISETP.GE.U32.AND P3, PT, R2, 0x7fffffab, PT ;  /* 0x7fffffab0200780c */ /* 0x000fe20003f66070 */
[----:B------:R-:W-:-:S02]  /*8540*/  IMAD R2, R90, 0xd, RZ ;  /* 0x0000000d5a027824 */ /* 0x000fc400078e02ff */
[----:B------:R-:W-:Y:S04]  /*8550*/  STL [R1+0x1428], R45 ;  /* 0x0014282d01007387 */ /* 0x000fe80000100800 */
[----:B------:R-:W-:Y:S04]  /*8560*/  STL.64 [R1+0x10d8], R42 ;  /* 0x0010d82a01007387 */ /* 0x000fe80000100a00 */
[----:B------:R-:W-:Y:S04]  /*8570*/  STL.64 [R1+0x620], R18 ;  /* 0x0006201201007387 */ /* 0x000fe80000100a00 */
[----:B------:R-:W-:Y:S04]  /*8580*/  STL.64 [R1+0x618], R16 ;  /* 0x0006181001007387 */ /* 0x000fe80000100a00 */
[----:B------:R0:W-:Y:S02]  /*8590*/  STL.64 [R1+0x610], R14 ;  /* 0x0006100e01007387 */ /* 0x0001e40000100a00 */
[----:B0-----:R-:W-:-:S05]  /*85a0*/  IMAD.WIDE R14, R2, 0x2, R88 ;  /* 0x00000002020e7825 */ /* 0x001fca00078e0258 */
[----:B------:R-:W2:Y:S01]  /*85b0*/  @!P4 LDG.E.U16 R78, desc[UR16][R14.64] ;  /* 0x000000100e4ec981 */ /* 0x000ea2000c1e1500 */
[----:B------:R-:W-:Y:S02]  /*85c0*/  IMAD.MOV.U32 R92, RZ, RZ, R50 ;  /* 0x000000ffff5c7224 */ /* 0x000fe400078e0032 */
[----:B------:R-:W0:Y:S01]  /*85d0*/  S2R R50, SR_TID.X ;  /* 0x0000000000327919 */ /* 0x000e220000002100 */
[----:B------:R-:W-:Y:S01]  /*85e0*/  IMAD.WIDE R10, R2, 0x2, R84 ;  /* 0x00000002020a7825 */ /* 0x000fe200078e0254 */
[----:B------:R1:W-:Y:S01]  /*85f0*/  STL.64 [R1+0x608], R12 ;  /* 0x0006080c01007387 */ /* 0x0003e20000100a00 */
[----:B------:R-:W-:-:S03]  /*8600*/  PRMT R75, RZ, 0x7610, R75 ;  /* 0x00007610ff4b7816 */ /* 0x000fc6000000004b */
[----:B----4-:R3:W-:Y:S01]  /*8610*/  STL.64 [R1+0x1430], R6 ;  /* 0x0014300601007387 */ /* 0x0107e20000100a00 */
[----:B------:R-:W-:Y:S02]  /*8620*/  PRMT R77, RZ, 0x7610, R77 ;  /* 0x00007610ff4d7816 */ /* 0x000fe4000000004d */
[----:B------:R-:W-:Y:S01]  /*8630*/  PRMT R76, RZ, 0x7610, R76 ;  /* 0x00007610ff4c7816 */ /* 0x000fe2000000004c */
[----:B------:R-:W-:Y:S01]  /*8640*/  STL.64 [R1+0x520], R14 ;  /* 0x0005200e01007387 */ /* 0x000fe20000100a00 */
[----:B-1----:R-:W-:Y:S01]  /*8650*/  IMAD.WIDE R12, R2, 0x2, R86 ;  /* 0x00000002020c7825 */ /* 0x002fe200078e0256 */
[----:B------:R-:W-:-:S04]  /*8660*/  @!UP1 UIADD3 UR10, UPT, UPT, -UR10, 0x100000, URZ ;  /* 0x001000000a0a9890 */ /* 0x000fc8000fffe1ff */
[----:B------:R-:W-:Y:S02]  /*8670*/  @!UP1 USHF.L.U32 UR11, UR10, 0xb, URZ ;  /* 0x0000000b0a0b9899 */ /* 0x000fe400080006ff */
[----:B------:R-:W-:Y:S01]  /*8680*/  @!UP1 USHF.L.U32 UR10, UR10, 0x1, URZ ;  /* 0x000000010a0a9899 */ /* 0x000fe200080006ff */
[----:B------:R-:W4:Y:S01]  /*8690*/  @!P4 LDG.E.U16 R76, desc[UR16][R10.64] ;  /* 0x000000100a4cc981 */ /* 0x000f22000c1e1500 */
[----:B---3--:R-:W-:-:S03]  /*86a0*/  IMAD.WIDE R6, R2, 0x2, R82 ;  /* 0x0000000202067825 */ /* 0x008fc600078e0252 */
[----:B------:R-:W-:Y:S01]  /*86b0*/  STL.64 [R1+0x518], R12 ;  /* 0x0005180c01007387 */ /* 0x000fe20000100a00 */
[----:B------:R-:W-:-:S03]  /*86c0*/  VIADD R2, R81, 0xffffffe2 ;  /* 0xffffffe251027836 */ /* 0x000fc60000000000 */
[----:B------:R-:W-:Y:S04]  /*86d0*/  STL.64 [R1+0x510], R10 ;  /* 0x0005100a01007387 */ /* 0x000fe80000100a00 */
[----:B------:R1:W3:Y:S01]  /*86e0*/  @!P4 LDG.E.U16 R75, desc[UR16][R6.64] ;  /* 0x00000010064bc981 */ /* 0x0002e2000c1e1500 */
[----:B------:R-:W-:-:S03]  /*86f0*/  IMAD.MOV.U32 R19, RZ, RZ, R92 ;  /* 0x000000ffff137224 */ /* 0x000fc600078e005c */
[----:B------:R1:W3:Y:S01]  /*8700*/  @!P4 LDG.E.U16 R77, desc[UR16][R12.64] ;  /* 0x000000100c4dc981 */ /* 0x0002e2000c1e1500 */
[----:B------:R-:W-:Y:S01]  /*8710*/  ISETP.GE.U32.AND P4, PT, R2, 0x7fffffa3, PT ;  /* 0x7fffffa30200780c */ /* 0x000fe20003f86070 */
[----:B------:R-:W-:Y:S01]  /*8720*/  IMAD.MOV.U32 R92, RZ, RZ, R20 ;  /* 0x000000ffff5c7224 */ /* 0x000fe200078e0014 */
[----:B0-----:R-:W-:Y:S01]  /*8730*/  LOP3.LUT R2, R50, 0x40, RZ, 0xc0, !PT ;  /* 0x0000004032027812 */ /* 0x001fe200078ec0ff */
[----:B------:R-:W-:Y:S01]  /*8740*/  VOTEU.ALL UP1, P1 ;  /* 0x0000000000ff7886 */ /* 0x000fe20000820000 */
[----:B------:R-:W-:Y:S02]  /*8750*/  PRMT R74, RZ, 0x7610, R74 ;  /* 0x00007610ff4a7816 */ /* 0x000fe4000000004a */
[----:B------:R-:W-:Y:S02]  /*8760*/  PRMT R73, RZ, 0x7610, R73 ;  /* 0x00007610ff497816 */ /* 0x000fe40000000049 */
[----:B------:R-:W-:Y:S01]  /*8770*/  PRMT R72, RZ, 0x7610, R72 ;  /* 0x00007610ff487816 */ /* 0x000fe20000000048 */
[----:B------:R0:W1:Y:S01]  /*8780*/  @!UP1 SYNCS.EXCH.64 URZ, [UR5+0x28008], UR10 ;  /* 0x0280080a05ff95b2 */ /* 0x0000620008000100 */
[----:B------:R-:W-:-:S02]  /*8790*/  PRMT R71, RZ, 0x7610, R71 ;  /* 0x00007610ff477816 */ /* 0x000fc40000000047 */
[----:B------:R-:W-:Y:S02]  /*87a0*/  PRMT R70, RZ, 0x7610, R70 ;  /* 0x00007610ff467816 */ /* 0x000fe40000000046 */
[----:B------:R-:W-:Y:S02]  /*87b0*/  PRMT R69, RZ, 0x7610, R69 ;  /* 0x00007610ff457816 */ /* 0x000fe40000000045 */
[----:B------:R-:W-:Y:S02]  /*87c0*/  PRMT R68, RZ, 0x7610, R68 ;  /* 0x00007610ff447816 */ /* 0x000fe40000000044 */
[----:B------:R-:W-:Y:S02]  /*87d0*/  PRMT R67, RZ, 0x7610, R67 ;  /* 0x00007610ff437816 */ /* 0x000fe40000000043 */
[----:B------:R-:W-:Y:S01]  /*87e0*/  PRMT R66, RZ, 0x7610, R66 ;  /* 0x00007610ff427816 */ /* 0x000fe20000000042 */
[----:B0-----:R-:W0:Y:S01]  /*87f0*/  LDCU UR10, c[0x0][0x3b0] ;  /* 0x00007600ff0a77ac */ /* 0x001e220008000800 */
[----:B------:R-:W-:-:S02]  /*8800*/  PRMT R65, RZ, 0x7610, R65 ;  /* 0x00007610ff417816 */ /* 0x000fc40000000041 */
[----:B------:R-:W-:Y:S01]  /*8810*/  PRMT R64, RZ, 0x7610, R64 ;  /* 0x00007610ff407816 */ /* 0x000fe20000000040 */
[----:B------:R-:W0:Y:S01]  /*8820*/  LDCU UR11, c[0x0][0x3b0] ;  /* 0x00007600ff0b77ac */ /* 0x000e220008000800 */
[----:B------:R-:W-:Y:S02]  /*8830*/  PRMT R63, RZ, 0x7610, R63 ;  /* 0x00007610ff3f7816 */ /* 0x000fe4000000003f */
[----:B------:R-:W-:Y:S02]  /*8840*/  PRMT R53, RZ, 0x7610, R53 ;  /* 0x00007610ff357816 */ /* 0x000fe40000000035 */
[----:B------:R-:W-:Y:S02]  /*8850*/  PRMT R49, RZ, 0x7610, R49 ;  /* 0x00007610ff317816 */ /* 0x000fe40000000031 */
[----:B------:R-:W-:Y:S02]  /*8860*/  PRMT R62, RZ, 0x7610, R62 ;  /* 0x00007610ff3e7816 */ /* 0x000fe4000000003e */
[----:B------:R-:W-:Y:S01]  /*8870*/  PRMT R61, RZ, 0x7610, R61 ;  /* 0x00007610ff3d7816 */ /* 0x000fe2000000003d */
[----:B--2---:R-:W-:Y:S04]  /*8880*/  STL.64 [R1+0x1438], R78 ;  /* 0x0014384e01007387 */ /* 0x004fe80000100a00 */
[----:B------:R1:W-:Y:S02]  /*8890*/  STL.64 [R1+0x508], R6 ;  /* 0x0005080601007387 */ /* 0x0003e40000100a00 */
[----:B-1----:R-:W-:Y:S01]  /*88a0*/  LOP3.LUT R6, R50, 0x3f, RZ, 0xc0, !PT ;  /* 0x0000003f32067812 */ /* 0x002fe200078ec0ff */
[----:B------:R-:W-:-:S04]  /*88b0*/  IMAD R7, R90, 0x15, RZ ;  /* 0x000000155a077824 */ /* 0x000fc800078e02ff */
[----:B------:R-:W-:Y:S02]  /*88c0*/  IMAD.SHL.U32 R20, R6, 0x2, RZ ;  /* 0x0000000206147824 */ /* 0x000fe400078e00ff */
[----:B------:R-:W-:-:S04]  /*88d0*/  IMAD.WIDE R16, R7, 0x2, R88 ;  /* 0x0000000207107825 */ /* 0x000fc800078e0258 */
[----:B------:R-:W-:Y:S02]  /*88e0*/  IMAD R2, R2, 0x80, R20 ;  /* 0x0000008002027824 */ /* 0x000fe400078e0214 */
[C---:B------:R-:W-:Y:S01]  /*88f0*/  IMAD.WIDE R14, R7.reuse, 0x2, R86 ;  /* 0x00000002070e7825 */ /* 0x040fe200078e0256 */
[----:B------:R-:W-:Y:S03]  /*8900*/  STL.64 [R1+0x420], R16 ;  /* 0x0004201001007387 */ /* 0x000fe60000100a00 */
[C---:B------:R-:W-:Y:S01]  /*8910*/  IMAD.WIDE R12, R7.reuse, 0x2, R84 ;  /* 0x00000002070c7825 */ /* 0x040fe200078e0254 */
[----:B------:R1:W-:Y:S03]  /*8920*/  STS.U16 [R2+UR5], R21 ;  /* 0x0000001502007988 */ /* 0x0003e60008000405 */
[----:B------:R-:W-:Y:S01]  /*8930*/  IMAD.WIDE R10, R7, 0x2, R82 ;  /* 0x00000002070a7825 */ /* 0x000fe200078e0252 */
[----:B------:R2:W-:Y:S03]  /*8940*/  STL.64 [R1+0x418], R14 ;  /* 0x0004180e01007387 */ /* 0x0005e60000100a00 */
[----:B------:R-:W-:Y:S01]  /*8950*/  VIADD R6, R81, 0xffffffda ;  /* 0xffffffda51067836 */ /* 0x000fe20000000000 */
[----:B------:R-:W3:Y:S01]  /*8960*/  @!P3 LDG.E.U16 R74, desc[UR16][R16.64] ;  /* 0x00000010104ab981 */ /* 0x000ee2000c1e1500 */
[----:B-1----:R-:W-:-:S03]  /*8970*/  IMAD R21, R90, 0x1d, RZ ;  /* 0x0000001d5a157824 */ /* 0x002fc600078e02ff */
[----:B------:R1:W-:Y:S04]  /*8980*/  STL.64 [R1+0x410], R12 ;  /* 0x0004100c01007387 */ /* 0x0003e80000100a00 */
[----:B------:R2:W3:Y:S04]  /*8990*/  @!P3 LDG.E.U16 R73, desc[UR16][R14.64] ;  /* 0x000000100e49b981 */ /* 0x0004e8000c1e1500 */
[----:B------:R1:W3:Y:S04]  /*89a0*/  @!P3 LDG.E.U16 R72, desc[UR16][R12.64] ;  /* 0x000000100c48b981 */ /* 0x0002e8000c1e1500 */
[----:B------:R0:W3:Y:S01]  /*89b0*/  @!P3 LDG.E.U16 R71, desc[UR16][R10.64] ;  /* 0x000000100a47b981 */ /* 0x0000e2000c1e1500 */
[----:B------:R-:W-:Y:S01]  /*89c0*/  ISETP.GE.U32.AND P3, PT, R6, 0x7fffff9b, PT ;  /* 0x7fffff9b0600780c */ /* 0x000fe20003f66070 */
[----:B--2---:R-:W-:-:S02]  /*89d0*/  IMAD.WIDE R14, R21, 0x2, R88 ;  /* 0x00000002150e7825 */ /* 0x004fc400078e0258 */
[----:B------:R0:W-:Y:S02]  /*89e0*/  STL.64 [R1+0x408], R10 ;  /* 0x0004080a01007387 */ /* 0x0001e40000100a00 */
[C---:B-1----:R-:W-:Y:S02]  /*89f0*/  IMAD.WIDE R12, R21.reuse, 0x2, R86 ;  /* 0x00000002150c7825 */ /* 0x042fe400078e0256 */
[----:B------:R1:W2:Y:S02]  /*8a00*/  @!P4 LDG.E.U16 R70, desc[UR16][R14.64] ;  /* 0x000000100e46c981 */ /* 0x0002a4000c1e1500 */
[C---:B------:R-:W-:Y:S02]  /*8a10*/  IMAD.WIDE R6, R21.reuse, 0x2, R82 ;  /* 0x0000000215067825 */ /* 0x040fe400078e0252 */
[----:B------:R1:W2:Y:S02]  /*8a20*/  @!P4 LDG.E.U16 R69, desc[UR16][R12.64] ;  /* 0x000000100c45c981 */ /* 0x0002a4000c1e1500 */
[----:B0-----:R-:W-:-:S02]  /*8a30*/  IMAD.WIDE R10, R21, 0x2, R84 ;  /* 0x00000002150a7825 */ /* 0x001fc400078e0254 */
[----:B------:R-:W2:Y:S02]  /*8a40*/  @!P4 LDG.E.U16 R67, desc[UR16][R6.64] ;  /* 0x000000100643c981 */ /* 0x000ea4000c1e1500 */
[----:B------:R-:W-:Y:S02]  /*8a50*/  VIADD R21, R81, 0xffffffd2 ;  /* 0xffffffd251157836 */ /* 0x000fe40000000000 */
[----:B------:R0:W2:Y:S03]  /*8a60*/  @!P4 LDG.E.U16 R68, desc[UR16][R10.64] ;  /* 0x000000100a44c981 */ /* 0x0000a6000c1e1500 */
[----:B------:R-:W-:Y:S01]  /*8a70*/  ISETP.GE.U32.AND P4, PT, R21, 0x7fffff93, PT ;  /* 0x7fffff931500780c */ /* 0x000fe20003f86070 */
[----:B------:R1:W-:Y:S01]  /*8a80*/  STL.64 [R1+0x320], R14 ;  /* 0x0003200e01007387 */ /* 0x0003e20000100a00 */
[----:B------:R-:W-:-:S03]  /*8a90*/  IMAD R21, R90, 0x25, RZ ;  /* 0x000000255a157824 */ /* 0x000fc600078e02ff */
[----:B------:R0:W-:Y:S04]  /*8aa0*/  STL.64 [R1+0x318], R12 ;  /* 0x0003180c01007387 */ /* 0x0001e80000100a00 */
[----:B------:R4:W-:Y:S04]  /*8ab0*/  STL.64 [R1+0x310], R10 ;  /* 0x0003100a01007387 */ /* 0x0009e80000100a00 */
[----:B------:R4:W-:Y:S01]  /*8ac0*/  STL.64 [R1+0x308], R6 ;  /* 0x0003080601007387 */ /* 0x0009e20000100a00 */
[----:B-1----:R-:W-:-:S04]  /*8ad0*/  IMAD.WIDE R14, R21, 0x2, R88 ;  /* 0x00000002150e7825 */ /* 0x002fc800078e0258 */
[C---:B0-----:R-:W-:Y:S01]  /*8ae0*/  IMAD.WIDE R12, R21.reuse, 0x2, R86 ;  /* 0x00000002150c7825 */ /* 0x041fe200078e0256 */
        /* <DEDUP_REMOVED lines=13> */
[----:B------:R0:W-:Y:S01]  /*8bc0*/  STL.64 [R1+0x208], R6 ;  /* 0x0002080601007387 */ /* 0x0001e20000100a00 */
[----:B-1----:R-:W-:-:S03]  /*8bd0*/  IMAD.WIDE R12, R21, 0x2, R86 ;  /* 0x00000002150c7825 */ /* 0x002fc600078e0256 */
[----:B------:R1:W-:Y:S01]  /*8be0*/  STS.U16 [R2+UR5+0x4800], R25 ;  /* 0x0048001902007988 */ /* 0x0003e20008000405 */
[----:B------:R-:W-:-:S03]  /*8bf0*/  IMAD.WIDE R10, R21, 0x2, R84 ;  /* 0x00000002150a7825 */ /* 0x000fc600078e0254 */
[----:B------:R-:W-:Y:S01]  /*8c00*/  STL.64 [R1+0x120], R14 ;  /* 0x0001200e01007387 */ /* 0x000fe20000100a00 */
[----:B0-----:R-:W-:-:S03]  /*8c10*/  IMAD.WIDE R6, R21, 0x2, R82 ;  /* 0x0000000215067825 */ /* 0x001fc600078e0252 */
[----:B------:R-:W-:Y:S01]  /*8c20*/  STL.64 [R1+0x118], R12 ;  /* 0x0001180c01007387 */ /* 0x000fe20000100a00 */
[----:B-1----:R-:W-:-:S03]  /*8c30*/  IMAD R25, R90, 0x35, RZ ;  /* 0x000000355a197824 */ /* 0x002fc600078e02ff */
[----:B------:R0:W-:Y:S01]  /*8c40*/  STS.U16 [R2+UR5+0x8800], R24 ;  /* 0x0088001802007988 */ /* 0x0001e20008000405 */
[----:B------:R-:W-:-:S03]  /*8c50*/  VIADD R21, R81, 0xffffffc2 ;  /* 0xffffffc251157836 */ /* 0x000fc60000000000 */
[----:B------:R1:W-:Y:S04]  /*8c60*/  STS.U16 [R2+UR5+0xc800], R23 ;  /* 0x00c8001702007988 */ /* 0x0003e80008000405 */
[----:B------:R1:W-:Y:S01]  /*8c70*/  STL.64 [R1+0x110], R10 ;  /* 0x0001100a01007387 */ /* 0x0003e20000100a00 */
[----:B0-----:R-:W-:-:S03]  /*8c80*/  PRMT R24, RZ, 0x7610, R24 ;  /* 0x00007610ff187816 */ /* 0x001fc60000000018 */
[----:B------:R0:W2:Y:S01]  /*8c90*/  @!P4 LDG.E.U16 R53, desc[UR16][R10.64] ;  /* 0x000000100a35c981 */ /* 0x0000a2000c1e1500 */
[----:B-1----:R-:W-:-:S03]  /*8ca0*/  PRMT R23, RZ, 0x7610, R23 ;  /* 0x00007610ff177816 */ /* 0x002fc60000000017 */
[----:B------:R1:W-:Y:S04]  /*8cb0*/  STL.64 [R1+0x108], R6 ;  /* 0x0001080601007387 */ /* 0x0003e80000100a00 */
[----:B------:R1:W2:Y:S01]  /*8cc0*/  @!P4 LDG.E.U16 R49, desc[UR16][R6.64] ;  /* 0x000000100631c981 */ /* 0x0002a2000c1e1500 */
[----:B0-----:R-:W-:-:S03]  /*8cd0*/  IMAD.WIDE R10, R25, 0x2, R88 ;  /* 0x00000002190a7825 */ /* 0x001fc600078e0258 */
[----:B------:R-:W2:Y:S04]  /*8ce0*/  @!P4 LDG.E.U16 R62, desc[UR16][R14.64] ;  /* 0x000000100e3ec981 */ /* 0x000ea8000c1e1500 */
[----:B------:R-:W2:Y:S01]  /*8cf0*/  @!P4 LDG.E.U16 R61, desc[UR16][R12.64] ;  /* 0x000000100c3dc981 */ /* 0x000ea2000c1e1500 */
[----:B-1----:R-:W-:Y:S01]  /*8d00*/  IMAD.WIDE R6, R25, 0x2, R86 ;  /* 0x0000000219067825 */ /* 0x002fe200078e0256 */
[----:B------:R-:W-:Y:S02]  /*8d10*/  ISETP.GE.U32.AND P4, PT, R21, 0x7fffff83, PT ;  /* 0x7fffff831500780c */ /* 0x000fe40003f86070 */
[----:B------:R0:W-:Y:S01]  /*8d20*/  STS.U16 [R2+UR5+0xc00], R22 ;  /* 0x000c001602007988 */ /* 0x0001e20008000405 */
[----:B------:R-:W-:-:S03]  /*8d30*/  PRMT R21, RZ, 0x7610, R21 ;  /* 0x00007610ff157816 */ /* 0x000fc60000000015 */
[----:B------:R1:W-:Y:S04]  /*8d40*/  STL.64 [R1+0x20], R10 ;  /* 0x0000200a01007387 */ /* 0x0003e80000100a00 */
[----:B------:R1:W2:Y:S01]  /*8d50*/  @!P3 LDG.E.U16 R24, desc[UR16][R10.64] ;  /* 0x000000100a18b981 */ /* 0x0002a2000c1e1500 */
[----:B0-----:R-:W-:-:S03]  /*8d60*/  PRMT R22, RZ, 0x7610, R22 ;  /* 0x00007610ff167816 */ /* 0x001fc60000000016 */
[----:B------:R0:W-:Y:S04]  /*8d70*/  STL.64 [R1+0x18], R6 ;  /* 0x0000180601007387 */ /* 0x0001e80000100a00 */
[----:B------:R0:W2:Y:S01]  /*8d80*/  @!P3 LDG.E.U16 R23, desc[UR16][R6.64] ;  /* 0x000000100617b981 */ /* 0x0000a2000c1e1500 */
[----:B-1----:R-:W-:-:S03]  /*8d90*/  IMAD.WIDE R10, R25, 0x2, R84 ;  /* 0x00000002190a7825 */ /* 0x002fc600078e0254 */
[----:B------:R1:W-:Y:S04]  /*8da0*/  STS.U16 [R2+UR5+0x1800], R34 ;  /* 0x0018002202007988 */ /* 0x0003e80008000405 */
[----:B------:R-:W2:Y:S01]  /*8db0*/  @!P3 LDG.E.U16 R22, desc[UR16][R10.64] ;  /* 0x000000100a16b981 */ /* 0x000ea2000c1e1500 */
[----:B0-----:R-:W-:-:S04]  /*8dc0*/  IMAD.WIDE R6, R25, 0x2, R82 ;  /* 0x0000000219067825 */ /* 0x001fc800078e0252 */
[----:B------:R-:W-:Y:S01]  /*8dd0*/  VIADD R25, R81, 0xfffffff9 ;  /* 0xfffffff951197836 */ /* 0x000fe20000000000 */
[----:B------:R0:W2:Y:S01]  /*8de0*/  @!P3 LDG.E.U16 R21, desc[UR16][R6.64] ;  /* 0x000000100615b981 */ /* 0x0000a2000c1e1500 */
[----:B-1----:R-:W-:-:S03]  /*8df0*/  IMAD R34, R90, 0x3d, RZ ;  /* 0x0000003d5a227824 */ /* 0x002fc600078e02ff */
[----:B------:R-:W-:Y:S01]  /*8e00*/  ISETP.GE.U32.AND P3, PT, R25, 0x7fffffba, PT ;  /* 0x7fffffba1900780c */ /* 0x000fe20003f66070 */
[----:B------:R1:W-:Y:S01]  /*8e10*/  STS.U16 [R2+UR5+0x4000], R33 ;  /* 0x0040002102007988 */ /* 0x0003e20008000405 */
[----:B------:R-:W-:-:S03]  /*8e20*/  PRMT R25, RZ, 0x7610, R25 ;  /* 0x00007610ff197816 */ /* 0x000fc60000000019 */
[----:B------:R-:W-:Y:S04]  /*8e30*/  STS.U16 [R2+UR5+0x5000], R41 ;  /* 0x0050002902007988 */ /* 0x000fe80008000405 */
[----:B------:R0:W-:Y:S01]  /*8e40*/  STS.U16 [R2+UR5+0x9000], R40 ;  /* 0x0090002802007988 */ /* 0x0001e20008000405 */
[----:B-1----:R-:W-:-:S03]  /*8e50*/  IMAD R33, R90, 0x6, RZ ;  /* 0x000000065a217824 */ /* 0x002fc600078e02ff */
[----:B------:R1:W-:Y:S04]  /*8e60*/  STS.U16 [R2+UR5+0x8400], R28 ;  /* 0x0084001c02007988 */ /* 0x0003e80008000405 */
[----:B------:R1:W-:Y:S01]  /*8e70*/  STS.U16 [R2+UR5+0xc400], R27 ;  /* 0x00c4001b02007988 */ /* 0x0003e20008000405 */
[----:B0-----:R-:W-:-:S03]  /*8e80*/  IMAD.WIDE R40, R34, 0x2, R88 ;  /* 0x0000000222287825 */ /* 0x001fc600078e0258 */
[----:B------:R0:W-:Y:S01]  /*8e90*/  STS.U16 [R2+UR5+0x800], R26 ;  /* 0x0008001a02007988 */ /* 0x0001e20008000405 */
[----:B-1----:R-:W-:-:S03]  /*8ea0*/  PRMT R28, RZ, 0x7610, R28 ;  /* 0x00007610ff1c7816 */ /* 0x002fc6000000001c */
[----:B------:R-:W-:Y:S01]  /*8eb0*/  STS.U16 [R2+UR5+0xd000], R39 ;  /* 0x00d0002702007988 */ /* 0x000fe20008000405 */
[----:B------:R-:W-:-:S03]  /*8ec0*/  PRMT R27, RZ, 0x7610, R27 ;  /* 0x00007610ff1b7816 */ /* 0x000fc6000000001b */
[----:B------:R1:W-:Y:S01]  /*8ed0*/  STS.U16 [R2+UR5+0x1400], R38 ;  /* 0x0014002602007988 */ /* 0x0003e20008000405 */
[----:B0-----:R-:W-:-:S03]  /*8ee0*/  PRMT R26, RZ, 0x7610, R26 ;  /* 0x00007610ff1a7816 */ /* 0x001fc6000000001a */
[----:B------:R-:W-:Y:S04]  /*8ef0*/  STS.U16 [R2+UR5+0x5400], R37 ;  /* 0x0054002502007988 */ /* 0x000fe80008000405 */
[----:B------:R0:W-:Y:S01]  /*8f00*/  STS.U16 [R2+UR5+0x9400], R36 ;  /* 0x0094002402007988 */ /* 0x0001e20008000405 */
[----:B-1----:R-:W-:-:S03]  /*8f10*/  IMAD.WIDE R38, R34, 0x2, R86 ;  /* 0x0000000222267825 */ /* 0x002fc600078e0256 */
[----:B------:R1:W-:Y:S04]  /*8f20*/  STS.U16 [R2+UR5+0xcc00], R93 ;  /* 0x00cc005d02007988 */ /* 0x0003e80008000405 */
[----:B------:R1:W-:Y:S01]  /*8f30*/  STS.U16 [R2+UR5+0xd400], R35 ;  /* 0x00d4002302007988 */ /* 0x0003e20008000405 */
[----:B0-----:R-:W-:-:S03]  /*8f40*/  IMAD.WIDE R36, R34, 0x2, R84 ;  /* 0x0000000222247825 */ /* 0x001fc600078e0254 */
[----:B------:R0:W-:Y:S01]  /*8f50*/  STS.U16 [R2+UR5+0x8000], R32 ;  /* 0x0080002002007988 */ /* 0x0001e20008000405 */
[----:B-1----:R-:W-:-:S03]  /*8f60*/  IMAD.MOV.U32 R93, RZ, RZ, R52 ;  /* 0x000000ffff5d7224 */ /* 0x002fc600078e0034 */
[----:B------:R1:W-:Y:S01]  /*8f70*/  STS.U16 [R2+UR5+0x4400], R29 ;  /* 0x0044001d02007988 */ /* 0x0003e20008000405 */
[----:B------:R-:W-:Y:S02]  /*8f80*/  IMAD R52, R90, 0xe, RZ ;  /* 0x0000000e5a347824 */ /* 0x000fe400078e02ff */
[----:B------:R-:W-:Y:S01]  /*8f90*/  IMAD.WIDE R34, R34, 0x2, R82 ;  /* 0x0000000222227825 */ /* 0x000fe200078e0252 */
[----:B------:R-:W-:Y:S01]  /*8fa0*/  STL.64 [R1+0x10], R10 ;  /* 0x0000100a01007387 */ /* 0x000fe20000100a00 */
[----:B0-----:R-:W-:-:S03]  /*8fb0*/  PRMT R32, RZ, 0x7610, R32 ;  /* 0x00007610ff207816 */ /* 0x001fc60000000020 */
[----:B------:R0:W-:Y:S01]  /*8fc0*/  STL.64 [R1+0x8], R6 ;  /* 0x0000080601007387 */ /* 0x0001e20000100a00 */
[----:B-1----:R-:W-:-:S03]  /*8fd0*/  VIADD R29, R81, 0xfffffff1 ;  /* 0xfffffff1511d7836 */ /* 0x002fc60000000000 */
[----:B------:R-:W-:Y:S01]  /*8fe0*/  STL.64 [R1+0x10e0], R40 ;  /* 0x0010e02801007387 */ /* 0x000fe20000100a00 */
[----:B------:R-:W-:-:S03]  /*8ff0*/  IMAD.WIDE R14, R52, 0x2, R88 ;  /* 0x00000002340e7825 */ /* 0x000fc600078e0258 */
[----:B------:R-:W-:Y:S01]  /*9000*/  STL.64 [R1+0x10f0], R38 ;  /* 0x0010f02601007387 */ /* 0x000fe20000100a00 */
[----:B0-----:R-:W-:-:S03]  /*9010*/  IMAD.WIDE R6, R33, 0x2, R88 ;  /* 0x0000000221067825 */ /* 0x001fc600078e0258 */
[----:B------:R0:W-:Y:S01]  /*9020*/  STS.U16 [R2+UR5+0x400], R30 ;  /* 0x0004001e02007988 */ /* 0x0001e20008000405 */
[----:B------:R-:W-:-:S03]  /*9030*/  IMAD.WIDE R12, R33, 0x2, R86 ;  /* 0x00000002210c7825 */ /* 0x000fc600078e0256 */
[----:B------:R-:W2:Y:S04]  /*9040*/  @!P4 LDG.E.U16 R28, desc[UR16][R40.64] ;  /* 0x00000010281cc981 */ /* 0x000ea8000c1e1500 */
[----:B------:R-:W2:Y:S01]  /*9050*/  @!P4 LDG.E.U16 R27, desc[UR16][R38.64] ;  /* 0x00000010261bc981 */ /* 0x000ea2000c1e1500 */
[----:B------:R-:W-:Y:S01]  /*9060*/  IMAD.WIDE R10, R33, 0x2, R84 ;  /* 0x00000002210a7825 */ /* 0x000fe200078e0254 */
[----:B0-----:R-:W-:Y:S02]  /*9070*/  PRMT R30, RZ, 0x7610, R30 ;  /* 0x00007610ff1e7816 */ /* 0x001fe4000000001e */
[----:B------:R-:W2:Y:S04]  /*9080*/  @!P4 LDG.E.U16 R26, desc[UR16][R36.64] ;  /* 0x00000010241ac981 */ /* 0x000ea8000c1e1500 */
[----:B------:R-:W-:Y:S04]  /*9090*/  STL.64 [R1+0x1100], R36 ;  /* 0x0011002401007387 */ /* 0x000fe80000100a00 */
[----:B------:R-:W2:Y:S01]  /*90a0*/  @!P4 LDG.E.U16 R25, desc[UR16][R34.64] ;  /* 0x000000102219c981 */ /* 0x000ea2000c1e1500 */
[----:B------:R-:W-:-:S02]  /*90b0*/  ISETP.GE.U32.AND P4, PT, R29, 0x7fffffb2, PT ;  /* 0x7fffffb21d00780c */ /* 0x000fc40003f86070 */
[----:B------:R-:W-:Y:S01]  /*90c0*/  PRMT R29, RZ, 0x7610, R29 ;  /* 0x00007610ff1d7816 */ /* 0x000fe2000000001d */
[----:B------:R-:W-:Y:S04]  /*90d0*/  STL.64 [R1+0x1110], R34 ;  /* 0x0011102201007387 */ /* 0x000fe80000100a00 */
[----:B------:R0:W-:Y:S04]  /*90e0*/  STL.64 [R1+0x600], R6 ;  /* 0x0006000601007387 */ /* 0x0001e80000100a00 */
[----:B------:R0:W2:Y:S04]  /*90f0*/  @!P3 LDG.E.U16 R32, desc[UR16][R6.64] ;  /* 0x000000100620b981 */ /* 0x0000a8000c1e1500 */
[----:B------:R-:W-:Y:S04]  /*9100*/  STL.64 [R1+0x500], R14 ;  /* 0x0005000e01007387 */ /* 0x000fe80000100a00 */
[----:B------:R1:W2:Y:S01]  /*9110*/  @!P3 LDG.E.U16 R30, desc[UR16][R10.64] ;  /* 0x000000100a1eb981 */ /* 0x0002a2000c1e1500 */
[----:B0-----:R-:W-:-:S03]  /*9120*/  IMAD.WIDE R6, R33, 0x2, R82 ;  /* 0x0000000221067825 */ /* 0x001fc600078e0252 */
[----:B------:R-:W-:Y:S01]  /*9130*/  STL.64 [R1+0x5f8], R12 ;  /* 0x0005f80c01007387 */ /* 0x000fe20000100a00 */
[----:B------:R-:W-:-:S03]  /*9140*/  PRMT R33, RZ, 0x7610, R33 ;  /* 0x00007610ff217816 */ /* 0x000fc60000000021 */
[----:B------:R1:W-:Y:S04]  /*9150*/  STL.64 [R1+0x5f0], R10 ;  /* 0x0005f00a01007387 */ /* 0x0003e80000100a00 */
[----:B------:R0:W-:Y:S04]  /*9160*/  STL.64 [R1+0x5e8], R6 ;  /* 0x0005e80601007387 */ /* 0x0001e80000100a00 */
[----:B------:R0:W2:Y:S01]  /*9170*/  @!P3 LDG.E.U16 R29, desc[UR16][R6.64] ;  /* 0x00000010061db981 */ /* 0x0000a2000c1e1500 */
[----:B-1----:R-:W-:-:S04]  /*9180*/  IMAD.WIDE R10, R52, 0x2, R86 ;  /* 0x00000002340a7825 */ /* 0x002fc800078e0256 */
[----:B0-----:R-:W-:Y:S01]  /*9190*/  IMAD.WIDE R6, R52, 0x2, R84 ;  /* 0x0000000234067825 */ /* 0x001fe200078e0254 */
[----:B------:R-:W-:Y:S04]  /*91a0*/  STL.64 [R1+0x4f8], R10 ;  /* 0x0004f80a01007387 */ /* 0x000fe80000100a00 */
[----:B------:R0:W-:Y:S04]  /*91b0*/  STL.64 [R1+0x4f0], R6 ;  /* 0x0004f00601007387 */ /* 0x0001e80000100a00 */
[----:B------:R0:W2:Y:S01]  /*91c0*/  @!P4 LDG.E.U16 R33, desc[UR16][R6.64] ;  /* 0x000000100621c981 */ /* 0x0000a2000c1e1500 */
[----:B------:R-:W-:-:S03]  /*91d0*/  IMAD.MOV.U32 R36, RZ, RZ, R0 ;  /* 0x000000ffff247224 */ /* 0x000fc600078e0000 */
[----:B------:R1:W-:Y:S04]  /*91e0*/  STS.U16 [R2+UR5+0x9800], R57 ;  /* 0x0098003902007988 */ /* 0x0003e80008000405 */
[----:B------:R-:W2:Y:S01]  /*91f0*/  LDL.LU R8, [R1+0x3fc] ;  /* 0x0003fc0001087983 */ /* 0x000ea20000300800 */
[----:B0-----:R-:W-:-:S04]  /*9200*/  SHF.R.S32.HI R6, RZ, 0x6, R50 ;  /* 0x00000006ff067819 */ /* 0x001fc80000011432 */
[----:B------:R-:W-:Y:S01]  /*9210*/  SGXT R0, R6, 0x1 ;  /* 0x000000010600781a */ /* 0x000fe20000000200 */
[----:B------:R0:W-:Y:S03]  /*9220*/  STS.U16 [R2+UR5+0xd800], R56 ;  /* 0x00d8003802007988 */ /* 0x0001e60008000405 */
[----:B------:R-:W-:Y:S01]  /*9230*/  LOP3.LUT R0, R20, 0x90, R0, 0x78, !PT ;  /* 0x0000009014007812 */ /* 0x000fe200078e7800 */
[----:B-1----:R-:W3:Y:S04]  /*9240*/  LDL.LU R57, [R1+0x3f8] ;  /* 0x0003f80001397983 */ /* 0x002ee80000300800 */
[----:B------:R1:W-:Y:S04]  /*9250*/  STS.U16 [R2+UR5+0x1000], R91 ;  /* 0x0010005b02007988 */ /* 0x0003e80008000405 */
[----:B------:R4:W-:Y:S04]  /*9260*/  STS.U16 [R2+UR5+0x1c00], R54 ;  /* 0x001c003602007988 */ /* 0x0009e80008000405 */
[----:B0-----:R-:W3:Y:S01]  /*9270*/  LDL.LU R56, [R1+0x3f4] ;  /* 0x0003f40001387983 */ /* 0x001ee20000300800 */
[----:B-1----:R-:W-:-:S03]  /*9280*/  IMAD.MOV.U32 R91, RZ, RZ, R55 ;  /* 0x000000ffff5b7224 */ /* 0x002fc600078e0037 */
[----:B------:R0:W-:Y:S04]  /*9290*/  STS.U16 [R2+UR5+0x5800], R60 ;  /* 0x0058003c02007988 */ /* 0x0001e80008000405 */
[----:B----4-:R-:W4:Y:S04]  /*92a0*/  LDL.LU R54, [R1+0x3f0] ;  /* 0x0003f00001367983 */ /* 0x010f280000300800 */
[----:B------:R1:W-:Y:S01]  /*92b0*/  STS.U16 [R2+UR5+0x8c00], R92 ;  /* 0x008c005c02007988 */ /* 0x0003e20008000405 */
[----:B0-----:R-:W-:-:S03]  /*92c0*/  IMAD.MOV.U32 R60, RZ, RZ, R51 ;  /* 0x000000ffff3c7224 */ /* 0x001fc600078e0033 */
[----:B------:R-:W4:Y:S04]  /*92d0*/  LDL.LU R55, [R1+0x3e0] ;  /* 0x0003e00001377983 */ /* 0x000f280000300800 */
[----:B------:R-:W4:Y:S01]  /*92e0*/  LDL.LU R51, [R1+0x3dc] ;  /* 0x0003dc0001337983 */ /* 0x000f220000300800 */
[----:B-1----:R-:W-:-:S03]  /*92f0*/  SHF.R.U32.HI R92, RZ, 0x5, R50 ;  /* 0x00000005ff5c7819 */ /* 0x002fc60000011632 */
[----:B------:R-:W4:Y:S04]  /*9300*/  LDL.LU R50, [R1+0x3d8] ;  /* 0x0003d80001327983 */ /* 0x000f280000300800 */
[----:B------:R-:W-:Y:S04]  /*9310*/  STL [R1+0x1300], R0 ;  /* 0x0013000001007387 */ /* 0x000fe80000100800 */
[----:B------:R-:W4:Y:S01]  /*9320*/  LDL.LU R48, [R1+0x3d4] ;  /* 0x0003d40001307983 */ /* 0x000f220000300800 */
[----:B------:R-:W-:-:S03]  /*9330*/  PRMT R58, RZ, 0x7610, R58 ;  /* 0x00007610ff3a7816 */ /* 0x000fc6000000003a */
[----:B------:R0:W-:Y:S01]  /*9340*/  STS.U16 [R2+UR5+0xc000], R31 ;  /* 0x00c0001f02007988 */ /* 0x0001e20008000405 */
[----:B------:R-:W-:-:S03]  /*9350*/  PRMT R59, RZ, 0x7610, R59 ;  /* 0x00007610ff3b7816 */ /* 0x000fc6000000003b */
[----:B------:R-:W4:Y:S04]  /*9360*/  @!P4 LDG.E.U16 R58, desc[UR16][R10.64] ;  /* 0x000000100a3ac981 */ /* 0x000f28000c1e1500 */
[----:B------:R-:W4:Y:S01]  /*9370*/  @!P4 LDG.E.U16 R59, desc[UR16][R14.64] ;  /* 0x000000100e3bc981 */ /* 0x000f22000c1e1500 */
[----:B0-----:R-:W-:-:S03]  /*9380*/  PRMT R31, RZ, 0x7610, R31 ;  /* 0x00007610ff1f7816 */ /* 0x001fc6000000001f */
[----:B------:R-:W4:Y:S04]  /*9390*/  LDL.LU R10, [R1+0x2fc] ;  /* 0x0002fc00010a7983 */ /* 0x000f280000300800 */
[----:B------:R-:W4:Y:S04]  /*93a0*/  @!P3 LDG.E.U16 R31, desc[UR16][R12.64] ;  /* 0x000000100c1fb981 */ /* 0x000f28000c1e1500 */
[----:B------:R-:W4:Y:S01]  /*93b0*/  LDL.LU R11, [R1+0x2f8] ;  /* 0x0002f800010b7983 */ /* 0x000f220000300800 */
[----:B------:R-:W-:-:S03]  /*93c0*/  LOP3.LUT R6, R2, 0x10, RZ, 0x3c, !PT ;  /* 0x0000001002067812 */ /* 0x000fc600078e3cff */
[----:B------:R-:W4:Y:S04]  /*93d0*/  LDL.LU R12, [R1+0x2f4] ;  /* 0x0002f400010c7983 */ /* 0x000f280000300800 */
[----:B------:R-:W4:Y:S04]  /*93e0*/  LDL.LU R13, [R1+0x2f0] ;  /* 0x0002f000010d7983 */ /* 0x000f280000300800 */
[----:B------:R-:W4:Y:S04]  /*93f0*/  LDL.LU R14, [R1+0x1f4] ;  /* 0x0001f400010e7983 */ /* 0x000f280000300800 */
[----:B------:R-:W4:Y:S01]  /*9400*/  LDL.LU R15, [R1+0x1f0] ;  /* 0x0001f000010f7983 */ /* 0x000f220000300800 */
[----:B------:R-:W-:-:S03]  /*9410*/  ISETP.NE.U32.AND P3, PT, R92, RZ, PT ;  /* 0x000000ff5c00720c */ /* 0x000fc60003f65070 */
[----:B------:R-:W4:Y:S04]  /*9420*/  LDL.LU R16, [R1+0x1ec] ;  /* 0x0001ec0001107983 */ /* 0x000f280000300800 */
[----:B------:R-:W4:Y:S04]  /*9430*/  LDL.LU R17, [R1+0x1e8] ;  /* 0x0001e80001117983 */ /* 0x000f280000300800 */
[----:B------:R0:W-:Y:S04]  /*9440*/  STS.U16 [R2+UR5+0x4c00], R19 ;  /* 0x004c001302007988 */ /* 0x0001e80008000405 */
[----:B------:R-:W4:Y:S04]  /*9450*/  LDL.LU R18, [R1+0x104] ;  /* 0x0001040001127983 */ /* 0x000f280000300800 */
[----:B------:R1:W-:Y:S04]  /*9460*/  STS.U16 [R2+UR5+0x5c00], R93 ;  /* 0x005c005d02007988 */ /* 0x0003e80008000405 */
[----:B0-----:R-:W4:Y:S04]  /*9470*/  LDL.LU R19, [R1+0x100] ;  /* 0x0001000001137983 */ /* 0x001f280000300800 */
[----:B------:R-:W4:Y:S04]  /*9480*/  LDL.LU R92, [R1+0xfc] ;  /* 0x0000fc00015c7983 */ /* 0x000f280000300800 */
[----:B------:R0:W-:Y:S04]  /*9490*/  STS.U16 [R2+UR5+0x9c00], R91 ;  /* 0x009c005b02007988 */ /* 0x0001e80008000405 */
[----:B------:R0:W-:Y:S04]  /*94a0*/  STS.U16 [R2+UR5+0xdc00], R60 ;  /* 0x00dc003c02007988 */ /* 0x0001e80008000405 */
[----:B-1----:R-:W4:Y:S04]  /*94b0*/  LDL.LU R93, [R1+0xf8] ;  /* 0x0000f800015d7983 */ /* 0x002f280000300800 */
[----:B0-----:R-:W4:Y:S04]  /*94c0*/  LDL.LU R91, [R1+0xf4] ;  /* 0x0000f400015b7983 */ /* 0x001f280000300800 */
[----:B------:R-:W4:Y:S04]  /*94d0*/  LDL.LU R60, [R1+0xf0] ;  /* 0x0000f000013c7983 */ /* 0x000f280000300800 */
[----:B--2---:R-:W-:Y:S04]  /*94e0*/  STS.U16 [R6+UR5+0x480], R8 ;  /* 0x0004800806007988 */ /* 0x004fe80008000405 */
[----:B---3--:R0:W-:Y:S04]  /*94f0*/  STS.U16 [R6+UR5+0x4480], R57 ;  /* 0x0044803906007988 */ /* 0x0081e80008000405 */
[----:B0-----:R-:W2:Y:S04]  /*9500*/  LDL.LU R57, [R1+0xec] ;  /* 0x0000ec0001397983 */ /* 0x001ea80000300800 */
[----:B------:R0:W-:Y:S04]  /*9510*/  STS.U16 [R6+UR5+0x8480], R56 ;  /* 0x0084803806007988 */ /* 0x0001e80008000405 */
[----:B----4-:R1:W-:Y:S04]  /*9520*/  STS.U16 [R6+UR5+0xc480], R54 ;  /* 0x00c4803606007988 */ /* 0x0103e80008000405 */
[----:B0-----:R-:W3:Y:S04]  /*9530*/  LDL.LU R56, [R1+0xe8] ;  /* 0x0000e80001387983 */ /* 0x001ee80000300800 */
[----:B------:R0:W-:Y:S04]  /*9540*/  STS.U16 [R6+UR5+0x880], R55 ;  /* 0x0008803706007988 */ /* 0x0001e80008000405 */
[----:B-1----:R-:W4:Y:S04]  /*9550*/  LDL.LU R54, [R1+0xe4] ;  /* 0x0000e40001367983 */ /* 0x002f280000300800 */
[----:B------:R1:W-:Y:S04]  /*9560*/  STS.U16 [R6+UR5+0x4880], R51 ;  /* 0x0048803306007988 */ /* 0x0003e80008000405 */
[----:B0-----:R-:W4:Y:S04]  /*9570*/  LDL.LU R55, [R1+0xe0] ;  /* 0x0000e00001377983 */ /* 0x001f280000300800 */
[----:B------:R0:W-:Y:S04]  /*9580*/  STS.U16 [R6+UR5+0x8880], R50 ;  /* 0x0088803206007988 */ /* 0x0001e80008000405 */
[----:B-1----:R-:W4:Y:S04]  /*9590*/  LDL.LU R51, [R1+0xdc] ;  /* 0x0000dc0001337983 */ /* 0x002f280000300800 */
[----:B------:R1:W-:Y:S04]  /*95a0*/  STS.U16 [R6+UR5+0xc880], R48 ;  /* 0x00c8803006007988 */ /* 0x0003e80008000405 */
[----:B0-----:R-:W4:Y:S04]  /*95b0*/  LDL.LU R50, [R1+0xd8] ;  /* 0x0000d80001327983 */ /* 0x001f280000300800 */
[----:B------:R-:W4:Y:S04]  /*95c0*/  LDL.LU R8, [R1+0x1e4] ;  /* 0x0001e40001087983 */ /* 0x000f280000300800 */
[----:B-1----:R-:W4:Y:S04]  /*95d0*/  LDL.LU R48, [R1+0x1e0] ;  /* 0x0001e00001307983 */ /* 0x002f280000300800 */
[----:B------:R0:W-:Y:S04]  /*95e0*/  STS.U16 [R6+UR5+0xc80], R10 ;  /* 0x000c800a06007988 */ /* 0x0001e80008000405 */
[----:B------:R1:W-:Y:S04]  /*95f0*/  STS.U16 [R6+UR5+0x4c80], R11 ;  /* 0x004c800b06007988 */ /* 0x0003e80008000405 */
[----:B------:R1:W-:Y:S04]  /*9600*/  STS.U16 [R6+UR5+0x8c80], R12 ;  /* 0x008c800c06007988 */ /* 0x0003e80008000405 */
[----:B------:R1:W-:Y:S04]  /*9610*/  STS.U16 [R6+UR5+0xcc80], R13 ;  /* 0x00cc800d06007988 */ /* 0x0003e80008000405 */
[----:B0-----:R-:W4:Y:S04]  /*9620*/  LDL.LU R10, [R1+0x1d8] ;  /* 0x0001d800010a7983 */ /* 0x001f280000300800 */
[----:B------:R0:W-:Y:S04]  /*9630*/  STS.U16 [R6+UR5+0x1080], R14 ;  /* 0x0010800e06007988 */ /* 0x0001e80008000405 */
[----:B-1----:R-:W4:Y:S04]  /*9640*/  LDL.LU R11, [R1+0x2d0] ;  /* 0x0002d000010b7983 */ /* 0x002f280000300800 */
[----:B------:R1:W-:Y:S04]  /*9650*/  STS.U16 [R6+UR5+0x5080], R15 ;  /* 0x0050800f06007988 */ /* 0x0003e80008000405 */
[----:B------:R-:W4:Y:S04]  /*9660*/  LDL.LU R12, [R1+0x2cc] ;  /* 0x0002cc00010c7983 */ /* 0x000f280000300800 */
[----:B------:R0:W-:Y:S04]  /*9670*/  STS.U16 [R6+UR5+0x9080], R16 ;  /* 0x0090801006007988 */ /* 0x0001e80008000405 */
[----:B------:R-:W4:Y:S04]  /*9680*/  LDL.LU R13, [R1+0x2c8] ;  /* 0x0002c800010d7983 */ /* 0x000f280000300800 */
        /* <DEDUP_REMOVED lines=14> */
[----:B------:R-:W4:Y:S04]  /*9770*/  LDL.LU R93, [R1+0x304] ;  /* 0x00030400015d7983 */ /* 0x000f280000300800 */
[----:B0-----:R-:W4:Y:S04]  /*9780*/  LDL.LU R91, [R1+0x300] ;  /* 0x00030000015b7983 */ /* 0x001f280000300800 */
[----:B-1----:R-:W4:Y:S04]  /*9790*/  LDL.LU R60, [R1+0x2ec] ;  /* 0x0002ec00013c7983 */ /* 0x002f280000300800 */
[----:B--2---:R0:W-:Y:S04]  /*97a0*/  STS.U16 [R6+UR5+0x9880], R57 ;  /* 0x0098803906007988 */ /* 0x0041e80008000405 */
[----:B0-----:R-:W2:Y:S04]  /*97b0*/  LDL.LU R57, [R1+0x2e8] ;  /* 0x0002e80001397983 */ /* 0x001ea80000300800 */
[----:B---3--:R0:W-:Y:S04]  /*97c0*/  STS.U16 [R6+UR5+0xd880], R56 ;  /* 0x00d8803806007988 */ /* 0x0081e80008000405 */
[----:B----4-:R1:W-:Y:S04]  /*97d0*/  STS.U16 [R6+UR5+0x1c80], R54 ;  /* 0x001c803606007988 */ /* 0x0103e80008000405 */
[----:B0-----:R-:W3:Y:S04]  /*97e0*/  LDL.LU R56, [R1+0x2e4] ;  /* 0x0002e40001387983 */ /* 0x001ee80000300800 */
[----:B------:R0:W-:Y:S04]  /*97f0*/  STS.U16 [R6+UR5+0x5c80], R55 ;  /* 0x005c803706007988 */ /* 0x0001e80008000405 */
[----:B-1----:R-:W4:Y:S04]  /*9800*/  LDL.LU R54, [R1+0x2e0] ;  /* 0x0002e00001367983 */ /* 0x002f280000300800 */
[----:B------:R1:W-:Y:S04]  /*9810*/  STS.U16 [R6+UR5+0x9c80], R51 ;  /* 0x009c803306007988 */ /* 0x0003e80008000405 */
[----:B0-----:R-:W2:Y:S04]  /*9820*/  LDL.LU R55, [R1+0x2dc] ;  /* 0x0002dc0001377983 */ /* 0x001ea80000300800 */
[----:B------:R0:W-:Y:S04]  /*9830*/  STS.U16 [R6+UR5+0xdc80], R50 ;  /* 0x00dc803206007988 */ /* 0x0001e80008000405 */
[----:B------:R-:W-:Y:S04]  /*9840*/  STS.U16 [R6+UR5+0x80], R8 ;  /* 0x0000800806007988 */ /* 0x000fe80008000405 */
[----:B-1----:R-:W2:Y:S04]  /*9850*/  LDL.LU R51, [R1+0x2d8] ;  /* 0x0002d80001337983 */ /* 0x002ea80000300800 */
[----:B------:R-:W-:Y:S04]  /*9860*/  STS.U16 [R6+UR5+0x4080], R48 ;  /* 0x0040803006007988 */ /* 0x000fe80008000405 */
[----:B0-----:R-:W2:Y:S04]  /*9870*/  LDL.LU R50, [R1+0x2d4] ;  /* 0x0002d40001327983 */ /* 0x001ea80000300800 */
[----:B------:R0:W-:Y:S04]  /*9880*/  STS.U16 [R6+UR5+0x8080], R4 ;  /* 0x0080800406007988 */ /* 0x0001e80008000405 */
[----:B0-----:R-:W2:Y:S01]  /*9890*/  LDL.LU R4, [R1+0x1440] ;  /* 0x0014400001047983 */ /* 0x001ea20000300800 */
[----:B------:R-:W-:Y:S01]  /*98a0*/  LOP3.LUT R8, R2, 0x20, RZ, 0x3c, !PT ;  /* 0x0000002002087812 */ /* 0x000fe200078e3cff */
[----:B------:R-:W-:-:S02]  /*98b0*/  VIADD R20, R81, 0xfffffff8 ;  /* 0xfffffff851147836 */ /* 0x000fc40000000000 */
[----:B------:R0:W-:Y:S01]  /*98c0*/  STS.U16 [R6+UR5+0xc080], R10 ;  /* 0x00c0800a06007988 */ /* 0x0001e20008000405 */
[----:B------:R-:W-:-:S03]  /*98d0*/  @!P5 IMAD.MOV R36, RZ, RZ, -R36 ;  /* 0x000000ffff24d224 */ /* 0x000fc600078e0a24 */
[----:B------:R1:W-:Y:S01]  /*98e0*/  STS.U16 [R8+UR5+0x100], R11 ;  /* 0x0001000b08007988 */ /* 0x0003e20008000405 */
[----:B------:R-:W-:-:S03]  /*98f0*/  PRMT R3, RZ, 0x7610, R3 ;  /* 0x00007610ff037816 */ /* 0x000fc60000000003 */
[----:B------:R-:W3:Y:S04]  /*9900*/  LDL.LU R48, [R1+0x4e0] ;  /* 0x0004e00001307983 */ /* 0x000ee80000300800 */
[----:B------:R1:W-:Y:S04]  /*9910*/  STS.U16 [R8+UR5+0x4100], R12 ;  /* 0x0041000c08007988 */ /* 0x0003e80008000405 */
[----:B0-----:R-:W3:Y:S04]  /*9920*/  LDL.LU R10, [R1+0x4dc] ;  /* 0x0004dc00010a7983 */ /* 0x001ee80000300800 */
[----:B------:R0:W-:Y:S04]  /*9930*/  STS.U16 [R8+UR5+0x8100], R13 ;  /* 0x0081000d08007988 */ /* 0x0001e80008000405 */
[----:B-1----:R-:W3:Y:S04]  /*9940*/  LDL.LU R11, [R1+0x4d8] ;  /* 0x0004d800010b7983 */ /* 0x002ee80000300800 */
[----:B------:R1:W-:Y:S04]  /*9950*/  STS.U16 [R8+UR5+0xc100], R14 ;  /* 0x00c1000e08007988 */ /* 0x0003e80008000405 */
[----:B------:R-:W3:Y:S04]  /*9960*/  LDL.LU R12, [R1+0x4d4] ;  /* 0x0004d400010c7983 */ /* 0x000ee80000300800 */
[----:B------:R1:W-:Y:S01]  /*9970*/  STS.U16 [R8+UR5+0x500], R15 ;  /* 0x0005000f08007988 */ /* 0x0003e20008000405 */
[----:B------:R-:W-:-:S03]  /*9980*/  PRMT R47, RZ, 0x7610, R47 ;  /* 0x00007610ff2f7816 */ /* 0x000fc6000000002f */
[----:B0-----:R-:W4:Y:S04]  /*9990*/  LDL.LU R13, [R1+0x4d0] ;  /* 0x0004d000010d7983 */ /* 0x001f280000300800 */
[----:B------:R-:W-:Y:S04]  /*99a0*/  STS.U16 [R8+UR5+0x4500], R16 ;  /* 0x0045001008007988 */ /* 0x000fe80008000405 */
[----:B-1----:R-:W4:Y:S04]  /*99b0*/  LDL.LU R14, [R1+0x4cc] ;  /* 0x0004cc00010e7983 */ /* 0x002f280000300800 */
[----:B------:R-:W-:Y:S04]  /*99c0*/  STS.U16 [R8+UR5+0x8500], R17 ;  /* 0x0085001108007988 */ /* 0x000fe80008000405 */
[----:B------:R-:W4:Y:S04]  /*99d0*/  LDL.LU R15, [R1+0x4c8] ;  /* 0x0004c800010f7983 */ /* 0x000f280000300800 */
[----:B------:R-:W-:Y:S04]  /*99e0*/  STS.U16 [R8+UR5+0xc500], R18 ;  /* 0x00c5001208007988 */ /* 0x000fe80008000405 */
[----:B------:R0:W-:Y:S01]  /*99f0*/  STS.U16 [R8+UR5+0x900], R19 ;  /* 0x0009001308007988 */ /* 0x0001e20008000405 */
[----:B--2---:R-:W-:-:S02]  /*9a00*/  IMAD.MOV.U32 R42, RZ, RZ, R4 ;  /* 0x000000ffff2a7224 */ /* 0x004fc400078e0004 */
[----:B------:R-:W-:Y:S02]  /*9a10*/  VIADD R4, R81, 0xfffffff0 ;  /* 0xfffffff051047836 */ /* 0x000fe40000000000 */
[----:B------:R-:W-:Y:S01]  /*9a20*/  @!P0 IMAD.MOV R42, RZ, RZ, -R42 ;  /* 0x000000ffff2a8224 */ /* 0x000fe200078e0a2a */
[----:B------:R-:W-:Y:S02]  /*9a30*/  ISETP.GE.U32.AND P0, PT, R20, 0x7fffffb9, PT ;  /* 0x7fffffb91400780c */ /* 0x000fe40003f06070 */
[----:B------:R-:W-:Y:S01]  /*9a40*/  ISETP.GE.U32.AND P5, PT, R4, 0x7fffffb1, PT ;  /* 0x7fffffb10400780c */ /* 0x000fe20003fa6070 */
[----:B------:R-:W-:-:S04]  /*9a50*/  IMAD R4, R90, 0x7, RZ ;  /* 0x000000075a047824 */ /* 0x000fc800078e02ff */
[----:B0-----:R-:W-:-:S06]  /*9a60*/  IMAD.WIDE R18, R4, 0x2, R88 ;  /* 0x0000000204127825 */ /* 0x001fcc00078e0258 */
[----:B------:R-:W2:Y:S04]  /*9a70*/  @!P0 LDG.E.U16 R3, desc[UR16][R18.64] ;  /* 0x0000001012038981 */ /* 0x000ea8000c1e1500 */
[----:B------:R0:W-:Y:S04]  /*9a80*/  STS.U16 [R8+UR5+0x4900], R92 ;  /* 0x0049005c08007988 */ /* 0x0001e80008000405 */
[----:B------:R-:W-:Y:S04]  /*9a90*/  STS.U16 [R8+UR5+0x8900], R93 ;  /* 0x0089005d08007988 */ /* 0x000fe80008000405 */
[----:B------:R-:W-:Y:S04]  /*9aa0*/  STS.U16 [R8+UR5+0xc900], R91 ;  /* 0x00c9005b08007988 */ /* 0x000fe80008000405 */
[----:B------:R-:W-:Y:S04]  /*9ab0*/  STS.U16 [R8+UR5+0xd00], R60 ;  /* 0x000d003c08007988 */ /* 0x000fe80008000405 */
[----:B------:R-:W-:Y:S01]  /*9ac0*/  STS.U16 [R8+UR5+0x4d00], R57 ;  /* 0x004d003908007988 */ /* 0x000fe20008000405 */
[----:B------:R-:W-:-:S03]  /*9ad0*/  IMAD.WIDE R78, R4, 0x2, R86 ;  /* 0x00000002044e7825 */ /* 0x000fc600078e0256 */
[----:B---3--:R-:W-:Y:S04]  /*9ae0*/  STS.U16 [R8+UR5+0x8d00], R56 ;  /* 0x008d003808007988 */ /* 0x008fe80008000405 */
[----:B----4-:R-:W-:Y:S01]  /*9af0*/  STS.U16 [R8+UR5+0xcd00], R54 ;  /* 0x00cd003608007988 */ /* 0x010fe20008000405 */
[----:B------:R-:W-:-:S03]  /*9b00*/  PRMT R46, RZ, 0x7610, R46 ;  /* 0x00007610ff2e7816 */ /* 0x000fc6000000002e */
[----:B------:R1:W-:Y:S04]  /*9b10*/  STS.U16 [R8+UR5+0x1100], R55 ;  /* 0x0011003708007988 */ /* 0x0003e80008000405 */
[----:B0-----:R-:W3:Y:S01]  /*9b20*/  LDL.LU R92, [R1+0x404] ;  /* 0x00040400015c7983 */ /* 0x001ee20000300800 */
[----:B------:R-:W-:-:S03]  /*9b30*/  IMAD.WIDE R6, R4, 0x2, R84 ;  /* 0x0000000204067825 */ /* 0x000fc600078e0254 */
[----:B------:R0:W-:Y:S04]  /*9b40*/  STS.U16 [R8+UR5+0x5100], R51 ;  /* 0x0051003308007988 */ /* 0x0001e80008000405 */
[----:B-1----:R-:W4:Y:S01]  /*9b50*/  LDL.LU R55, [R1+0x400] ;  /* 0x0004000001377983 */ /* 0x002f220000300800 */
[----:B------:R-:W-:-:S03]  /*9b60*/  PRMT R9, RZ, 0x7610, R9 ;  /* 0x00007610ff097816 */ /* 0x000fc60000000009 */
[----:B------:R1:W-:Y:S04]  /*9b70*/  STS.U16 [R8+UR5+0x9100], R50 ;  /* 0x0091003208007988 */ /* 0x0003e80008000405 */
[----:B0-----:R-:W4:Y:S01]  /*9b80*/  LDL.LU R51, [R1+0x778] ;  /* 0x0007780001337983 */ /* 0x001f220000300800 */
[----:B------:R-:W-:-:S03]  /*9b90*/  IMAD.WIDE R44, R4, 0x2, R82 ;  /* 0x00000002042c7825 */ /* 0x000fc600078e0252 */
[----:B------:R-:W4:Y:S04]  /*9ba0*/  LDL.LU R16, [R1+0x4ec] ;  /* 0x0004ec0001107983 */ /* 0x000f280000300800 */
[----:B-1----:R-:W4:Y:S04]  /*9bb0*/  LDL.LU R50, [R1+0x4e8] ;  /* 0x0004e80001327983 */ /* 0x002f280000300800 */
[----:B------:R-:W4:Y:S04]  /*9bc0*/  @!P0 LDG.E.U16 R47, desc[UR16][R78.64] ;  /* 0x000000104e2f8981 */ /* 0x000f28000c1e1500 */
[----:B------:R0:W-:Y:S04]  /*9bd0*/  STL.64 [R1+0x5e0], R18 ;  /* 0x0005e01201007387 */ /* 0x0001e80000100a00 */
[----:B------:R-:W-:Y:S04]  /*9be0*/  STL.64 [R1+0x5d8], R78 ;  /* 0x0005d84e01007387 */ /* 0x000fe80000100a00 */
[----:B------:R-:W4:Y:S04]  /*9bf0*/  LDL.LU R17, [R1+0x4e4] ;  /* 0x0004e40001117983 */ /* 0x000f280000300800 */
[----:B------:R-:W4:Y:S04]  /*9c00*/  @!P0 LDG.E.U16 R46, desc[UR16][R6.64] ;  /* 0x00000010062e8981 */ /* 0x000f28000c1e1500 */
[----:B------:R-:W-:Y:S04]  /*9c10*/  STL.64 [R1+0x5d0], R6 ;  /* 0x0005d00601007387 */ /* 0x000fe80000100a00 */
[----:B------:R-:W4:Y:S04]  /*9c20*/  @!P0 LDG.E.U16 R9, desc[UR16][R44.64] ;  /* 0x000000102c098981 */ /* 0x000f28000c1e1500 */
[----:B0-----:R-:W4:Y:S04]  /*9c30*/  LDL.LU R18, [R1+0x7e8] ;  /* 0x0007e80001127983 */ /* 0x001f280000300800 */
[----:B------:R-:W-:Y:S04]  /*9c40*/  STL.64 [R1+0x5c8], R44 ;  /* 0x0005c82c01007387 */ /* 0x000fe80000100a00 */
[----:B------:R-:W4:Y:S04]  /*9c50*/  LDL.LU R19, [R1+0x7e4] ;  /* 0x0007e40001137983 */ /* 0x000f280000300800 */
[----:B------:R-:W4:Y:S04]  /*9c60*/  LDL.LU R93, [R1+0x7e0] ;  /* 0x0007e000015d7983 */ /* 0x000f280000300800 */
[----:B------:R-:W4:Y:S04]  /*9c70*/  LDL.LU R91, [R1+0x7dc] ;  /* 0x0007dc00015b7983 */ /* 0x000f280000300800 */
[----:B------:R-:W4:Y:S04]  /*9c80*/  LDL.LU R60, [R1+0x7d8] ;  /* 0x0007d800013c7983 */ /* 0x000f280000300800 */
[----:B------:R-:W4:Y:S04]  /*9c90*/  LDL.LU R57, [R1+0x7d4] ;  /* 0x0007d40001397983 */ /* 0x000f280000300800 */
[----:B------:R-:W4:Y:S04]  /*9ca0*/  LDL.LU R56, [R1+0x7d0] ;  /* 0x0007d00001387983 */ /* 0x000f280000300800 */
[----:B------:R-:W4:Y:S04]  /*9cb0*/  LDL.LU R54, [R1+0x7cc] ;  /* 0x0007cc0001367983 */ /* 0x000f280000300800 */
[----:B--2---:R0:W-:Y:S04]  /*9cc0*/  STL [R1+0x8c0], R3 ;  /* 0x0008c00301007387 */ /* 0x0041e80000100800 */
[----:B0-----:R-:W2:Y:S04]  /*9cd0*/  LDL.LU R3, [R1+0x7c8] ;  /* 0x0007c80001037983 */ /* 0x001ea80000300800 */
[----:B------:R-:W-:Y:S04]  /*9ce0*/  STS.U16 [R8+UR5+0xd100], R48 ;  /* 0x00d1003008007988 */ /* 0x000fe80008000405 */
[----:B------:R-:W-:Y:S04]  /*9cf0*/  STS.U16 [R8+UR5+0x1500], R10 ;  /* 0x0015000a08007988 */ /* 0x000fe80008000405 */
[----:B------:R-:W-:Y:S04]  /*9d00*/  STS.U16 [R8+UR5+0x5500], R11 ;  /* 0x0055000b08007988 */ /* 0x000fe80008000405 */
[----:B------:R-:W-:Y:S04]  /*9d10*/  STS.U16 [R8+UR5+0x9500], R12 ;  /* 0x0095000c08007988 */ /* 0x000fe80008000405 */
[----:B------:R-:W-:Y:S04]  /*9d20*/  STS.U16 [R8+UR5+0xd500], R13 ;  /* 0x00d5000d08007988 */ /* 0x000fe80008000405 */
[----:B------:R-:W-:Y:S04]  /*9d30*/  STS.U16 [R8+UR5+0x1900], R14 ;  /* 0x0019000e08007988 */ /* 0x000fe80008000405 */
[----:B------:R-:W-:Y:S04]  /*9d40*/  STS.U16 [R8+UR5+0x5900], R15 ;  /* 0x0059000f08007988 */ /* 0x000fe80008000405 */
[----:B---3--:R-:W-:Y:S04]  /*9d50*/  STS.U16 [R8+UR5+0x9900], R92 ;  /* 0x0099005c08007988 */ /* 0x008fe80008000405 */
[----:B------:R-:W3:Y:S04]  /*9d60*/  LDL.LU.64 R78, [R1+0x1438] ;  /* 0x00143800014e7983 */ /* 0x000ee80000300a00 */
[----:B----4-:R0:W-:Y:S04]  /*9d70*/  STS.U16 [R8+UR5+0xd900], R55 ;  /* 0x00d9003708007988 */ /* 0x0101e80008000405 */
[----:B------:R-:W4:Y:S04]  /*9d80*/  LDL.LU.64 R6, [R1+0x1430] ;  /* 0x0014300001067983 */ /* 0x000f280000300a00 */
[----:B------:R1:W-:Y:S04]  /*9d90*/  STS.U16 [R8+UR5+0x1d00], R51 ;  /* 0x001d003308007988 */ /* 0x0003e80008000405 */
[----:B0-----:R-:W3:Y:S04]  /*9da0*/  LDL.LU R55, [R1+0x7c4] ;  /* 0x0007c40001377983 */ /* 0x001ee80000300800 */
[----:B------:R-:W-:Y:S04]  /*9db0*/  STS.U16 [R8+UR5+0x5d00], R16 ;  /* 0x005d001008007988 */ /* 0x000fe80008000405 */
[----:B-1----:R-:W4:Y:S04]  /*9dc0*/  LDL.LU R51, [R1+0x7c0] ;  /* 0x0007c00001337983 */ /* 0x002f280000300800 */
[----:B------:R0:W-:Y:S01]  /*9dd0*/  STS.U16 [R8+UR5+0x9d00], R50 ;  /* 0x009d003208007988 */ /* 0x0001e20008000405 */
[----:B------:R-:W-:-:S03]  /*9de0*/  LOP3.LUT R92, R2, 0x30, RZ, 0x3c, !PT ;  /* 0x00000030025c7812 */ /* 0x000fc600078e3cff */
[----:B------:R1:W-:Y:S04]  /*9df0*/  STS.U16 [R8+UR5+0xdd00], R17 ;  /* 0x00dd001108007988 */ /* 0x0003e80008000405 */
[----:B0-----:R-:W4:Y:S04]  /*9e00*/  LDL.LU R50, [R1+0x7bc] ;  /* 0x0007bc0001327983 */ /* 0x001f280000300800 */
[----:B------:R-:W-:Y:S04]  /*9e10*/  STL [R1+0x8bc], R47 ;  /* 0x0008bc2f01007387 */ /* 0x000fe80000100800 */
[----:B------:R-:W4:Y:S04]  /*9e20*/  LDL.LU R44, [R1+0x7b8] ;  /* 0x0007b800012c7983 */ /* 0x000f280000300800 */
[----:B------:R-:W4:Y:S04]  /*9e30*/  LDL.LU R45, [R1+0x7b4] ;  /* 0x0007b400012d7983 */ /* 0x000f280000300800 */
[----:B------:R0:W-:Y:S04]  /*9e40*/  STL [R1+0x8c4], R46 ;  /* 0x0008c42e01007387 */ /* 0x0001e80000100800 */
[----:B-1----:R-:W4:Y:S04]  /*9e50*/  LDL.LU R8, [R1+0x7b0] ;  /* 0x0007b00001087983 */ /* 0x002f280000300800 */
[----:B------:R1:W-:Y:S04]  /*9e60*/  STL [R1+0x8c8], R9 ;  /* 0x0008c80901007387 */ /* 0x0003e80000100800 */
[----:B0-----:R-:W4:Y:S04]  /*9e70*/  LDL.LU R46, [R1+0x7ac] ;  /* 0x0007ac00012e7983 */ /* 0x001f280000300800 */
[----:B------:R-:W4:Y:S04]  /*9e80*/  LDL.LU R47, [R1+0x7a8] ;  /* 0x0007a800012f7983 */ /* 0x000f280000300800 */
[----:B------:R-:W-:Y:S04]  /*9e90*/  STS.U16 [R92+UR5+0x180], R18 ;  /* 0x000180125c007988 */ /* 0x000fe80008000405 */
[----:B-1----:R-:W4:Y:S04]  /*9ea0*/  LDL.LU R9, [R1+0x7a4] ;  /* 0x0007a40001097983 */ /* 0x002f280000300800 */
[----:B------:R-:W-:Y:S04]  /*9eb0*/  STS.U16 [R92+UR5+0x4180], R19 ;  /* 0x004180135c007988 */ /* 0x000fe80008000405 */
[----:B------:R-:W4:Y:S04]  /*9ec0*/  LDL.LU R48, [R1+0x7a0] ;  /* 0x0007a00001307983 */ /* 0x000f280000300800 */
        /* <DEDUP_REMOVED lines=12> */
[----:B------:R-:W4:Y:S04]  /*9f90*/  LDL.LU R16, [R1+0x784] ;  /* 0x0007840001107983 */ /* 0x000f280000300800 */
[----:B--2---:R0:W-:Y:S04]  /*9fa0*/  STS.U16 [R92+UR5+0x980], R3 ;  /* 0x000980035c007988 */ /* 0x0041e80008000405 */
[----:B0-----:R-:W2:Y:S04]  /*9fb0*/  LDL.LU R3, [R1+0x780] ;  /* 0x0007800001037983 */ /* 0x001ea80000300800 */
[----:B------:R-:W2:Y:S04]  /*9fc0*/  LDL.LU R17, [R1+0x7f8] ;  /* 0x0007f80001117983 */ /* 0x000ea80000300800 */
[----:B------:R-:W2:Y:S04]  /*9fd0*/  LDL.LU R18, [R1+0x7f4] ;  /* 0x0007f40001127983 */ /* 0x000ea80000300800 */
[----:B------:R-:W2:Y:S01]  /*9fe0*/  LDL.LU R19, [R1+0x7f0] ;  /* 0x0007f00001137983 */ /* 0x000ea20000300800 */
[----:B------:R-:W-:-:S03]  /*9ff0*/  VIADD R4, R81, 0xffffffe9 ;  /* 0xffffffe951047836 */ /* 0x000fc60000000000 */
[----:B------:R-:W2:Y:S04]  /*a000*/  LDL.LU R93, [R1+0x7ec] ;  /* 0x0007ec00015d7983 */ /* 0x000ea80000300800 */
[----:B------:R-:W2:Y:S04]  /*a010*/  LDL.LU R91, [R1+0x878] ;  /* 0x00087800015b7983 */ /* 0x000ea80000300800 */
[----:B------:R-:W2:Y:S04]  /*a020*/  LDL.LU R60, [R1+0x874] ;  /* 0x00087400013c7983 */ /* 0x000ea80000300800 */
[----:B------:R-:W2:Y:S04]  /*a030*/  LDL.LU R57, [R1+0x870] ;  /* 0x0008700001397983 */ /* 0x000ea80000300800 */
[----:B------:R-:W2:Y:S01]  /*a040*/  LDL.LU R56, [R1+0x86c] ;  /* 0x00086c0001387983 */ /* 0x000ea20000300800 */
[----:B------:R-:W-:-:S03]  /*a050*/  ISETP.GE.U32.AND P0, PT, R4, 0x7fffffaa, PT ;  /* 0x7fffffaa0400780c */ /* 0x000fc60003f06070 */
[----:B------:R-:W2:Y:S04]  /*a060*/  LDL.LU R54, [R1+0x868] ;  /* 0x0008680001367983 */ /* 0x000ea80000300800 */
[----:B---3--:R0:W-:Y:S04]  /*a070*/  STS.U16 [R92+UR5+0x4980], R55 ;  /* 0x004980375c007988 */ /* 0x0081e80008000405 */
[----:B----4-:R1:W-:Y:S04]  /*a080*/  STS.U16 [R92+UR5+0x8980], R51 ;  /* 0x008980335c007988 */ /* 0x0103e80008000405 */
[----:B0-----:R-:W3:Y:S04]  /*a090*/  LDL.LU R55, [R1+0x864] ;  /* 0x0008640001377983 */ /* 0x001ee80000300800 */
[----:B-1----:R-:W4:Y:S04]  /*a0a0*/  LDL.LU R51, [R1+0x860] ;  /* 0x0008600001337983 */ /* 0x002f280000300800 */
[----:B------:R0:W-:Y:S04]  /*a0b0*/  STS.U16 [R92+UR5+0xc980], R50 ;  /* 0x00c980325c007988 */ /* 0x0001e80008000405 */
[----:B------:R1:W-:Y:S04]  /*a0c0*/  STS.U16 [R92+UR5+0xd80], R44 ;  /* 0x000d802c5c007988 */ /* 0x0003e80008000405 */
[----:B0-----:R-:W3:Y:S04]  /*a0d0*/  LDL.LU R50, [R1+0x85c] ;  /* 0x00085c0001327983 */ /* 0x001ee80000300800 */
[----:B------:R-:W3:Y:S04]  /*a0e0*/  LDL.LU R4, [R1+0x858] ;  /* 0x0008580001047983 */ /* 0x000ee80000300800 */
[----:B-1----:R-:W3:Y:S04]  /*a0f0*/  LDL.LU R44, [R1+0x142c] ;  /* 0x00142c00012c7983 */ /* 0x002ee80000300800 */
[----:B------:R0:W-:Y:S04]  /*a100*/  STS.U16 [R92+UR5+0x4d80], R45 ;  /* 0x004d802d5c007988 */ /* 0x0001e80008000405 */
[----:B------:R1:W-:Y:S04]  /*a110*/  STS.U16 [R92+UR5+0x8d80], R8 ;  /* 0x008d80085c007988 */ /* 0x0003e80008000405 */
[----:B------:R1:W-:Y:S04]  /*a120*/  STS.U16 [R92+UR5+0xcd80], R46 ;  /* 0x00cd802e5c007988 */ /* 0x0003e80008000405 */
[----:B0-----:R-:W3:Y:S04]  /*a130*/  LDL.LU R45, [R1+0x1428] ;  /* 0x00142800012d7983 */ /* 0x001ee80000300800 */
[----:B-1----:R-:W3:Y:S04]  /*a140*/  LDL.LU R8, [R1+0x1424] ;  /* 0x0014240001087983 */ /* 0x002ee80000300800 */
[----:B------:R-:W3:Y:S04]  /*a150*/  LDL.LU R46, [R1+0x1420] ;  /* 0x00142000012e7983 */ /* 0x000ee80000300800 */
        /* <DEDUP_REMOVED lines=19> */
[----:B0-----:R-:W3:Y:S04]  /*a290*/  LDL.LU R16, [R1+0x13f8] ;  /* 0x0013f80001107983 */ /* 0x001ee80000300800 */
[----:B--2---:R0:W-:Y:S04]  /*a2a0*/  STS.U16 [R92+UR5+0x9980], R3 ;  /* 0x009980035c007988 */ /* 0x0041e80008000405 */
[----:B0-----:R-:W2:Y:S04]  /*a2b0*/  LDL.LU R3, [R1+0x13f4] ;  /* 0x0013f40001037983 */ /* 0x001ea80000300800 */
[----:B--2---:R0:W-:Y:S04]  /*a2c0*/  STS.U16 [R92+UR5+0xd980], R3 ;  /* 0x00d980035c007988 */ /* 0x0041e80008000405 */
[----:B------:R1:W-:Y:S04]  /*a2d0*/  STS.U16 [R92+UR5+0x1d80], R17 ;  /* 0x001d80115c007988 */ /* 0x0003e80008000405 */
[----:B------:R2:W-:Y:S01]  /*a2e0*/  STS.U16 [R92+UR5+0x5d80], R18 ;  /* 0x005d80125c007988 */ /* 0x0005e20008000405 */
[----:B0-----:R-:W-:-:S03]  /*a2f0*/  LOP3.LUT R3, R2, 0x40, RZ, 0x3c, !PT ;  /* 0x0000004002037812 */ /* 0x001fc600078e3cff */
[----:B------:R0:W-:Y:S04]  /*a300*/  STS.U16 [R92+UR5+0x9d80], R19 ;  /* 0x009d80135c007988 */ /* 0x0001e80008000405 */
[----:B-1----:R-:W4:Y:S04]  /*a310*/  LDL.LU R17, [R1+0x13f0] ;  /* 0x0013f00001117983 */ /* 0x002f280000300800 */
[----:B--2---:R-:W2:Y:S04]  /*a320*/  LDL.LU R18, [R1+0x13ec] ;  /* 0x0013ec0001127983 */ /* 0x004ea80000300800 */
[----:B0-----:R-:W2:Y:S04]  /*a330*/  LDL.LU R19, [R1+0x13e8] ;  /* 0x0013e80001137983 */ /* 0x001ea80000300800 */
[----:B------:R0:W-:Y:S04]  /*a340*/  STS.U16 [R92+UR5+0xdd80], R93 ;  /* 0x00dd805d5c007988 */ /* 0x0001e80008000405 */
[----:B------:R1:W-:Y:S04]  /*a350*/  STS.U16 [R3+UR5+0x200], R91 ;  /* 0x0002005b03007988 */ /* 0x0003e80008000405 */
[----:B------:R1:W-:Y:S04]  /*a360*/  STS.U16 [R3+UR5+0x4200], R60 ;  /* 0x0042003c03007988 */ /* 0x0003e80008000405 */
[----:B0-----:R-:W2:Y:S04]  /*a370*/  LDL.LU R92, [R1+0x13e4] ;  /* 0x0013e400015c7983 */ /* 0x001ea80000300800 */
[----:B------:R-:W2:Y:S04]  /*a380*/  LDL.LU R93, [R1+0x13e0] ;  /* 0x0013e000015d7983 */ /* 0x000ea80000300800 */
[----:B-1----:R-:W2:Y:S04]  /*a390*/  LDL.LU R91, [R1+0x13dc] ;  /* 0x0013dc00015b7983 */ /* 0x002ea80000300800 */
[----:B------:R-:W2:Y:S04]  /*a3a0*/  LDL.LU R60, [R1+0x13d8] ;  /* 0x0013d800013c7983 */ /* 0x000ea80000300800 */
[----:B------:R0:W-:Y:S04]  /*a3b0*/  STS.U16 [R3+UR5+0x8200], R57 ;  /* 0x0082003903007988 */ /* 0x0001e80008000405 */
[----:B------:R1:W-:Y:S04]  /*a3c0*/  STS.U16 [R3+UR5+0xc200], R56 ;  /* 0x00c2003803007988 */ /* 0x0003e80008000405 */
[----:B------:R3:W-:Y:S04]  /*a3d0*/  STS.U16 [R3+UR5+0x600], R54 ;  /* 0x0006003603007988 */ /* 0x0007e80008000405 */
[----:B0-----:R-:W2:Y:S04]  /*a3e0*/  LDL.LU R57, [R1+0x13d4] ;  /* 0x0013d40001397983 */ /* 0x001ea80000300800 */
[----:B-1----:R-:W2:Y:S04]  /*a3f0*/  LDL.LU R56, [R1+0x13d0] ;  /* 0x0013d00001387983 */ /* 0x002ea80000300800 */
[----:B---3--:R-:W3:Y:S04]  /*a400*/  LDL.LU R54, [R1+0x13cc] ;  /* 0x0013cc0001367983 */ /* 0x008ee80000300800 */
[----:B------:R0:W-:Y:S04]  /*a410*/  STS.U16 [R3+UR5+0x4600], R55 ;  /* 0x0046003703007988 */ /* 0x0001e80008000405 */
[----:B----4-:R1:W-:Y:S04]  /*a420*/  STS.U16 [R3+UR5+0x8600], R51 ;  /* 0x0086003303007988 */ /* 0x0103e80008000405 */
[----:B------:R4:W-:Y:S04]  /*a430*/  STS.U16 [R3+UR5+0xc600], R50 ;  /* 0x00c6003203007988 */ /* 0x0009e80008000405 */
[----:B0-----:R-:W2:Y:S04]  /*a440*/  LDL.LU R55, [R1+0x13c8] ;  /* 0x0013c80001377983 */ /* 0x001ea80000300800 */
[----:B-1----:R-:W2:Y:S04]  /*a450*/  LDL.LU R51, [R1+0x13c4] ;  /* 0x0013c40001337983 */ /* 0x002ea80000300800 */
[----:B----4-:R-:W4:Y:S04]  /*a460*/  LDL.LU R50, [R1+0x13c0] ;  /* 0x0013c00001327983 */ /* 0x010f280000300800 */
[----:B------:R0:W-:Y:S02]  /*a470*/  STS.U16 [R3+UR5+0xa00], R4 ;  /* 0x000a000403007988 */ /* 0x0001e40008000405 */
[----:B0-----:R-:W-:-:S02]  /*a480*/  LOP3.LUT R4, R2, 0x50, RZ, 0x3c, !PT ;  /* 0x0000005002047812 */ /* 0x001fc400078e3cff */
[----:B------:R-:W-:Y:S01]  /*a490*/  PRMT R48, RZ, 0x7610, R48 ;  /* 0x00007610ff307816 */ /* 0x000fe20000000030 */
[----:B----4-:R0:W-:Y:S04]  /*a4a0*/  STS.U16 [R3+UR5+0x4a00], R50 ;  /* 0x004a003203007988 */ /* 0x0101e80008000405 */
[----:B--2---:R1:W-:Y:S04]  /*a4b0*/  STS.U16 [R3+UR5+0x8a00], R51 ;  /* 0x008a003303007988 */ /* 0x0043e80008000405 */
[----:B------:R-:W-:Y:S04]  /*a4c0*/  STS.U16 [R3+UR5+0xca00], R55 ;  /* 0x00ca003703007988 */ /* 0x000fe80008000405 */
[----:B---3--:R-:W-:Y:S04]  /*a4d0*/  STS.U16 [R3+UR5+0xe00], R54 ;  /* 0x000e003603007988 */ /* 0x008fe80008000405 */
[----:B------:R-:W-:Y:S04]  /*a4e0*/  STS.U16 [R3+UR5+0x4e00], R56 ;  /* 0x004e003803007988 */ /* 0x000fe80008000405 */
        /* <DEDUP_REMOVED lines=40> */
[----:B------:R2:W-:Y:S04]  /*a770*/  STS.U16 [R4+UR5+0x9680], R53 ;  /* 0x0096803504007988 */ /* 0x0005e80008000405 */
[----:B0-----:R-:W3:Y:S04]  /*a780*/  LDL.LU R50, [R1+0x13bc] ;  /* 0x0013bc0001327983 */ /* 0x001ee80000300800 */
[----:B-1----:R-:W4:Y:S01]  /*a790*/  LDL.LU R51, [R1+0x13b8] ;  /* 0x0013b80001337983 */ /* 0x002f220000300800 */
[----:B--2---:R-:W-:-:S03]  /*a7a0*/  IMAD.WIDE R52, R52, 0x2, R82 ;  /* 0x0000000234347825 */ /* 0x004fc600078e0252 */
[----:B------:R-:W2:Y:S04]  /*a7b0*/  LDL.LU R55, [R1+0x13b4] ;  /* 0x0013b40001377983 */ /* 0x000ea80000300800 */
[----:B------:R0:W2:Y:S04]  /*a7c0*/  @!P4 LDG.E.U16 R48, desc[UR16][R52.64] ;  /* 0x000000103430c981 */ /* 0x0000a8000c1e1500 */
[----:B------:R-:W3:Y:S04]  /*a7d0*/  LDL.LU R54, [R1+0x13b0] ;  /* 0x0013b00001367983 */ /* 0x000ee80000300800 */
[----:B------:R-:W3:Y:S04]  /*a7e0*/  LDL.LU R56, [R1+0x13ac] ;  /* 0x0013ac0001387983 */ /* 0x000ee80000300800 */
[----:B------:R-:W3:Y:S04]  /*a7f0*/  LDL.LU R57, [R1+0x13a8] ;  /* 0x0013a80001397983 */ /* 0x000ee80000300800 */
[----:B------:R-:W3:Y:S04]  /*a800*/  LDL.LU R60, [R1+0x13a4] ;  /* 0x0013a400013c7983 */ /* 0x000ee80000300800 */
[----:B------:R-:W4:Y:S04]  /*a810*/  LDL.LU R91, [R1+0x13a0] ;  /* 0x0013a000015b7983 */ /* 0x000f280000300800 */
[----:B------:R-:W4:Y:S04]  /*a820*/  LDL.LU R93, [R1+0x139c] ;  /* 0x00139c00015d7983 */ /* 0x000f280000300800 */
[----:B------:R-:W4:Y:S04]  /*a830*/  LDL.LU R92, [R1+0x1398] ;  /* 0x00139800015c7983 */ /* 0x000f280000300800 */
[----:B------:R1:W-:Y:S04]  /*a840*/  STS.U16 [R4+UR5+0xd680], R49 ;  /* 0x00d6803104007988 */ /* 0x0003e80008000405 */
[----:B------:R-:W4:Y:S04]  /*a850*/  LDL.LU R19, [R1+0x1394] ;  /* 0x0013940001137983 */ /* 0x000f280000300800 */
[----:B------:R-:W-:Y:S04]  /*a860*/  STS.U16 [R4+UR5+0x1a80], R24 ;  /* 0x001a801804007988 */ /* 0x000fe80008000405 */
[----:B------:R-:W4:Y:S04]  /*a870*/  LDL.LU R18, [R1+0x1390] ;  /* 0x0013900001127983 */ /* 0x000f280000300800 */
[----:B------:R-:W-:Y:S04]  /*a880*/  STS.U16 [R4+UR5+0x5a80], R23 ;  /* 0x005a801704007988 */ /* 0x000fe80008000405 */
[----:B------:R-:W4:Y:S04]  /*a890*/  LDL.LU R17, [R1+0x138c] ;  /* 0x00138c0001117983 */ /* 0x000f280000300800 */
[----:B------:R-:W-:Y:S01]  /*a8a0*/  STS.U16 [R4+UR5+0x9a80], R22 ;  /* 0x009a801604007988 */ /* 0x000fe20008000405 */
[----:B-1----:R-:W-:-:S03]  /*a8b0*/  LOP3.LUT R49, R2, 0x60, RZ, 0x3c, !PT ;  /* 0x0000006002317812 */ /* 0x002fc600078e3cff */
        /* <DEDUP_REMOVED lines=9> */
[----:B------:R1:W-:Y:S04]  /*a950*/  STS.U16 [R4+UR5+0xde80], R25 ;  /* 0x00de801904007988 */ /* 0x0003e80008000405 */
[----:B------:R-:W4:Y:S04]  /*a960*/  LDL.LU R11, [R1+0x1374] ;  /* 0x00137400010b7983 */ /* 0x000f280000300800 */
[----:B------:R-:W4:Y:S01]  /*a970*/  LDL.LU R10, [R1+0x1370] ;  /* 0x00137000010a7983 */ /* 0x000f220000300800 */
[----:B-1----:R-:W-:-:S03]  /*a980*/  VIADD R4, R81, 0xffffffe8 ;  /* 0xffffffe851047836 */ /* 0x002fc60000000000 */
[----:B------:R-:W4:Y:S04]  /*a990*/  LDL.LU R9, [R1+0x136c] ;  /* 0x00136c0001097983 */ /* 0x000f280000300800 */
[----:B------:R-:W4:Y:S01]  /*a9a0*/  LDL.LU R8, [R1+0x1368] ;  /* 0x0013680001087983 */ /* 0x000f220000300800 */
[----:B------:R-:W-:-:S03]  /*a9b0*/  ISETP.GE.U32.AND P4, PT, R4, 0x7fffffa9, PT ;  /* 0x7fffffa90400780c */ /* 0x000fc60003f86070 */
[----:B------:R-:W-:Y:S01]  /*a9c0*/  STS.U16 [R49+UR5+0x300], R32 ;  /* 0x0003002031007988 */ /* 0x000fe20008000405 */
[----:B------:R-:W-:-:S03]  /*a9d0*/  IMAD R4, R90, 0xf, RZ ;  /* 0x0000000f5a047824 */ /* 0x000fc600078e02ff */
[----:B------:R-:W4:Y:S04]  /*a9e0*/  LDL.LU R3, [R1+0x1364] ;  /* 0x0013640001037983 */ /* 0x000f280000300800 */
[----:B------:R-:W-:Y:S04]  /*a9f0*/  STS.U16 [R49+UR5+0x4300], R31 ;  /* 0x0043001f31007988 */ /* 0x000fe80008000405 */
[----:B------:R-:W4:Y:S04]  /*aa00*/  LDL.LU R7, [R1+0x1360] ;  /* 0x0013600001077983 */ /* 0x000f280000300800 */
[----:B------:R-:W-:Y:S01]  /*aa10*/  STS.U16 [R49+UR5+0x8300], R30 ;  /* 0x0083001e31007988 */ /* 0x000fe20008000405 */
[----:B------:R-:W-:-:S03]  /*aa20*/  PRMT R44, RZ, 0x7610, R44 ;  /* 0x00007610ff2c7816 */ /* 0x000fc6000000002c */
[----:B------:R-:W4:Y:S04]  /*aa30*/  LDL.LU R6, [R1+0x135c] ;  /* 0x00135c0001067983 */ /* 0x000f280000300800 */
[----:B------:R-:W-:Y:S01]  /*aa40*/  STS.U16 [R49+UR5+0xc300], R29 ;  /* 0x00c3001d31007988 */ /* 0x000fe20008000405 */
[----:B------:R-:W-:-:S03]  /*aa50*/  PRMT R45, RZ, 0x7610, R45 ;  /* 0x00007610ff2d7816 */ /* 0x000fc6000000002d */
[----:B------:R-:W4:Y:S04]  /*aa60*/  LDL.LU R5, [R1+0x1358] ;  /* 0x0013580001057983 */ /* 0x000f280000300800 */
[----:B------:R-:W-:Y:S04]  /*aa70*/  STS.U16 [R49+UR5+0x700], R59 ;  /* 0x0007003b31007988 */ /* 0x000fe80008000405 */
[----:B------:R-:W-:Y:S04]  /*aa80*/  STS.U16 [R49+UR5+0x4700], R58 ;  /* 0x0047003a31007988 */ /* 0x000fe80008000405 */
[----:B------:R0:W-:Y:S04]  /*aa90*/  STL.64 [R1+0x4e8], R52 ;  /* 0x0004e83401007387 */ /* 0x0001e80000100a00 */
[----:B------:R-:W-:Y:S01]  /*aaa0*/  STS.U16 [R49+UR5+0x8700], R33 ;  /* 0x0087002131007988 */ /* 0x000fe20008000405 */
[----:B0-----:R-:W-:-:S05]  /*aab0*/  IMAD.WIDE R52, R4, 0x2, R84 ;  /* 0x0000000204347825 */ /* 0x001fca00078e0254 */
[----:B------:R-:W4:Y:S04]  /*aac0*/  @!P5 LDG.E.U16 R45, desc[UR16][R52.64] ;  /* 0x00000010342dd981 */ /* 0x000f28000c1e1500 */
[----:B--2---:R0:W-:Y:S02]  /*aad0*/  STL [R1+0x828], R48 ;  /* 0x0008283001007387 */ /* 0x0041e40000100800 */
[----:B0-----:R-:W-:-:S05]  /*aae0*/  IMAD.WIDE R48, R4, 0x2, R82 ;  /* 0x0000000204307825 */ /* 0x001fca00078e0252 */
[----:B------:R0:W2:Y:S01]  /*aaf0*/  @!P5 LDG.E.U16 R44, desc[UR16][R48.64] ;  /* 0x00000010302cd981 */ /* 0x0000a2000c1e1500 */
[----:B---3--:R-:W-:Y:S01]  /*ab00*/  PRMT R60, RZ, 0x7610, R60 ;  /* 0x00007610ff3c7816 */ /* 0x008fe2000000003c */
[----:B------:R-:W-:Y:S01]  /*ab10*/  IMAD.WIDE R62, R4, 0x2, R88 ;  /* 0x00000002043e7825 */ /* 0x000fe200078e0258 */
[----:B------:R-:W-:-:S03]  /*ab20*/  PRMT R57, RZ, 0x7610, R57 ;  /* 0x00007610ff397816 */ /* 0x000fc60000000039 */
[----:B------:R-:W-:Y:S01]  /*ab30*/  IMAD.WIDE R58, R4, 0x2, R86 ;  /* 0x00000002043a7825 */ /* 0x000fe200078e0256 */
[----:B------:R-:W3:Y:S03]  /*ab40*/  @!P5 LDG.E.U16 R60, desc[UR16][R62.64] ;  /* 0x000000103e3cd981 */ /* 0x000ee6000c1e1500 */
[----:B------:R-:W-:Y:S01]  /*ab50*/  VIADD R4, R81, 0xffffffe1 ;  /* 0xffffffe151047836 */ /* 0x000fe20000000000 */
[----:B------:R-:W-:Y:S04]  /*ab60*/  STL.64 [R1+0x4e0], R62 ;  /* 0x0004e03e01007387 */ /* 0x000fe80000100a00 */
[----:B------:R1:W3:Y:S01]  /*ab70*/  @!P5 LDG.E.U16 R57, desc[UR16][R58.64] ;  /* 0x000000103a39d981 */ /* 0x0002e2000c1e1500 */
[----:B------:R-:W-:Y:S01]  /*ab80*/  ISETP.GE.U32.AND P5, PT, R4, 0x7fffffa2, PT ;  /* 0x7fffffa20400780c */ /* 0x000fe20003fa6070 */
[----:B------:R-:W-:-:S02]  /*ab90*/  IMAD R4, R90, 0x16, RZ ;  /* 0x000000165a047824 */ /* 0x000fc400078e02ff */
[----:B------:R-:W-:Y:S01]  /*aba0*/  STL.64 [R1+0x4d8], R58 ;  /* 0x0004d83a01007387 */ /* 0x000fe20000100a00 */
[----:B------:R-:W-:-:S03]  /*abb0*/  PRMT R40, RZ, 0x7610, R40 ;  /* 0x00007610ff287816 */ /* 0x000fc60000000028 */
[----:B------:R-:W-:Y:S01]  /*abc0*/  STL.64 [R1+0x4d0], R52 ;  /* 0x0004d03401007387 */ /* 0x000fe20000100a00 */
[----:B------:R-:W-:-:S03]  /*abd0*/  PRMT R41, RZ, 0x7610, R41 ;  /* 0x00007610ff297816 */ /* 0x000fc60000000029 */
[----:B------:R0:W-:Y:S02]  /*abe0*/  STL.64 [R1+0x4c8], R48 ;  /* 0x0004c83001007387 */ /* 0x0001e40000100a00 */
[----:B0-----:R-:W-:-:S05]  /*abf0*/  IMAD.WIDE R48, R4, 0x2, R84 ;  /* 0x0000000204307825 */ /* 0x001fca00078e0254 */
[----:B------:R-:W3:Y:S04]  /*ac00*/  @!P0 LDG.E.U16 R41, desc[UR16][R48.64] ;  /* 0x0000001030298981 */ /* 0x000ee8000c1e1500 */
[----:B--2---:R-:W-:Y:S04]  /*ac10*/  STL [R1+0x818], R44 ;  /* 0x0008182c01007387 */ /* 0x004fe80000100800 */
[----:B----4-:R0:W-:Y:S02]  /*ac20*/  STL [R1+0x81c], R45 ;  /* 0x00081c2d01007387 */ /* 0x0101e40000100800 */
[----:B0-----:R-:W-:-:S05]  /*ac30*/  IMAD.WIDE R44, R4, 0x2, R82 ;  /* 0x00000002042c7825 */ /* 0x001fca00078e0252 */
[----:B------:R0:W2:Y:S01]  /*ac40*/  @!P0 LDG.E.U16 R40, desc[UR16][R44.64] ;  /* 0x000000102c288981 */ /* 0x0000a2000c1e1500 */
[C---:B-1----:R-:W-:Y:S01]  /*ac50*/  IMAD.WIDE R58, R4.reuse, 0x2, R88 ;  /* 0x00000002043a7825 */ /* 0x042fe200078e0258 */
[----:B------:R-:W-:Y:S02]  /*ac60*/  PRMT R56, RZ, 0x7610, R56 ;  /* 0x00007610ff387816 */ /* 0x000fe40000000038 */
[----:B------:R-:W-:Y:S01]  /*ac70*/  PRMT R51, RZ, 0x7610, R51 ;  /* 0x00007610ff337816 */ /* 0x000fe20000000033 */
[----:B------:R-:W-:Y:S01]  /*ac80*/  IMAD.WIDE R52, R4, 0x2, R86 ;  /* 0x0000000204347825 */ /* 0x000fe200078e0256 */
[----:B------:R-:W-:Y:S03]  /*ac90*/  STL.64 [R1+0x400], R58 ;  /* 0x0004003a01007387 */ /* 0x000fe60000100a00 */
[----:B------:R-:W-:Y:S01]  /*aca0*/  VIADD R4, R81, 0xffffffe0 ;  /* 0xffffffe051047836 */ /* 0x000fe20000000000 */
[----:B------:R-:W-:Y:S04]  /*acb0*/  STL.64 [R1+0x3f8], R52 ;  /* 0x0003f83401007387 */ /* 0x000fe80000100a00 */
[----:B------:R-:W4:Y:S04]  /*acc0*/  @!P0 LDG.E.U16 R56, desc[UR16][R58.64] ;  /* 0x000000103a388981 */ /* 0x000f28000c1e1500 */
[----:B------:R-:W-:Y:S04]  /*acd0*/  STL.64 [R1+0x3f0], R48 ;  /* 0x0003f03001007387 */ /* 0x000fe80000100a00 */
[----:B------:R1:W4:Y:S01]  /*ace0*/  @!P0 LDG.E.U16 R51, desc[UR16][R52.64] ;  /* 0x0000001034338981 */ /* 0x000322000c1e1500 */
[----:B------:R-:W-:Y:S01]  /*acf0*/  ISETP.GE.U32.AND P0, PT, R4, 0x7fffffa1, PT ;  /* 0x7fffffa10400780c */ /* 0x000fe20003f06070 */
[----:B------:R-:W-:-:S02]  /*ad00*/  IMAD R4, R90, 0x17, RZ ;  /* 0x000000175a047824 */ /* 0x000fc400078e02ff */
[----:B------:R0:W-:Y:S01]  /*ad10*/  STL.64 [R1+0x3e8], R44 ;  /* 0x0003e82c01007387 */ /* 0x0001e20000100a00 */
[----:B------:R-:W-:-:S03]  /*ad20*/  PRMT R32, RZ, 0x7610, R32 ;  /* 0x00007610ff207816 */ /* 0x000fc60000000020 */
[----:B---3--:R-:W-:Y:S01]  /*ad30*/  STL [R1+0x824], R60 ;  /* 0x0008243c01007387 */ /* 0x008fe20000100800 */
[----:B------:R-:W-:-:S03]  /*ad40*/  PRMT R33, RZ, 0x7610, R33 ;  /* 0x00007610ff217816 */ /* 0x000fc60000000021 */
[----:B------:R-:W-:Y:S01]  /*ad50*/  STL [R1+0x820], R57 ;  /* 0x0008203901007387 */ /* 0x000fe20000100800 */
[----:B0-----:R-:W-:-:S05]  /*ad60*/  IMAD.WIDE R44, R4, 0x2, R84 ;  /* 0x00000002042c7825 */ /* 0x001fca00078e0254 */
[----:B------:R-:W3:Y:S04]  /*ad70*/  @!P4 LDG.E.U16 R33, desc[UR16][R44.64] ;  /* 0x000000102c21c981 */ /* 0x000ee8000c1e1500 */
[----:B--2---:R-:W-:Y:S04]  /*ad80*/  STL [R1+0x7c8], R40 ;  /* 0x0007c82801007387 */ /* 0x004fe80000100800 */
[----:B------:R0:W-:Y:S02]  /*ad90*/  STL [R1+0x7cc], R41 ;  /* 0x0007cc2901007387 */ /* 0x0001e40000100800 */
        /* <DEDUP_REMOVED lines=9> */
[----:B------:R-:W3:Y:S04]  /*ae30*/  @!P4 LDG.E.U16 R50, desc[UR16][R52.64] ;  /* 0x000000103432c981 */ /* 0x000ee8000c1e1500 */
[----:B------:R-:W-:Y:S04]  /*ae40*/  STL.64 [R1+0x3d0], R44 ;  /* 0x0003d02c01007387 */ /* 0x000fe80000100a00 */
[----:B------:R1:W3:Y:S01]  /*ae50*/  @!P4 LDG.E.U16 R47, desc[UR16][R48.64] ;  /* 0x00000010302fc981 */ /* 0x0002e2000c1e1500 */
[----:B------:R-:W-:Y:S01]  /*ae60*/  ISETP.GE.U32.AND P4, PT, R4, 0x7fffff9a, PT ;  /* 0x7fffff9a0400780c */ /* 0x000fe20003f86070 */
[----:B------:R-:W-:-:S02]  /*ae70*/  IMAD R4, R90, 0x1e, RZ ;  /* 0x0000001e5a047824 */ /* 0x000fc400078e02ff */
[----:B------:R0:W-:Y:S01]  /*ae80*/  STL.64 [R1+0x3c8], R40 ;  /* 0x0003c82801007387 */ /* 0x0001e20000100a00 */
[----:B------:R-:W-:-:S03]  /*ae90*/  PRMT R30, RZ, 0x7610, R30 ;  /* 0x00007610ff1e7816 */ /* 0x000fc6000000001e */
[----:B----4-:R-:W-:Y:S01]  /*aea0*/  STL [R1+0x7d4], R56 ;  /* 0x0007d43801007387 */ /* 0x010fe20000100800 */
[----:B------:R-:W-:-:S03]  /*aeb0*/  PRMT R31, RZ, 0x7610, R31 ;  /* 0x00007610ff1f7816 */ /* 0x000fc6000000001f */
[----:B------:R-:W-:Y:S01]  /*aec0*/  STL [R1+0x7d0], R51 ;  /* 0x0007d03301007387 */ /* 0x000fe20000100800 */
[----:B0-----:R-:W-:-:S05]  /*aed0*/  IMAD.WIDE R40, R4, 0x2, R84 ;  /* 0x0000000204287825 */ /* 0x001fca00078e0254 */
[----:B------:R0:W4:Y:S04]  /*aee0*/  @!P5 LDG.E.U16 R31, desc[UR16][R40.64] ;  /* 0x00000010281fd981 */ /* 0x000128000c1e1500 */
[----:B--2---:R-:W-:Y:S04]  /*aef0*/  STL [R1+0x808], R32 ;  /* 0x0008082001007387 */ /* 0x004fe80000100800 */
[----:B---3--:R2:W-:Y:S02]  /*af00*/  STL [R1+0x80c], R33 ;  /* 0x00080c2101007387 */ /* 0x0085e40000100800 */
[----:B--2---:R-:W-:-:S05]  /*af10*/  IMAD.WIDE R32, R4, 0x2, R82 ;  /* 0x0000000204207825 */ /* 0x004fca00078e0252 */
[----:B------:R-:W2:Y:S01]  /*af20*/  @!P5 LDG.E.U16 R30, desc[UR16][R32.64] ;  /* 0x00000010201ed981 */ /* 0x000ea2000c1e1500 */
[----:B------:R-:W-:Y:S01]  /*af30*/  PRMT R46, RZ, 0x7610, R46 ;  /* 0x00007610ff2e7816 */ /* 0x000fe2000000002e */
[----:B-1----:R-:W-:Y:S01]  /*af40*/  IMAD.WIDE R48, R4, 0x2, R88 ;  /* 0x0000000204307825 */ /* 0x002fe200078e0258 */
[----:B------:R-:W-:-:S03]  /*af50*/  PRMT R43, RZ, 0x7610, R43 ;  /* 0x00007610ff2b7816 */ /* 0x000fc6000000002b */
[----:B------:R-:W-:Y:S01]  /*af60*/  IMAD.WIDE R44, R4, 0x2, R86 ;  /* 0x00000002042c7825 */ /* 0x000fe200078e0256 */
[----:B------:R-:W-:Y:S03]  /*af70*/  STL.64 [R1+0x300], R48 ;  /* 0x0003003001007387 */ /* 0x000fe60000100a00 */
[----:B------:R-:W-:Y:S01]  /*af80*/  VIADD R4, R81, 0xffffffd1 ;  /* 0xffffffd151047836 */ /* 0x000fe20000000000 */
[----:B------:R-:W-:Y:S04]  /*af90*/  STL.64 [R1+0x2f8], R44 ;  /* 0x0002f82c01007387 */ /* 0x000fe80000100a00 */
[----:B------:R-:W3:Y:S04]  /*afa0*/  @!P5 LDG.E.U16 R46, desc[UR16][R48.64] ;  /* 0x00000010302ed981 */ /* 0x000ee8000c1e1500 */
[----:B------:R1:W3:Y:S01]  /*afb0*/  @!P5 LDG.E.U16 R43, desc[UR16][R44.64] ;  /* 0x000000102c2bd981 */ /* 0x0002e2000c1e1500 */
[----:B------:R-:W-:Y:S01]  /*afc0*/  ISETP.GE.U32.AND P5, PT, R4, 0x7fffff92, PT ;  /* 0x7fffff920400780c */ /* 0x000fe20003fa6070 */
[----:B------:R-:W-:-:S02]  /*afd0*/  IMAD R4, R90, 0x26, RZ ;  /* 0x000000265a047824 */ /* 0x000fc400078e02ff */
[----:B------:R0:W-:Y:S01]  /*afe0*/  STL.64 [R1+0x2f0], R40 ;  /* 0x0002f02801007387 */ /* 0x0001e20000100a00 */
[----:B------:R-:W-:-:S03]  /*aff0*/  PRMT R38, RZ, 0x7610, R38 ;  /* 0x00007610ff267816 */ /* 0x000fc60000000026 */
[----:B------:R1:W-:Y:S01]  /*b000*/  STL.64 [R1+0x2e8], R32 ;  /* 0x0002e82001007387 */ /* 0x0003e20000100a00 */
[----:B------:R-:W-:-:S03]  /*b010*/  PRMT R39, RZ, 0x7610, R39 ;  /* 0x00007610ff277816 */ /* 0x000fc60000000027 */
[----:B------:R-:W-:Y:S01]  /*b020*/  STL [R1+0x814], R50 ;  /* 0x0008143201007387 */ /* 0x000fe20000100800 */
[----:B------:R-:W-:-:S03]  /*b030*/  PRMT R27, RZ, 0x7610, R27 ;  /* 0x00007610ff1b7816 */ /* 0x000fc6000000001b */
[----:B------:R-:W-:Y:S01]  /*b040*/  STL [R1+0x810], R47 ;  /* 0x0008102f01007387 */ /* 0x000fe20000100800 */
[----:B------:R-:W-:Y:S01]  /*b050*/  PRMT R26, RZ, 0x7610, R26 ;  /* 0x00007610ff1a7816 */ /* 0x000fe2000000001a */
[----:B0-----:R-:W-:-:S04]  /*b060*/  IMAD.WIDE R40, R4, 0x2, R86 ;  /* 0x0000000204287825 */ /* 0x001fc800078e0256 */
[C---:B-1----:R-:W-:Y:S01]  /*b070*/  IMAD.WIDE R44, R4.reuse, 0x2, R88 ;  /* 0x00000002042c7825 */ /* 0x042fe200078e0258 */
[----:B------:R-:W3:Y:S03]  /*b080*/  @!P4 LDG.E.U16 R38, desc[UR16][R40.64] ;  /* 0x000000102826c981 */ /* 0x000ee6000c1e1500 */
[----:B------:R-:W-:Y:S01]  /*b090*/  IMAD.WIDE R32, R4, 0x2, R84 ;  /* 0x0000000204207825 */ /* 0x000fe200078e0254 */
[----:B------:R-:W3:Y:S04]  /*b0a0*/  @!P4 LDG.E.U16 R39, desc[UR16][R44.64] ;  /* 0x000000102c27c981 */ /* 0x000ee8000c1e1500 */
[----:B------:R-:W3:Y:S01]  /*b0b0*/  @!P4 LDG.E.U16 R27, desc[UR16][R32.64] ;  /* 0x00000010201bc981 */ /* 0x000ee2000c1e1500 */
[----:B------:R-:W-:-:S02]  /*b0c0*/  PRMT R28, RZ, 0x7610, R28 ;  /* 0x00007610ff1c7816 */ /* 0x000fc4000000001c */
[----:B------:R-:W-:Y:S01]  /*b0d0*/  PRMT R29, RZ, 0x7610, R29 ;  /* 0x00007610ff1d7816 */ /* 0x000fe2000000001d */
[----:B--2---:R-:W-:Y:S04]  /*b0e0*/  STL [R1+0x7b8], R30 ;  /* 0x0007b81e01007387 */ /* 0x004fe80000100800 */
[----:B----4-:R0:W-:Y:S02]  /*b0f0*/  STL [R1+0x7bc], R31 ;  /* 0x0007bc1f01007387 */ /* 0x0101e40000100800 */
[----:B0-----:R-:W-:-:S04]  /*b100*/  IMAD.WIDE R30, R4, 0x2, R82 ;  /* 0x00000002041e7825 */ /* 0x001fc800078e0252 */
[----:B------:R-:W-:Y:S01]  /*b110*/  VIADD R4, R81, 0xffffffc9 ;  /* 0xffffffc951047836 */ /* 0x000fe20000000000 */
[----:B------:R0:W2:Y:S04]  /*b120*/  @!P4 LDG.E.U16 R26, desc[UR16][R30.64] ;  /* 0x000000101e1ac981 */ /* 0x0000a8000c1e1500 */
[----:B------:R-:W-:Y:S01]  /*b130*/  ISETP.GE.U32.AND P4, PT, R4, 0x7fffff8a, PT ;  /* 0x7fffff8a0400780c */ /* 0x000fe20003f86070 */
[----:B------:R-:W-:Y:S01]  /*b140*/  STL.64 [R1+0x200], R44 ;  /* 0x0002002c01007387 */ /* 0x000fe20000100a00 */
[----:B------:R-:W-:-:S03]  /*b150*/  IMAD R4, R90, 0x2e, RZ ;  /* 0x0000002e5a047824 */ /* 0x000fc600078e02ff */
[----:B------:R-:W-:Y:S04]  /*b160*/  STL.64 [R1+0x1f8], R40 ;  /* 0x0001f82801007387 */ /* 0x000fe80000100a00 */
[----:B------:R-:W-:Y:S04]  /*b170*/  STL.64 [R1+0x1f0], R32 ;  /* 0x0001f02001007387 */ /* 0x000fe80000100a00 */
[----:B------:R0:W-:Y:S02]  /*b180*/  STL.64 [R1+0x1e8], R30 ;  /* 0x0001e81e01007387 */ /* 0x0001e40000100a00 */
[----:B0-----:R-:W-:-:S04]  /*b190*/  IMAD.WIDE R30, R4, 0x2, R84 ;  /* 0x00000002041e7825 */ /* 0x001fc800078e0254 */
[C---:B------:R-:W-:Y:S01]  /*b1a0*/  IMAD.WIDE R32, R4.reuse, 0x2, R86 ;  /* 0x0000000204207825 */ /* 0x040fe200078e0256 */
[----:B------:R-:W4:Y:S04]  /*b1b0*/  @!P5 LDG.E.U16 R28, desc[UR16][R30.64] ;  /* 0x000000101e1cd981 */ /* 0x000f28000c1e1500 */
[----:B------:R-:W4:Y:S04]  /*b1c0*/  @!P5 LDG.E.U16 R29, desc[UR16][R32.64] ;  /* 0x00000010201dd981 */ /* 0x000f28000c1e1500 */
[----:B---3--:R-:W-:Y:S04]  /*b1d0*/  STL [R1+0x7c4], R46 ;  /* 0x0007c42e01007387 */ /* 0x008fe80000100800 */
[----:B------:R-:W-:Y:S04]  /*b1e0*/  STL [R1+0x7b0], R38 ;  /* 0x0007b02601007387 */ /* 0x000fe80000100800 */
[----:B------:R-:W-:Y:S04]  /*b1f0*/  STL [R1+0x7c0], R43 ;  /* 0x0007c02b01007387 */ /* 0x000fe80000100800 */
[----:B------:R0:W-:Y:S01]  /*b200*/  STL [R1+0x7b4], R39 ;  /* 0x0007b42701007387 */ /* 0x0001e20000100800 */
[----:B------:R-:W-:Y:S01]  /*b210*/  PRMT R25, RZ, 0x7610, R25 ;  /* 0x00007610ff197816 */ /* 0x000fe20000000019 */
[C---:B0-----:R-:W-:Y:S01]  /*b220*/  IMAD.WIDE R38, R4.reuse, 0x2, R88 ;  /* 0x0000000204267825 */ /* 0x041fe200078e0258 */
[----:B------:R-:W-:Y:S01]  /*b230*/  PRMT R20, RZ, 0x7610, R20 ;  /* 0x00007610ff147816 */ /* 0x000fe20000000014 */
[----:B--2---:R-:W-:Y:S04]  /*b240*/  STL [R1+0x7a8], R26 ;  /* 0x0007a81a01007387 */ /* 0x004fe80000100800 */
[----:B------:R0:W-:Y:S04]  /*b250*/  STL [R1+0x7ac], R27 ;  /* 0x0007ac1b01007387 */ /* 0x0001e80000100800 */
[----:B------:R-:W-:Y:S01]  /*b260*/  STL.64 [R1+0x100], R38 ;  /* 0x0001002601007387 */ /* 0x000fe20000100a00 */
[----:B0-----:R-:W-:-:S03]  /*b270*/  IMAD.WIDE R26, R4, 0x2, R82 ;  /* 0x00000002041a7825 */ /* 0x001fc600078e0252 */
[----:B------:R-:W-:Y:S04]  /*b280*/  STL.64 [R1+0xf8], R32 ;  /* 0x0000f82001007387 */ /* 0x000fe80000100a00 */
[----:B------:R-:W-:Y:S04]  /*b290*/  STL.64 [R1+0xf0], R30 ;  /* 0x0000f01e01007387 */ /* 0x000fe80000100a00 */
[----:B------:R-:W-:Y:S04]  /*b2a0*/  STL.64 [R1+0xe8], R26 ;  /* 0x0000e81a01007387 */ /* 0x000fe80000100a00 */
[----:B------:R0:W2:Y:S04]  /*b2b0*/  @!P5 LDG.E.U16 R25, desc[UR16][R26.64] ;  /* 0x000000101a19d981 */ /* 0x0000a8000c1e1500 */
[----:B----4-:R1:W-:Y:S04]  /*b2c0*/  STL [R1+0x79c], R28 ;  /* 0x00079c1c01007387 */ /* 0x0103e80000100800 */
[----:B------:R3:W-:Y:S01]  /*b2d0*/  STL [R1+0x7a0], R29 ;  /* 0x0007a01d01007387 */ /* 0x0007e20000100800 */
[----:B-1----:R-:W-:-:S04]  /*b2e0*/  IMAD R28, R90, 0x36, RZ ;  /* 0x000000365a1c7824 */ /* 0x002fc800078e02ff */
[----:B0-----:R-:W-:-:S04]  /*b2f0*/  IMAD.WIDE R26, R28, 0x2, R88 ;  /* 0x000000021c1a7825 */ /* 0x001fc800078e0258 */
[----:B------:R-:W-:-:S04]  /*b300*/  IMAD.WIDE R32, R28, 0x2, R86 ;  /* 0x000000021c207825 */ /* 0x000fc800078e0256 */
[----:B------:R-:W-:-:S04]  /*b310*/  IMAD.WIDE R30, R28, 0x2, R84 ;  /* 0x000000021c1e7825 */ /* 0x000fc800078e0254 */
[----:B---3--:R-:W-:-:S05]  /*b320*/  IMAD.WIDE R28, R28, 0x2, R82 ;  /* 0x000000021c1c7825 */ /* 0x008fca00078e0252 */
[----:B------:R-:W3:Y:S01]  /*b330*/  @!P4 LDG.E.U16 R20, desc[UR16][R28.64] ;  /* 0x000000101c14c981 */ /* 0x000ee2000c1e1500 */
[----:B------:R-:W-:Y:S01]  /*b340*/  PRMT R37, RZ, 0x7610, R37 ;  /* 0x00007610ff257816 */ /* 0x000fe20000000025 */
[----:B------:R-:W-:Y:S02]  /*b350*/  VIADD R4, R81, 0xffffffc1 ;  /* 0xffffffc151047836 */ /* 0x000fe40000000000 */
[----:B------:R-:W-:Y:S01]  /*b360*/  STL.64 [R1], R26 ;  /* 0x0000001a01007387 */ /* 0x000fe20000100a00 */
[----:B------:R-:W-:-:S03]  /*b370*/  PRMT R24, RZ, 0x7610, R24 ;  /* 0x00007610ff187816 */ /* 0x000fc60000000018 */
[----:B------:R-:W4:Y:S01]  /*b380*/  @!P5 LDG.E.U16 R37, desc[UR16][R38.64] ;  /* 0x000000102625d981 */ /* 0x000f22000c1e1500 */
[----:B------:R-:W-:-:S03]  /*b390*/  ISETP.GE.U32.AND P5, PT, R4, 0x7fffff82, PT ;  /* 0x7fffff820400780c */ /* 0x000fc60003fa6070 */
[----:B------:R-:W-:Y:S01]  /*b3a0*/  STL.64 [R1+0x1118], R32 ;  /* 0x0011182001007387 */ /* 0x000fe20000100a00 */
[----:B------:R-:W-:-:S03]  /*b3b0*/  PRMT R22, RZ, 0x7610, R22 ;  /* 0x00007610ff167816 */ /* 0x000fc60000000016 */
[----:B------:R-:W-:Y:S01]  /*b3c0*/  STL.64 [R1+0x1120], R30 ;  /* 0x0011201e01007387 */ /* 0x000fe20000100a00 */
[----:B------:R-:W-:-:S03]  /*b3d0*/  PRMT R23, RZ, 0x7610, R23 ;  /* 0x00007610ff177816 */ /* 0x000fc60000000017 */
[----:B------:R-:W-:Y:S01]  /*b3e0*/  STL.64 [R1+0x1130], R28 ;  /* 0x0011301c01007387 */ /* 0x000fe20000100a00 */
[----:B------:R-:W-:-:S03]  /*b3f0*/  PRMT R21, RZ, 0x7610, R21 ;  /* 0x00007610ff157816 */ /* 0x000fc60000000015 */
[----:B------:R0:W2:Y:S04]  /*b400*/  @!P4 LDG.E.U16 R24, desc[UR16][R26.64] ;  /* 0x000000101a18c981 */ /* 0x0000a8000c1e1500 */
[----:B------:R-:W2:Y:S04]  /*b410*/  @!P4 LDG.E.U16 R22, desc[UR16][R30.64] ;  /* 0x000000101e16c981 */ /* 0x000ea8000c1e1500 */
[----:B------:R-:W2:Y:S04]  /*b420*/  @!P4 LDG.E.U16 R23, desc[UR16][R32.64] ;  /* 0x000000102017c981 */ /* 0x000ea8000c1e1500 */
[----:B---3--:R1:W-:Y:S02]  /*b430*/  STL [R1+0x788], R20 ;  /* 0x0007881401007387 */ /* 0x0083e40000100800 */
[----:B-1----:R-:W-:-:S04]  /*b440*/  IMAD R20, R90, 0x3e, RZ ;  /* 0x0000003e5a147824 */ /* 0x002fc800078e02ff */
[----:B0-----:R-:W-:-:S05]  /*b450*/  IMAD.WIDE R26, R20, 0x2, R88 ;  /* 0x00000002141a7825 */ /* 0x001fca00078e0258 */
[----:B------:R-:W3:Y:S04]  /*b460*/  @!P5 LDG.E.U16 R21, desc[UR16][R26.64] ;  /* 0x000000101a15d981 */ /* 0x000ee8000c1e1500 */
[----:B----4-:R-:W-:Y:S04]  /*b470*/  STL [R1+0x7a4], R37 ;  /* 0x0007a42501007387 */ /* 0x010fe80000100800 */
[----:B--2---:R-:W-:Y:S04]  /*b480*/  STL [R1+0x794], R24 ;  /* 0x0007941801007387 */ /* 0x004fe80000100800 */
[----:B------:R0:W-:Y:S01]  /*b490*/  STL [R1+0x798], R25 ;  /* 0x0007981901007387 */ /* 0x0001e20000100800 */
[----:B------:R-:W-:-:S03]  /*b4a0*/  PRMT R34, RZ, 0x7610, R34 ;  /* 0x00007610ff227816 */ /* 0x000fc60000000022 */
[----:B------:R-:W-:Y:S01]  /*b4b0*/  STL [R1+0x78c], R22 ;  /* 0x00078c1601007387 */ /* 0x000fe20000100800 */
[----:B------:R-:W-:-:S03]  /*b4c0*/  PRMT R35, RZ, 0x7610, R35 ;  /* 0x00007610ff237816 */ /* 0x000fc60000000023 */
[----:B------:R1:W-:Y:S01]  /*b4d0*/  STL [R1+0x790], R23 ;  /* 0x0007901701007387 */ /* 0x0003e20000100800 */
[----:B0-----:R-:W-:-:S03]  /*b4e0*/  IMAD.WIDE R24, R20, 0x2, R86 ;  /* 0x0000000214187825 */ /* 0x001fc600078e0256 */
[----:B------:R-:W-:Y:S04]  /*b4f0*/  STL.64 [R1+0x1140], R26 ;  /* 0x0011401a01007387 */ /* 0x000fe80000100a00 */
[----:B------:R0:W2:Y:S01]  /*b500*/  @!P5 LDG.E.U16 R35, desc[UR16][R24.64] ;  /* 0x000000101823d981 */ /* 0x0000a2000c1e1500 */
[----:B-1----:R-:W-:-:S03]  /*b510*/  IMAD.WIDE R22, R20, 0x2, R84 ;  /* 0x0000000214167825 */ /* 0x002fc600078e0254 */
[----:B---3--:R1:W-:Y:S01]  /*b520*/  STL [R1+0x784], R21 ;  /* 0x0007841501007387 */ /* 0x0083e20000100800 */
[----:B------:R-:W-:-:S03]  /*b530*/  VIADD R4, R81, 0xffffffd8 ;  /* 0xffffffd851047836 */ /* 0x000fc60000000000 */
[----:B------:R-:W3:Y:S01]  /*b540*/  LDL.LU R80, [R1+0x8cc] ;  /* 0x0008cc0001507983 */ /* 0x000ee20000300800 */
[----:B-1----:R-:W-:-:S05]  /*b550*/  IMAD.WIDE R20, R20, 0x2, R82 ;  /* 0x0000000214147825 */ /* 0x002fca00078e0252 */
[----:B------:R-:W4:Y:S01]  /*b560*/  @!P5 LDG.E.U16 R34, desc[UR16][R20.64] ;  /* 0x000000101422d981 */ /* 0x000f22000c1e1500 */
[----:B------:R-:W-:Y:S01]  /*b570*/  ISETP.GE.U32.AND P4, PT, R4, 0x7fffff99, PT ;  /* 0x7fffff990400780c */ /* 0x000fe20003f86070 */
[----:B------:R-:W-:Y:S02]  /*b580*/  IMAD R4, R90, 0x1f, RZ ;  /* 0x0000001f5a047824 */ /* 0x000fe400078e02ff */
[----:B------:R0:W-:Y:S04]  /*b590*/  STL.64 [R1+0x1150], R24 ;  /* 0x0011501801007387 */ /* 0x0001e80000100a00 */
[----:B------:R-:W-:Y:S01]  /*b5a0*/  STL [R1+0x1158], R23 ;  /* 0x0011581701007387 */ /* 0x000fe20000100800 */
[----:B------:R-:W-:-:S03]  /*b5b0*/  PRMT R30, RZ, 0x7610, R30 ;  /* 0x00007610ff1e7816 */ /* 0x000fc6000000001e */
[----:B------:R-:W-:Y:S01]  /*b5c0*/  STL [R1+0x1228], R22 ;  /* 0x0012281601007387 */ /* 0x000fe20000100800 */
[----:B------:R-:W-:-:S03]  /*b5d0*/  PRMT R31, RZ, 0x7610, R31 ;  /* 0x00007610ff1f7816 */ /* 0x000fc6000000001f */
[----:B------:R-:W-:Y:S01]  /*b5e0*/  STL.64 [R1+0x1160], R20 ;  /* 0x0011601401007387 */ /* 0x000fe20000100a00 */
[----:B------:R-:W-:Y:S01]  /*b5f0*/  PRMT R28, RZ, 0x7610, R28 ;  /* 0x00007610ff1c7816 */ /* 0x000fe2000000001c */
[----:B------:R-:W-:-:S04]  /*b600*/  IMAD.WIDE R38, R4, 0x2, R86 ;  /* 0x0000000204267825 */ /* 0x000fc800078e0256 */
[C---:B0-----:R-:W-:Y:S01]  /*b610*/  IMAD.WIDE R24, R4.reuse, 0x2, R82 ;  /* 0x0000000204187825 */ /* 0x041fe200078e0252 */
[----:B------:R-:W3:Y:S04]  /*b620*/  @!P0 LDG.E.U16 R31, desc[UR16][R38.64] ;  /* 0x00000010261f8981 */ /* 0x000ee8000c1e1500 */
[----:B------:R-:W3:Y:S04]  /*b630*/  @!P0 LDG.E.U16 R28, desc[UR16][R24.64] ;  /* 0x00000010181c8981 */ /* 0x000ee8000c1e1500 */
[----:B----4-:R-:W-:Y:S04]  /*b640*/  STL [R1+0x778], R34 ;  /* 0x0007782201007387 */ /* 0x010fe80000100800 */
[----:B--2---:R0:W-:Y:S02]  /*b650*/  STL [R1+0x780], R35 ;  /* 0x0007802301007387 */ /* 0x0041e40000100800 */
[----:B0-----:R-:W-:-:S05]  /*b660*/  IMAD.WIDE R34, R4, 0x2, R84 ;  /* 0x0000000204227825 */ /* 0x001fca00078e0254 */
[----:B------:R0:W2:Y:S01]  /*b670*/  @!P0 LDG.E.U16 R30, desc[UR16][R34.64] ;  /* 0x00000010221e8981 */ /* 0x0000a2000c1e1500 */
[----:B------:R-:W-:Y:S01]  /*b680*/  PRMT R33, RZ, 0x7610, R33 ;  /* 0x00007610ff217816 */ /* 0x000fe20000000021 */
[----:B------:R-:W-:-:S04]  /*b690*/  IMAD.WIDE R40, R4, 0x2, R88 ;  /* 0x0000000204287825 */ /* 0x000fc800078e0258 */
[----:B------:R-:W-:Y:S01]  /*b6a0*/  VIADD R4, R81, 0xffffffd0 ;  /* 0xffffffd051047836 */ /* 0x000fe20000000000 */
[----:B------:R-:W-:Y:S04]  /*b6b0*/  STL.64 [R1+0x2e0], R40 ;  /* 0x0002e02801007387 */ /* 0x000fe80000100a00 */
[----:B------:R-:W-:Y:S04]  /*b6c0*/  STL.64 [R1+0x2d8], R38 ;  /* 0x0002d82601007387 */ /* 0x000fe80000100a00 */
[----:B------:R-:W4:Y:S01]  /*b6d0*/  @!P0 LDG.E.U16 R33, desc[UR16][R40.64] ;  /* 0x0000001028218981 */ /* 0x000f22000c1e1500 */
[----:B------:R-:W-:Y:S01]  /*b6e0*/  ISETP.GE.U32.AND P0, PT, R4, 0x7fffff91, PT ;  /* 0x7fffff910400780c */ /* 0x000fe20003f06070 */
[----:B------:R-:W-:-:S02]  /*b6f0*/  IMAD R4, R90, 0x27, RZ ;  /* 0x000000275a047824 */ /* 0x000fc400078e02ff */
[----:B------:R0:W-:Y:S04]  /*b700*/  STL.64 [R1+0x2d0], R34 ;  /* 0x0002d02201007387 */ /* 0x0001e80000100a00 */
[----:B------:R1:W-:Y:S04]  /*b710*/  STL.64 [R1+0x2c8], R24 ;  /* 0x0002c81801007387 */ /* 0x0003e80000100a00 */
[----:B------:R-:W4:Y:S04]  /*b720*/  LDL.LU R81, [R1+0x8d4] ;  /* 0x0008d40001517983 */ /* 0x000f280000300800 */
[----:B------:R-:W4:Y:S01]  /*b730*/  LDL.LU R76, [R1+0x8d0] ;  /* 0x0008d000014c7983 */ /* 0x000f220000300800 */
[----:B0-----:R-:W-:Y:S01]  /*b740*/  IMAD.WIDE R34, R4, 0x2, R88 ;  /* 0x0000000204227825 */ /* 0x001fe200078e0258 */
[----:B------:R-:W-:-:S03]  /*b750*/  PRMT R21, RZ, 0x7610, R21 ;  /* 0x00007610ff157816 */ /* 0x000fc60000000015 */
[----:B-1----:R-:W-:Y:S01]  /*b760*/  IMAD.WIDE R24, R4, 0x2, R82 ;  /* 0x0000000204187825 */ /* 0x002fe200078e0252 */
[----:B------:R-:W-:Y:S02]  /*b770*/  PRMT R26, RZ, 0x7610, R26 ;  /* 0x00007610ff1a7816 */ /* 0x000fe4000000001a */
[----:B------:R-:W-:Y:S02]  /*b780*/  PRMT R27, RZ, 0x7610, R27 ;  /* 0x00007610ff1b7816 */ /* 0x000fe4000000001b */
[----:B------:R0:W4:Y:S01]  /*b790*/  @!P4 LDG.E.U16 R21, desc[UR16][R24.64] ;  /* 0x000000101815c981 */ /* 0x000122000c1e1500 */
[----:B------:R-:W-:Y:S02]  /*b7a0*/  PRMT R20, RZ, 0x7610, R20 ;  /* 0x00007610ff147816 */ /* 0x000fe40000000014 */
[----:B------:R-:W-:-:S06]  /*b7b0*/  PRMT R32, RZ, 0x7610, R32 ;  /* 0x00007610ff207816 */ /* 0x000fcc0000000020 */
[----:B------:R-:W4:Y:S04]  /*b7c0*/  @!P4 LDG.E.U16 R32, desc[UR16][R34.64] ;  /* 0x000000102220c981 */ /* 0x000f28000c1e1500 */
[----:B--2---:R-:W-:Y:S04]  /*b7d0*/  STL [R1+0x7fc], R30 ;  /* 0x0007fc1e01007387 */ /* 0x004fe80000100800 */
[----:B---3--:R1:W-:Y:S04]  /*b7e0*/  STL [R1+0x800], R31 ;  /* 0x0008001f01007387 */ /* 0x0083e80000100800 */
[----:B------:R2:W-:Y:S01]  /*b7f0*/  STL [R1+0x7f8], R28 ;  /* 0x0007f81c01007387 */ /* 0x0005e20000100800 */
[----:B-1----:R-:W-:-:S03]  /*b800*/  IMAD.WIDE R30, R4, 0x2, R86 ;  /* 0x00000002041e7825 */ /* 0x002fc600078e0256 */
[----:B------:R-:W-:Y:S01]  /*b810*/  STL.64 [R1+0x1e0], R34 ;  /* 0x0001e02201007387 */ /* 0x000fe20000100a00 */
[----:B--2---:R-:W-:-:S03]  /*b820*/  IMAD.WIDE R28, R4, 0x2, R84 ;  /* 0x00000002041c7825 */ /* 0x004fc600078e0254 */
[----:B------:R-:W-:Y:S01]  /*b830*/  STL.64 [R1+0x1d8], R30 ;  /* 0x0001d81e01007387 */ /* 0x000fe20000100a00 */
[----:B------:R-:W-:-:S03]  /*b840*/  IMAD R4, R90, 0x2f, RZ ;  /* 0x0000002f5a047824 */ /* 0x000fc600078e02ff */
[----:B------:R-:W-:Y:S04]  /*b850*/  STL.64 [R1+0x1d0], R28 ;  /* 0x0001d01c01007387 */ /* 0x000fe80000100a00 */
[----:B------:R0:W-:Y:S04]  /*b860*/  STL.64 [R1+0x1c8], R24 ;  /* 0x0001c81801007387 */ /* 0x0001e80000100a00 */
[----:B------:R-:W2:Y:S04]  /*b870*/  @!P4 LDG.E.U16 R26, desc[UR16][R28.64] ;  /* 0x000000101c1ac981 */ /* 0x000ea8000c1e1500 */
[----:B------:R-:W3:Y:S01]  /*b880*/  @!P4 LDG.E.U16 R27, desc[UR16][R30.64] ;  /* 0x000000101e1bc981 */ /* 0x000ee2000c1e1500 */
[----:B0-----:R-:W-:-:S03]  /*b890*/  IMAD.WIDE R24, R4, 0x2, R88 ;  /* 0x0000000204187825 */ /* 0x001fc600078e0258 */
[----:B------:R-:W3:Y:S04]  /*b8a0*/  LDL.LU R77, [R1+0x8dc] ;  /* 0x0008dc00014d7983 */ /* 0x000ee80000300800 */
[----:B------:R0:W3:Y:S04]  /*b8b0*/  @!P0 LDG.E.U16 R20, desc[UR16][R24.64] ;  /* 0x0000001018148981 */ /* 0x0000e8000c1e1500 */
[----:B------:R-:W3:Y:S01]  /*b8c0*/  LDL.LU R78, [R1+0x8d8] ;  /* 0x0008d800014e7983 */ /* 0x000ee20000300800 */
[----:B------:R-:W-:-:S03]  /*b8d0*/  ISETP.GE.AND P4, PT, R80, RZ, PT ;  /* 0x000000ff5000720c */ /* 0x000fc60003f86270 */
[----:B----4-:R-:W-:Y:S01]  /*b8e0*/  STL [R1+0x804], R33 ;  /* 0x0008042101007387 */ /* 0x010fe20000100800 */
[----:B------:R-:W-:-:S03]  /*b8f0*/  PRMT R91, RZ, 0x7610, R91 ;  /* 0x00007610ff5b7816 */ /* 0x000fc6000000005b */
[----:B------:R0:W-:Y:S04]  /*b900*/  STL.64 [R1+0xe0], R24 ;  /* 0x0000e01801007387 */ /* 0x0001e80000100a00 */
[----:B------:R-:W4:Y:S04]  /*b910*/  LDL.LU R72, [R1+0x8e4] ;  /* 0x0008e40001487983 */ /* 0x000f280000300800 */
[----:B------:R-:W4:Y:S04]  /*b920*/  LDL.LU R79, [R1+0x8e0] ;  /* 0x0008e000014f7983 */ /* 0x000f280000300800 */
[----:B------:R-:W4:Y:S01]  /*b930*/  LDL.LU R80, [R1+0x8ec] ;  /* 0x0008ec0001507983 */ /* 0x000f220000300800 */
[----:B------:R-:W-:Y:S01]  /*b940*/  PRMT R0, RZ, 0x7610, R0 ;  /* 0x00007610ff007816 */ /* 0x000fe20000000000 */
[----:B0-----:R-:W-:-:S02]  /*b950*/  IMAD.WIDE R24, R4, 0x2, R84 ;  /* 0x0000000204187825 */ /* 0x001fc400078e0254 */
[----:B------:R0:W4:Y:S02]  /*b960*/  @!P5 LDG.E.U16 R91, desc[UR16][R22.64] ;  /* 0x00000010165bd981 */ /* 0x000124000c1e1500 */
[----:B0-----:R-:W-:Y:S02]  /*b970*/  PRMT R23, RZ, 0x7610, R23 ;  /* 0x00007610ff177816 */ /* 0x001fe40000000017 */
[----:B------:R-:W-:-:S06]  /*b980*/  PRMT R22, RZ, 0x7610, R22 ;  /* 0x00007610ff167816 */ /* 0x000fcc0000000016 */
[----:B------:R-:W4:Y:S04]  /*b990*/  @!P0 LDG.E.U16 R22, desc[UR16][R24.64] ;  /* 0x0000001018168981 */ /* 0x000f28000c1e1500 */
[----:B--2---:R-:W-:Y:S04]  /*b9a0*/  STL [R1+0x7ec], R26 ;  /* 0x0007ec1a01007387 */ /* 0x004fe80000100800 */
[----:B---3--:R0:W-:Y:S04]  /*b9b0*/  STL [R1+0x7f0], R27 ;  /* 0x0007f01b01007387 */ /* 0x0081e80000100800 */
[----:B------:R-:W-:Y:S01]  /*b9c0*/  STL [R1+0x7e4], R20 ;  /* 0x0007e41401007387 */ /* 0x000fe20000100800 */
[----:B0-----:R-:W-:-:S03]  /*b9d0*/  IMAD.WIDE R26, R4, 0x2, R86 ;  /* 0x00000002041a7825 */ /* 0x001fc600078e0256 */
[----:B------:R0:W-:Y:S04]  /*b9e0*/  STL [R1+0x7e8], R21 ;  /* 0x0007e81501007387 */ /* 0x0001e80000100800 */
[----:B------:R-:W2:Y:S04]  /*b9f0*/  LDL.LU R41, [R1+0x6cc] ;  /* 0x0006cc0001297983 */ /* 0x000ea80000300800 */
[----:B------:R-:W-:Y:S01]  /*ba00*/  STL.64 [R1+0xd8], R26 ;  /* 0x0000d81a01007387 */ /* 0x000fe20000100a00 */
[----:B0-----:R-:W-:-:S03]  /*ba10*/  IMAD.WIDE R20, R4, 0x2, R82 ;  /* 0x0000000204147825 */ /* 0x001fc600078e0252 */
[----:B------:R-:W-:Y:S04]  /*ba20*/  STL [R1+0x7f4], R32 ;  /* 0x0007f42001007387 */ /* 0x000fe80000100800 */
[----:B------:R-:W-:Y:S04]  /*ba30*/  STL.64 [R1+0xd0], R24 ;  /* 0x0000d01801007387 */ /* 0x000fe80000100a00 */
[----:B------:R-:W3:Y:S04]  /*ba40*/  @!P0 LDG.E.U16 R23, desc[UR16][R26.64] ;  /* 0x000000101a178981 */ /* 0x000ee8000c1e1500 */
[----:B------:R-:W3:Y:S04]  /*ba50*/  LDL.LU R73, [R1+0x8e8] ;  /* 0x0008e80001497983 */ /* 0x000ee80000300800 */
[----:B------:R-:W3:Y:S01]  /*ba60*/  @!P0 LDG.E.U16 R0, desc[UR16][R20.64] ;  /* 0x0000001014008981 */ /* 0x000ee2000c1e1500 */
[----:B------:R-:W-:-:S03]  /*ba70*/  ISETP.GE.AND P0, PT, R81, RZ, PT ;  /* 0x000000ff5100720c */ /* 0x000fc60003f06270 */
[----:B------:R-:W-:Y:S04]  /*ba80*/  STL.64 [R1+0xc8], R20 ;  /* 0x0000c81401007387 */ /* 0x000fe80000100a00 */
[----:B------:R-:W3:Y:S04]  /*ba90*/  LDL.LU R81, [R1+0x8f4] ;  /* 0x0008f40001517983 */ /* 0x000ee80000300800 */
[----:B------:R-:W3:Y:S04]  /*baa0*/  LDL.LU R74, [R1+0x8f0] ;  /* 0x0008f000014a7983 */ /* 0x000ee80000300800 */
[----:B------:R-:W3:Y:S04]  /*bab0*/  LDL.LU R37, [R1+0x6c8] ;  /* 0x0006c80001257983 */ /* 0x000ee80000300800 */
[----:B------:R-:W3:Y:S04]  /*bac0*/  LDL.LU R38, [R1+0x6c4] ;  /* 0x0006c40001267983 */ /* 0x000ee80000300800 */
[----:B------:R-:W4:Y:S01]  /*bad0*/  LDL.LU R75, [R1+0x914] ;  /* 0x00091400014b7983 */ /* 0x000f220000300800 */
[----:B------:R-:W-:Y:S01]  /*bae0*/  ISETP.GE.AND P5, PT, R77, RZ, PT ;  /* 0x000000ff4d00720c */ /* 0x000fe20003fa6270 */
[----:B--2---:R-:W-:Y:S01]  /*baf0*/  @!P2 IMAD.MOV R41, RZ, RZ, -R41 ;  /* 0x000000ffff29a224 */ /* 0x004fe200078e0a29 */
[----:B------:R-:W-:-:S02]  /*bb00*/  ISETP.GE.AND P2, PT, R76, RZ, PT ;  /* 0x000000ff4c00720c */ /* 0x000fc40003f46270 */
[----:B------:R-:W2:Y:S04]  /*bb10*/  LDL.LU R76, [R1+0x910] ;  /* 0x00091000014c7983 */ /* 0x000ea80000300800 */
[----:B------:R-:W2:Y:S04]  /*bb20*/  LDL.LU R40, [R1+0x6c0] ;  /* 0x0006c00001287983 */ /* 0x000ea80000300800 */
[----:B------:R-:W4:Y:S04]  /*bb30*/  LDL.LU R39, [R1+0x6ac] ;  /* 0x0006ac0001277983 */ /* 0x000f280000300800 */
[----:B------:R-:W4:Y:S01]  /*bb40*/  LDL.LU R77, [R1+0x918] ;  /* 0x00091800014d7983 */ /* 0x000f220000300800 */
[----:B---3--:R-:W-:Y:S01]  /*bb50*/  @!P4 IMAD.MOV R38, RZ, RZ, -R38 ;  /* 0x000000ffff26c224 */ /* 0x008fe200078e0a26 */
[----:B------:R-:W-:-:S02]  /*bb60*/  ISETP.GE.AND P4, PT, R78, RZ, PT ;  /* 0x000000ff4e00720c */ /* 0x000fc40003f86270 */
[----:B------:R-:W3:Y:S04]  /*bb70*/  LDL.LU R78, [R1+0x904] ;  /* 0x00090400014e7983 */ /* 0x000ee80000300800 */
[----:B------:R-:W3:Y:S04]  /*bb80*/  LDL.LU R4, [R1+0x6a8] ;  /* 0x0006a80001047983 */ /* 0x000ee80000300800 */
[----:B------:R-:W-:Y:S01]  /*bb90*/  STL [R1+0x7e0], R23 ;  /* 0x0007e01701007387 */ /* 0x000fe20000100800 */
[----:B--2---:R-:W-:Y:S01]  /*bba0*/  @!P0 IMAD.MOV R40, RZ, RZ, -R40 ;  /* 0x000000ffff288224 */ /* 0x004fe200078e0a28 */
[----:B----4-:R-:W-:Y:S01]  /*bbb0*/  ISETP.GE.AND P0, PT, R72, RZ, PT ;  /* 0x000000ff4800720c */ /* 0x010fe20003f06270 */
[----:B------:R-:W-:Y:S01]  /*bbc0*/  @!P2 IMAD.MOV R39, RZ, RZ, -R39 ;  /* 0x000000ffff27a224 */ /* 0x000fe200078e0a27 */
[----:B------:R-:W-:-:S02]  /*bbd0*/  ISETP.GE.AND P2, PT, R79, RZ, PT ;  /* 0x000000ff4f00720c */ /* 0x000fc40003f46270 */
[----:B------:R-:W2:Y:S04]  /*bbe0*/  LDL.LU R79, [R1+0x908] ;  /* 0x00090800014f7983 */ /* 0x000ea80000300800 */
[----:B------:R-:W-:Y:S05]  /*bbf0*/  STL [R1+0x7dc], R22 ;  /* 0x0007dc1601007387 */ /* 0x000fea0000100800 */
[----:B------:R-:W-:Y:S01]  /*bc00*/  @!P0 IMAD.MOV R19, RZ, RZ, -R19 ;  /* 0x000000ffff138224 */ /* 0x000fe200078e0a13 */
[----:B------:R0:W-:Y:S01]  /*bc10*/  STL [R1+0x7d8], R0 ;  /* 0x0007d80001007387 */ /* 0x0001e20000100800 */
[----:B------:R-:W-:Y:S01]  /*bc20*/  ISETP.GE.AND P0, PT, R81, RZ, PT ;  /* 0x000000ff5100720c */ /* 0x000fe20003f06270 */
[----:B---3--:R-:W-:Y:S01]  /*bc30*/  @!P5 IMAD.MOV R4, RZ, RZ, -R4 ;  /* 0x000000ffff04d224 */ /* 0x008fe200078e0a04 */
[----:B------:R-:W-:-:S02]  /*bc40*/  ISETP.GE.AND P5, PT, R80, RZ, PT ;  /* 0x000000ff5000720c */ /* 0x000fc40003fa6270 */
[----:B------:R-:W3:Y:S04]  /*bc50*/  LDL.LU R80, [R1+0x90c] ;  /* 0x00090c0001507983 */ /* 0x000ee80000300800 */
[----:B------:R-:W4:Y:S01]  /*bc60*/  LDL.LU R81, [R1+0x8f8] ;  /* 0x0008f80001517983 */ /* 0x000f220000300800 */
[----:B------:R-:W-:Y:S01]  /*bc70*/  @!P4 IMAD.MOV R92, RZ, RZ, -R92 ;  /* 0x000000ffff5cc224 */ /* 0x000fe200078e0a5c */
[----:B------:R-:W-:-:S03]  /*bc80*/  ISETP.GE.AND P4, PT, R73, RZ, PT ;  /* 0x000000ff4900720c */ /* 0x000fc60003f86270 */
[----:B------:R-:W-:Y:S01]  /*bc90*/  @!P0 IMAD.MOV R15, RZ, RZ, -R15 ;  /* 0x000000ffff0f8224 */ /* 0x000fe200078e0a0f */
[----:B------:R-:W-:Y:S01]  /*bca0*/  ISETP.GE.AND P0, PT, R77, RZ, PT ;  /* 0x000000ff4d00720c */ /* 0x000fe20003f06270 */
[----:B------:R-:W-:Y:S02]  /*bcb0*/  @!P2 IMAD.MOV R18, RZ, RZ, -R18 ;  /* 0x000000ffff12a224 */ /* 0x000fe400078e0a12 */
[----:B------:R-:W-:Y:S01]  /*bcc0*/  @!P5 IMAD.MOV R17, RZ, RZ, -R17 ;  /* 0x000000ffff11d224 */ /* 0x000fe200078e0a11 */
[----:B------:R-:W-:Y:S01]  /*bcd0*/  ISETP.GE.AND P5, PT, R75, RZ, PT ;  /* 0x000000ff4b00720c */ /* 0x000fe20003fa6270 */
[----:B------:R-:W4:Y:S01]  /*bce0*/  LDL.LU R72, [R1+0x8fc] ;  /* 0x0008fc0001487983 */ /* 0x000f220000300800 */
[----:B------:R-:W-:-:S03]  /*bcf0*/  ISETP.GE.AND P2, PT, R74, RZ, PT ;  /* 0x000000ff4a00720c */ /* 0x000fc60003f46270 */
[----:B------:R-:W4:Y:S01]  /*bd00*/  LDL.LU R73, [R1+0x900] ;  /* 0x0009000001497983 */ /* 0x000f220000300800 */
[----:B------:R-:W-:Y:S01]  /*bd10*/  @!P4 IMAD.MOV R16, RZ, RZ, -R16 ;  /* 0x000000ffff10c224 */ /* 0x000fe200078e0a10 */
[----:B------:R-:W-:Y:S02]  /*bd20*/  ISETP.GE.AND P4, PT, R76, RZ, PT ;  /* 0x000000ff4c00720c */ /* 0x000fe40003f86270 */
[----:B------:R-:W0:Y:S01]  /*bd30*/  LDL.LU R74, [R1+0x774] ;  /* 0x00077400014a7983 */ /* 0x000e220000300800 */
[----:B------:R-:W-:-:S03]  /*bd40*/  @!P0 IMAD.MOV R11, RZ, RZ, -R11 ;  /* 0x000000ffff0b8224 */ /* 0x000fc600078e0a0b */
[----:B------:R-:W4:Y:S01]  /*bd50*/  LDL.LU R75, [R1+0x770] ;  /* 0x00077000014b7983 */ /* 0x000f220000300800 */
[----:B------:R-:W-:-:S03]  /*bd60*/  @!P5 IMAD.MOV R13, RZ, RZ, -R13 ;  /* 0x000000ffff0dd224 */ /* 0x000fc600078e0a0d */
[----:B------:R-:W4:Y:S01]  /*bd70*/  LDL.LU R76, [R1+0x76c] ;  /* 0x00076c00014c7983 */ /* 0x000f220000300800 */
[----:B------:R-:W-:Y:S02]  /*bd80*/  @!P2 IMAD.MOV R14, RZ, RZ, -R14 ;  /* 0x000000ffff0ea224 */ /* 0x000fe400078e0a0e */
[----:B------:R-:W-:Y:S01]  /*bd90*/  @!P4 IMAD.MOV R12, RZ, RZ, -R12 ;  /* 0x000000ffff0cc224 */ /* 0x000fe200078e0a0c */
[----:B------:R-:W4:Y:S01]  /*bda0*/  LDL.LU R77, [R1+0x768] ;  /* 0x00076800014d7983 */ /* 0x000f220000300800 */
[----:B------:R-:W-:Y:S02]  /*bdb0*/  ISETP.GE.AND P2, PT, R78, RZ, PT ;  /* 0x000000ff4e00720c */ /* 0x000fe40003f46270 */
[----:B--2---:R-:W-:Y:S02]  /*bdc0*/  ISETP.GE.AND P5, PT, R79, RZ, PT ;  /* 0x000000ff4f00720c */ /* 0x004fe40003fa6270 */
[----:B---3--:R-:W-:Y:S02]  /*bdd0*/  ISETP.GE.AND P4, PT, R80, RZ, PT ;  /* 0x000000ff5000720c */ /* 0x008fe40003f86270 */
[----:B----4-:R-:W-:-:S02]  /*bde0*/  ISETP.GE.AND P0, PT, R81, RZ, PT ;  /* 0x000000ff5100720c */ /* 0x010fc40003f06270 */
[----:B------:R-:W2:Y:S04]  /*bdf0*/  LDL.LU R81, [R1+0x764] ;  /* 0x0007640001517983 */ /* 0x000ea80000300800 */
[----:B------:R-:W3:Y:S04]  /*be00*/  LDL.LU R80, [R1+0x760] ;  /* 0x0007600001507983 */ /* 0x000ee80000300800 */
[----:B------:R-:W4:Y:S04]  /*be10*/  LDL.LU R79, [R1+0x75c] ;  /* 0x00075c00014f7983 */ /* 0x000f280000300800 */
[----:B------:R-:W2:Y:S01]  /*be20*/  LDL.LU R78, [R1+0x758] ;  /* 0x00075800014e7983 */ /* 0x000ea20000300800 */
[----:B------:R-:W-:Y:S01]  /*be30*/  @!P4 IMAD.MOV R8, RZ, RZ, -R8 ;  /* 0x000000ffff08c224 */ /* 0x000fe200078e0a08 */
[----:B------:R-:W-:-:S02]  /*be40*/  ISETP.NE.AND P4, PT, R3, RZ, PT ;  /* 0x000000ff0300720c */ /* 0x000fc40003f85270 */
[----:B------:R-:W-:-:S04]  /*be50*/  LOP3.LUT R3, RZ, R3, RZ, 0x33, !PT ;  /* 0x00000003ff037212 */ /* 0x000fc800078e33ff */
[C---:B0-----:R-:W-:Y:S02]  /*be60*/  SEL R0, R3.reuse, R74, !P4 ;  /* 0x0000004a03007207 */ /* 0x041fe40006000000 */
[----:B------:R-:W-:Y:S01]  /*be70*/  SEL R20, R3, R75, !P4 ;  /* 0x0000004b03147207 */ /* 0x000fe20006000000 */
[----:B------:R-:W-:Y:S02]  /*be80*/  @!P5 IMAD.MOV R9, RZ, RZ, -R9 ;  /* 0x000000ffff09d224 */ /* 0x000fe400078e0a09 */
[----:B------:R0:W-:Y:S01]  /*be90*/  STL [R1+0x8d8], R0 ;  /* 0x0008d80001007387 */ /* 0x0001e20000100800 */
[----:B------:R-:W-:-:S03]  /*bea0*/  ISETP.GE.AND P5, PT, R73, RZ, PT ;  /* 0x000000ff4900720c */ /* 0x000fc60003fa6270 */
[----:B------:R-:W3:Y:S01]  /*beb0*/  LDL.LU R73, [R1+0x754] ;  /* 0x0007540001497983 */ /* 0x000ee20000300800 */
[----:B0-----:R-:W-:-:S03]  /*bec0*/  SEL R0, R3, R76, !P4 ;  /* 0x0000004c03007207 */ /* 0x001fc60006000000 */
[----:B------:R-:W-:Y:S04]  /*bed0*/  STL [R1+0x8d4], R20 ;  /* 0x0008d41401007387 */ /* 0x000fe80000100800 */
[----:B------:R2:W-:Y:S04]  /*bee0*/  STL [R1+0x8d0], R0 ;  /* 0x0008d00001007387 */ /* 0x0005e80000100800 */
[----:B------:R-:W3:Y:S01]  /*bef0*/  LDL.LU R45, [R1+0x750] ;  /* 0x00075000012d7983 */ /* 0x000ee20000300800 */
[----:B--2---:R-:W-:-:S03]  /*bf00*/  SEL R0, R3, R78, !P4 ;  /* 0x0000004e03007207 */ /* 0x004fc60006000000 */
[----:B------:R-:W2:Y:S04]  /*bf10*/  LDL.LU R78, [R1+0x74c] ;  /* 0x00074c00014e7983 */ /* 0x000ea80000300800 */
[----:B------:R-:W2:Y:S04]  /*bf20*/  LDL.LU R53, [R1+0x748] ;  /* 0x0007480001357983 */ /* 0x000ea80000300800 */
[----:B------:R-:W2:Y:S04]  /*bf30*/  LDL.LU R46, [R1+0x744] ;  /* 0x00074400012e7983 */ /* 0x000ea80000300800 */
[----:B------:R-:W2:Y:S04]  /*bf40*/  LDL.LU R47, [R1+0x740] ;  /* 0x00074000012f7983 */ /* 0x000ea80000300800 */
[----:B------:R-:W2:Y:S04]  /*bf50*/  LDL.LU R48, [R1+0x73c] ;  /* 0x00073c0001307983 */ /* 0x000ea80000300800 */
[----:B------:R-:W4:Y:S04]  /*bf60*/  LDL.LU R57, [R1+0x738] ;  /* 0x0007380001397983 */ /* 0x000f280000300800 */
[----:B------:R-:W4:Y:S04]  /*bf70*/  LDL.LU R59, [R1+0x734] ;  /* 0x00073400013b7983 */ /* 0x000f280000300800 */
[----:B------:R-:W4:Y:S04]  /*bf80*/  LDL.LU R50, [R1+0x730] ;  /* 0x0007300001327983 */ /* 0x000f280000300800 */
[----:B------:R-:W4:Y:S04]  /*bf90*/  LDL.LU R51, [R1+0x72c] ;  /* 0x00072c0001337983 */ /* 0x000f280000300800 */
[----:B------:R-:W4:Y:S04]  /*bfa0*/  LDL.LU R52, [R1+0x728] ;  /* 0x0007280001347983 */ /* 0x000f280000300800 */
[----:B------:R-:W4:Y:S04]  /*bfb0*/  LDL.LU R62, [R1+0x724] ;  /* 0x00072400013e7983 */ /* 0x000f280000300800 */
[----:B------:R-:W4:Y:S04]  /*bfc0*/  LDL.LU R60, [R1+0x720] ;  /* 0x00072000013c7983 */ /* 0x000f280000300800 */
[----:B------:R-:W4:Y:S04]  /*bfd0*/  LDL.LU R58, [R1+0x71c] ;  /* 0x00071c00013a7983 */ /* 0x000f280000300800 */
[----:B------:R-:W4:Y:S01]  /*bfe0*/  LDL.LU R61, [R1+0x718] ;  /* 0x00071800013d7983 */ /* 0x000f220000300800 */
[----:B------:R-:W-:-:S03]  /*bff0*/  SEL R49, R3, R77, !P4 ;  /* 0x0000004d03317207 */ /* 0x000fc60006000000 */
[----:B------:R-:W4:Y:S04]  /*c000*/  LDL.LU R63, [R1+0x714] ;  /* 0x00071400013f7983 */ /* 0x000f280000300800 */
[----:B------:R-:W4:Y:S04]  /*c010*/  LDL.LU R64, [R1+0x710] ;  /* 0x0007100001407983 */ /* 0x000f280000300800 */
[----:B------:R-:W4:Y:S04]  /*c020*/  LDL.LU R65, [R1+0x70c] ;  /* 0x00070c0001417983 */ /* 0x000f280000300800 */
[----:B------:R-:W4:Y:S04]  /*c030*/  LDL.LU R66, [R1+0x708] ;  /* 0x0007080001427983 */ /* 0x000f280000300800 */
[----:B------:R-:W4:Y:S04]  /*c040*/  LDL.LU R77, [R1+0x704] ;  /* 0x00070400014d7983 */ /* 0x000f280000300800 */
[----:B------:R-:W4:Y:S04]  /*c050*/  LDL.LU R76, [R1+0x700] ;  /* 0x00070000014c7983 */ /* 0x000f280000300800 */
[----:B------:R-:W4:Y:S01]  /*c060*/  LDL.LU R67, [R1+0x6fc] ;  /* 0x0006fc0001437983 */ /* 0x000f220000300800 */
[----:B---3--:R-:W-:-:S03]  /*c070*/  SEL R56, R3, R73, !P4 ;  /* 0x0000004903387207 */ /* 0x008fc60006000000 */
[----:B------:R-:W3:Y:S01]  /*c080*/  LDL.LU R75, [R1+0x6f8] ;  /* 0x0006f800014b7983 */ /* 0x000ee20000300800 */
[----:B------:R-:W-:-:S03]  /*c090*/  @!P2 IMAD.MOV R10, RZ, RZ, -R10 ;  /* 0x000000ffff0aa224 */ /* 0x000fc600078e0a0a */
[----:B------:R-:W3:Y:S01]  /*c0a0*/  LDL.LU R68, [R1+0x6f4] ;  /* 0x0006f40001447983 */ /* 0x000ee20000300800 */
[----:B------:R-:W-:-:S03]  /*c0b0*/  ISETP.GE.AND P2, PT, R72, RZ, PT ;  /* 0x000000ff4800720c */ /* 0x000fc60003f46270 */
[----:B------:R-:W3:Y:S04]  /*c0c0*/  LDL.LU R74, [R1+0x6f0] ;  /* 0x0006f000014a7983 */ /* 0x000ee80000300800 */
[----:B------:R-:W3:Y:S04]  /*c0d0*/  LDL.LU R73, [R1+0x6ec] ;  /* 0x0006ec0001497983 */ /* 0x000ee80000300800 */
[----:B------:R-:W3:Y:S04]  /*c0e0*/  LDL.LU R69, [R1+0x6e8] ;  /* 0x0006e80001457983 */ /* 0x000ee80000300800 */
[----:B------:R-:W3:Y:S04]  /*c0f0*/  LDL.LU R70, [R1+0x6e4] ;  /* 0x0006e40001467983 */ /* 0x000ee80000300800 */
[----:B------:R-:W3:Y:S04]  /*c100*/  LDL.LU R72, [R1+0x6e0] ;  /* 0x0006e00001487983 */ /* 0x000ee80000300800 */
[----:B------:R-:W3:Y:S01]  /*c110*/  LDL.LU R71, [R1+0x6d8] ;  /* 0x0006d80001477983 */ /* 0x000ee20000300800 */
[----:B--2---:R-:W-:-:S03]  /*c120*/  SEL R21, R3, R48, !P4 ;  /* 0x0000003003157207 */ /* 0x004fc60006000000 */
[----:B------:R-:W2:Y:S01]  /*c130*/  LDL.LU R48, [R1+0x6dc] ;  /* 0x0006dc0001307983 */ /* 0x000ea20000300800 */
[----:B------:R-:W-:Y:S02]  /*c140*/  @!P6 IMAD.MOV R37, RZ, RZ, -R37 ;  /* 0x000000ffff25e224 */ /* 0x000fe400078e0a25 */
[----:B------:R-:W-:Y:S02]  /*c150*/  @!P0 IMAD.MOV R7, RZ, RZ, -R7 ;  /* 0x000000ffff078224 */ /* 0x000fe400078e0a07 */
[----:B------:R-:W-:Y:S02]  /*c160*/  @!P2 IMAD.MOV R6, RZ, RZ, -R6 ;  /* 0x000000ffff06a224 */ /* 0x000fe400078e0a06 */
[----:B------:R-:W-:Y:S01]  /*c170*/  @!P5 IMAD.MOV R5, RZ, RZ, -R5 ;  /* 0x000000ffff05d224 */ /* 0x000fe200078e0a05 */
[C---:B------:R-:W-:Y:S02]  /*c180*/  SEL R20, R3.reuse, R45, !P4 ;  /* 0x0000002d03147207 */ /* 0x040fe40006000000 */
[----:B------:R-:W-:-:S02]  /*c190*/  SEL R22, R3, R46, !P4 ;  /* 0x0000002e03167207 */ /* 0x000fc40006000000 */
[C---:B------:R-:W-:Y:S02]  /*c1a0*/  SEL R24, R3.reuse, R47, !P4 ;  /* 0x0000002f03187207 */ /* 0x040fe40006000000 */
[C---:B----4-:R-:W-:Y:S02]  /*c1b0*/  SEL R23, R3.reuse, R50, !P4 ;  /* 0x0000003203177207 */ /* 0x050fe40006000000 */
[C---:B------:R-:W-:Y:S02]  /*c1c0*/  SEL R25, R3.reuse, R51, !P4 ;  /* 0x0000003303197207 */ /* 0x040fe40006000000 */
[C---:B------:R-:W-:Y:S02]  /*c1d0*/  SEL R26, R3.reuse, R52, !P4 ;  /* 0x00000034031a7207 */ /* 0x040fe40006000000 */
[C---:B------:R-:W-:Y:S02]  /*c1e0*/  SEL R81, R3.reuse, R81, !P4 ;  /* 0x0000005103517207 */ /* 0x040fe40006000000 */
[----:B------:R-:W-:-:S02]  /*c1f0*/  SEL R80, R3, R80, !P4 ;  /* 0x0000005003507207 */ /* 0x000fc40006000000 */
[C---:B------:R-:W-:Y:S02]  /*c200*/  SEL R79, R3.reuse, R79, !P4 ;  /* 0x0000004f034f7207 */ /* 0x040fe40006000000 */
[C---:B------:R-:W-:Y:S02]  /*c210*/  SEL R78, R3.reuse, R78, !P4 ;  /* 0x0000004e034e7207 */ /* 0x040fe40006000000 */
        /* <DEDUP_REMOVED lines=8> */
[----:B------:R-:W0:Y:S01]  /*c2a0*/  LDC R92, c[0x0][0x3a0] ;  /* 0x0000e800ff5c7b82 */ /* 0x000e220000000800 */
[C---:B------:R-:W-:Y:S02]  /*c2b0*/  SEL R30, R3.reuse, R66, !P4 ;  /* 0x00000042031e7207 */ /* 0x040fe40006000000 */
[----:B------:R-:W-:-:S02]  /*c2c0*/  SEL R28, R3, R64, !P4 ;  /* 0x00000040031c7207 */ /* 0x000fc40006000000 */
[C---:B---3--:R-:W-:Y:S02]  /*c2d0*/  SEL R33, R3.reuse, R68, !P4 ;  /* 0x0000004403217207 */ /* 0x048fe40006000000 */
        /* <DEDUP_REMOVED lines=34> */
[----:B------:R-:W-:Y:S01]  /*c500*/  SEL R47, R3, R5, !P4 ;  /* 0x00000005032f7207 */ /* 0x000fe20006000000 */
[----:B------:R-:W-:Y:S01]  /*c510*/  IMAD R12, R90, 0x37, RZ ;  /* 0x000000375a0c7824 */ /* 0x000fe200078e02ff */
[----:B------:R-:W-:-:S03]  /*c520*/  PRMT R55, RZ, 0x7610, R55 ;  /* 0x00007610ff377816 */ /* 0x000fc60000000037 */
[----:B------:R-:W-:Y:S01]  /*c530*/  IMAD.WIDE R16, R12, 0x2, R86 ;  /* 0x000000020c107825 */ /* 0x000fe200078e0256 */
[----:B------:R-:W-:-:S03]  /*c540*/  PRMT R4, RZ, 0x7610, R4 ;  /* 0x00007610ff047816 */ /* 0x000fc60000000004 */
[----:B------:R-:W-:-:S04]  /*c550*/  IMAD.WIDE R18, R12, 0x2, R88 ;  /* 0x000000020c127825 */ /* 0x000fc800078e0258 */
[----:B------:R-:W-:-:S04]  /*c560*/  IMAD.WIDE R14, R12, 0x2, R84 ;  /* 0x000000020c0e7825 */ /* 0x000fc800078e0254 */
[----:B------:R-:W-:Y:S01]  /*c570*/  IMAD.WIDE R12, R12, 0x2, R82 ;  /* 0x000000020c0c7825 */ /* 0x000fe200078e0252 */
[----:B--2---:R-:W-:-:S03]  /*c580*/  SEL R48, R3, R48, !P4 ;  /* 0x0000003003307207 */ /* 0x004fc60006000000 */
[----:B0-----:R-:W-:-:S05]  /*c590*/  VIADD R3, R92, 0xffffffc8 ;  /* 0xffffffc85c037836 */ /* 0x001fca0000000000 */
[----:B------:R-:W-:-:S13]  /*c5a0*/  ISETP.GE.U32.AND P0, PT, R3, 0x7fffff89, PT ;  /* 0x7fffff890300780c */ /* 0x000fda0003f06070 */
[----:B------:R-:W2:Y:S04]  /*c5b0*/  @!P0 LDG.E.U16 R55, desc[UR16][R16.64] ;  /* 0x0000001010378981 */ /* 0x000ea8000c1e1500 */
[----:B------:R-:W3:Y:S01]  /*c5c0*/  @!P0 LDG.E.U16 R4, desc[UR16][R12.64] ;  /* 0x000000100c048981 */ /* 0x000ee2000c1e1500 */
[----:B------:R-:W-:Y:S01]  /*c5d0*/  VIADD R3, R92, 0xffffffc0 ;  /* 0xffffffc05c037836 */ /* 0x000fe20000000000 */
[----:B------:R-:W-:Y:S02]  /*c5e0*/  PRMT R6, RZ, 0x7610, R6 ;  /* 0x00007610ff067816 */ /* 0x000fe40000000006 */
[----:B------:R-:W-:Y:S01]  /*c5f0*/  PRMT R5, RZ, 0x7610, R5 ;  /* 0x00007610ff057816 */ /* 0x000fe20000000005 */
[----:B------:R0:W-:Y:S01]  /*c600*/  STL.64 [R1+0x1170], R18 ;  /* 0x0011701201007387 */ /* 0x0001e20000100a00 */
[----:B------:R-:W-:-:S03]  /*c610*/  ISETP.GE.U32.AND P2, PT, R3, 0x7fffff81, PT ;  /* 0x7fffff810300780c */ /* 0x000fc60003f46070 */
[----:B------:R-:W4:Y:S04]  /*c620*/  @!P0 LDG.E.U16 R6, desc[UR16][R18.64] ;  /* 0x0000001012068981 */ /* 0x000f28000c1e1500 */
[----:B------:R1:W3:Y:S04]  /*c630*/  @!P0 LDG.E.U16 R5, desc[UR16][R14.64] ;  /* 0x000000100e058981 */ /* 0x0002e8000c1e1500 */
[----:B--2---:R-:W-:Y:S04]  /*c640*/  STL [R1+0x1344], R55 ;  /* 0x0013443701007387 */ /* 0x004fe80000100800 */
[----:B------:R-:W-:Y:S04]  /*c650*/  STL.64 [R1+0x1180], R16 ;  /* 0x0011801001007387 */ /* 0x000fe80000100a00 */
[----:B------:R2:W-:Y:S04]  /*c660*/  STL.64 [R1+0x1188], R14 ;  /* 0x0011880e01007387 */ /* 0x0005e80000100a00 */
[----:B------:R-:W4:Y:S04]  /*c670*/  LDL.LU R3, [R1+0x828] ;  /* 0x0008280001037983 */ /* 0x000f280000300800 */
[----:B0-----:R-:W4:Y:S04]  /*c680*/  LDL.LU R18, [R1+0x7d0] ;  /* 0x0007d00001127983 */ /* 0x001f280000300800 */
[----:B--2---:R-:W2:Y:S04]  /*c690*/  LDL.LU R14, [R1+0x7cc] ;  /* 0x0007cc00010e7983 */ /* 0x004ea80000300800 */
[----:B------:R-:W2:Y:S04]  /*c6a0*/  LDL.LU R92, [R1+0x7c8] ;  /* 0x0007c800015c7983 */ /* 0x000ea80000300800 */
[----:B------:R0:W-:Y:S01]  /*c6b0*/  STL.64 [R1+0x1190], R12 ;  /* 0x0011900c01007387 */ /* 0x0001e20000100a00 */
[----:B-1----:R-:W-:-:S02]  /*c6c0*/  PRMT R15, RZ, 0x7610, R15 ;  /* 0x00007610ff0f7816 */ /* 0x002fc4000000000f */
[----:B------:R-:W-:Y:S01]  /*c6d0*/  PRMT R16, RZ, 0x7610, R16 ;  /* 0x00007610ff107816 */ /* 0x000fe20000000010 */
[----:B0-----:R-:W2:Y:S04]  /*c6e0*/  LDL.LU R13, [R1+0x7d4] ;  /* 0x0007d400010d7983 */ /* 0x001ea80000300800 */
[----:B---3--:R0:W-:Y:S02]  /*c6f0*/  STL [R1+0x6c4], R4 ;  /* 0x0006c40401007387 */ /* 0x0081e40000100800 */
[----:B0-----:R-:W-:-:S04]  /*c700*/  IMAD R4, R90, 0x3f, RZ ;  /* 0x0000003f5a047824 */ /* 0x001fc800078e02ff */
[----:B------:R-:W-:-:S04]  /*c710*/  IMAD.WIDE R10, R4, 0x2, R88 ;  /* 0x00000002040a7825 */ /* 0x000fc800078e0258 */
[----:B------:R-:W-:Y:S01]  /*c720*/  IMAD.WIDE R8, R4, 0x2, R86 ;  /* 0x0000000204087825 */ /* 0x000fe200078e0256 */
[----:B------:R-:W3:Y:S04]  /*c730*/  @!P2 LDG.E.U16 R15, desc[UR16][R10.64] ;  /* 0x000000100a0fa981 */ /* 0x000ee8000c1e1500 */
[----:B------:R-:W2:Y:S01]  /*c740*/  @!P2 LDG.E.U16 R16, desc[UR16][R8.64] ;  /* 0x000000100810a981 */ /* 0x000ea2000c1e1500 */
[----:B------:R-:W-:-:S03]  /*c750*/  PRMT R54, RZ, 0x7610, R54 ;  /* 0x00007610ff367816 */ /* 0x000fc60000000036 */
[----:B------:R-:W-:Y:S01]  /*c760*/  STL.64 [R1+0x11a0], R88 ;  /* 0x0011a05801007387 */ /* 0x000fe20000100a00 */
[----:B------:R-:W-:-:S03]  /*c770*/  PRMT R93, RZ, 0x7610, R93 ;  /* 0x00007610ff5d7816 */ /* 0x000fc6000000005d */
[----:B------:R-:W-:Y:S04]  /*c780*/  STL.64 [R1+0x11b0], R86 ;  /* 0x0011b05601007387 */ /* 0x000fe80000100a00 */
[----:B----4-:R0:W-:Y:S04]  /*c790*/  STL [R1+0x6ac], R6 ;  /* 0x0006ac0601007387 */ /* 0x0101e80000100800 */
[----:B------:R-:W-:Y:S04]  /*c7a0*/  STL.64 [R1+0x11c0], R84 ;  /* 0x0011c05401007387 */ /* 0x000fe80000100a00 */
[----:B------:R1:W-:Y:S01]  /*c7b0*/  STL [R1+0x6c0], R5 ;  /* 0x0006c00501007387 */ /* 0x0003e20000100800 */
[----:B0-----:R-:W-:-:S05]  /*c7c0*/  IMAD.WIDE R6, R4, 0x2, R84 ;  /* 0x0000000204067825 */ /* 0x001fca00078e0254 */
[----:B------:R-:W4:Y:S01]  /*c7d0*/  @!P2 LDG.E.U16 R54, desc[UR16][R6.64] ;  /* 0x000000100636a981 */ /* 0x000f22000c1e1500 */
[----:B-1----:R-:W-:-:S05]  /*c7e0*/  IMAD.WIDE R4, R4, 0x2, R82 ;  /* 0x0000000204047825 */ /* 0x002fca00078e0252 */
[----:B------:R-:W4:Y:S04]  /*c7f0*/  @!P2 LDG.E.U16 R93, desc[UR16][R4.64] ;  /* 0x00000010045da981 */ /* 0x000f28000c1e1500 */
[----:B------:R-:W-:Y:S04]  /*c800*/  STL.64 [R1+0x11d0], R82 ;  /* 0x0011d05201007387 */ /* 0x000fe80000100a00 */
[----:B---3--:R0:W-:Y:S04]  /*c810*/  STL [R1+0x6c8], R15 ;  /* 0x0006c80f01007387 */ /* 0x0081e80000100800 */
[----:B0-----:R-:W3:Y:S04]  /*c820*/  LDL.LU R15, [R1+0x7c4] ;  /* 0x0007c400010f7983 */ /* 0x001ee80000300800 */
[----:B------:R-:W-:Y:S04]  /*c830*/  STL.64 [R1+0x11d8], R10 ;  /* 0x0011d80a01007387 */ /* 0x000fe80000100a00 */
[----:B--2---:R0:W-:Y:S04]  /*c840*/  STL [R1+0x6cc], R16 ;  /* 0x0006cc1001007387 */ /* 0x0041e80000100800 */
[----:B0-----:R-:W2:Y:S04]  /*c850*/  LDL.LU R16, [R1+0x7c0] ;  /* 0x0007c00001107983 */ /* 0x001ea80000300800 */
[----:B------:R-:W2:Y:S04]  /*c860*/  LDL.LU R17, [R1+0x7bc] ;  /* 0x0007bc0001117983 */ /* 0x000ea80000300800 */
[----:B------:R-:W2:Y:S01]  /*c870*/  LDL.LU R19, [R1+0x7b8] ;  /* 0x0007b80001137983 */ /* 0x000ea20000300800 */
[----:B------:R-:W-:-:S03]  /*c880*/  LOP3.LUT R55, R2, 0x60, RZ, 0x3c, !PT ;  /* 0x0000006002377812 */ /* 0x000fc600078e3cff */
[----:B------:R-:W-:Y:S04]  /*c890*/  STL.64 [R1+0x11e0], R8 ;  /* 0x0011e00801007387 */ /* 0x000fe80000100a00 */
[----:B----4-:R-:W-:Y:S04]  /*c8a0*/  STL [R1+0x1320], R54 ;  /* 0x0013203601007387 */ /* 0x010fe80000100800 */
[----:B------:R-:W-:Y:S04]  /*c8b0*/  STL.64 [R1+0x11f0], R6 ;  /* 0x0011f00601007387 */ /* 0x000fe80000100a00 */
[----:B------:R-:W-:Y:S04]  /*c8c0*/  STL [R1+0x1310], R93 ;  /* 0x0013105d01007387 */ /* 0x000fe80000100800 */
[----:B------:R-:W-:Y:S04]  /*c8d0*/  STL.64 [R1+0x1200], R4 ;  /* 0x0012000401007387 */ /* 0x000fe80000100a00 */
[----:B------:R0:W-:Y:S04]  /*c8e0*/  STS.U16 [R55+UR5+0xc700], R3 ;  /* 0x00c7000337007988 */ /* 0x0001e80008000405 */
[----:B------:R-:W4:Y:S04]  /*c8f0*/  LDL.LU R86, [R1+0x7b4] ;  /* 0x0007b40001567983 */ /* 0x000f280000300800 */
[----:B------:R-:W-:Y:S04]  /*c900*/  STS.U16 [R55+UR5+0xb00], R13 ;  /* 0x000b000d37007988 */ /* 0x000fe80008000405 */
[----:B0-----:R-:W4:Y:S04]  /*c910*/  LDL.LU R3, [R1+0x7b0] ;  /* 0x0007b00001037983 */ /* 0x001f280000300800 */
[----:B------:R-:W4:Y:S04]  /*c920*/  LDL.LU R87, [R1+0x7ac] ;  /* 0x0007ac0001577983 */ /* 0x000f280000300800 */
[----:B------:R0:W-:Y:S04]  /*c930*/  STS.U16 [R55+UR5+0x4b00], R18 ;  /* 0x004b001237007988 */ /* 0x0001e80008000405 */
[----:B------:R-:W4:Y:S04]  /*c940*/  LDL.LU R88, [R1+0x7a8] ;  /* 0x0007a80001587983 */ /* 0x000f280000300800 */
[----:B------:R-:W-:Y:S04]  /*c950*/  STS.U16 [R55+UR5+0x8b00], R14 ;  /* 0x008b000e37007988 */ /* 0x000fe80008000405 */
[----:B0-----:R-:W4:Y:S04]  /*c960*/  LDL.LU R18, [R1+0x7a4] ;  /* 0x0007a40001127983 */ /* 0x001f280000300800 */
[----:B------:R-:W4:Y:S04]  /*c970*/  LDL.LU R89, [R1+0x7a0] ;  /* 0x0007a00001597983 */ /* 0x000f280000300800 */
[----:B------:R0:W-:Y:S04]  /*c980*/  STS.U16 [R55+UR5+0xcb00], R92 ;  /* 0x00cb005c37007988 */ /* 0x0001e80008000405 */
[----:B0-----:R-:W4:Y:S04]  /*c990*/  LDL.LU R92, [R1+0x79c] ;  /* 0x00079c00015c7983 */ /* 0x001f280000300800 */
[----:B------:R-:W4:Y:S04]  /*c9a0*/  LDL.LU R12, [R1+0x798] ;  /* 0x00079800010c7983 */ /* 0x000f280000300800 */
[----:B------:R-:W4:Y:S04]  /*c9b0*/  LDL.LU R13, [R1+0x794] ;  /* 0x00079400010d7983 */ /* 0x000f280000300800 */
[----:B------:R-:W4:Y:S04]  /*c9c0*/  LDL.LU R14, [R1+0x790] ;  /* 0x00079000010e7983 */ /* 0x000f280000300800 */
[----:B---3--:R0:W-:Y:S04]  /*c9d0*/  STS.U16 [R55+UR5+0xf00], R15 ;  /* 0x000f000f37007988 */ /* 0x0081e80008000405 */
[----:B0-----:R-:W3:Y:S04]  /*c9e0*/  LDL.LU R15, [R1+0x78c] ;  /* 0x00078c00010f7983 */ /* 0x001ee80000300800 */
[----:B--2---:R0:W-:Y:S04]  /*c9f0*/  STS.U16 [R55+UR5+0x4f00], R16 ;  /* 0x004f001037007988 */ /* 0x0041e80008000405 */
[----:B------:R1:W-:Y:S04]  /*ca00*/  STS.U16 [R55+UR5+0x8f00], R17 ;  /* 0x008f001137007988 */ /* 0x0003e80008000405 */
[----:B------:R2:W-:Y:S04]  /*ca10*/  STS.U16 [R55+UR5+0xcf00], R19 ;  /* 0x00cf001337007988 */ /* 0x0005e80008000405 */
[----:B0-----:R-:W3:Y:S04]  /*ca20*/  LDL.LU R16, [R1+0x788] ;  /* 0x0007880001107983 */ /* 0x001ee80000300800 */
[----:B-1----:R-:W3:Y:S04]  /*ca30*/  LDL.LU R17, [R1+0x784] ;  /* 0x0007840001117983 */ /* 0x002ee80000300800 */
[----:B--2---:R-:W2:Y:S04]  /*ca40*/  LDL.LU R19, [R1+0x780] ;  /* 0x0007800001137983 */ /* 0x004ea80000300800 */
[----:B----4-:R-:W-:Y:S04]  /*ca50*/  STS.U16 [R55+UR5+0x1300], R86 ;  /* 0x0013005637007988 */ /* 0x010fe80008000405 */
[----:B------:R0:W-:Y:S04]  /*ca60*/  STS.U16 [R55+UR5+0x5300], R3 ;  /* 0x0053000337007988 */ /* 0x0001e80008000405 */
[----:B------:R-:W-:Y:S04]  /*ca70*/  STS.U16 [R55+UR5+0x9300], R87 ;  /* 0x0093005737007988 */ /* 0x000fe80008000405 */
[----:B0-----:R-:W4:Y:S04]  /*ca80*/  LDL.LU R3, [R1+0x778] ;  /* 0x0007780001037983 */ /* 0x001f280000300800 */
[----:B------:R-:W-:Y:S04]  /*ca90*/  STS.U16 [R55+UR5+0xd300], R88 ;  /* 0x00d3005837007988 */ /* 0x000fe80008000405 */
[----:B------:R0:W-:Y:S04]  /*caa0*/  STS.U16 [R55+UR5+0x1700], R18 ;  /* 0x0017001237007988 */ /* 0x0001e80008000405 */
[----:B------:R-:W-:Y:S04]  /*cab0*/  STS.U16 [R55+UR5+0x5700], R89 ;  /* 0x0057005937007988 */ /* 0x000fe80008000405 */
[----:B0-----:R-:W4:Y:S04]  /*cac0*/  LDL.LU R18, [R1+0x8c0] ;  /* 0x0008c00001127983 */ /* 0x001f280000300800 */
[----:B------:R0:W-:Y:S04]  /*cad0*/  STS.U16 [R55+UR5+0x9700], R92 ;  /* 0x0097005c37007988 */ /* 0x0001e80008000405 */
[----:B------:R-:W-:Y:S04]  /*cae0*/  STS.U16 [R55+UR5+0xd700], R12 ;  /* 0x00d7000c37007988 */ /* 0x000fe80008000405 */
[----:B------:R-:W-:Y:S04]  /*caf0*/  STS.U16 [R55+UR5+0x1b00], R13 ;  /* 0x001b000d37007988 */ /* 0x000fe80008000405 */
[----:B------:R-:W-:Y:S04]  /*cb00*/  STS.U16 [R55+UR5+0x5b00], R14 ;  /* 0x005b000e37007988 */ /* 0x000fe80008000405 */
[----:B0-----:R-:W4:Y:S04]  /*cb10*/  LDL.LU R92, [R1+0x8bc] ;  /* 0x0008bc00015c7983 */ /* 0x001f280000300800 */
[----:B---3--:R-:W-:Y:S04]  /*cb20*/  STS.U16 [R55+UR5+0x9b00], R15 ;  /* 0x009b000f37007988 */ /* 0x008fe80008000405 */
[----:B------:R-:W-:Y:S04]  /*cb30*/  STS.U16 [R55+UR5+0xdb00], R16 ;  /* 0x00db001037007988 */ /* 0x000fe80008000405 */
[----:B------:R-:W-:Y:S04]  /*cb40*/  STS.U16 [R55+UR5+0x1f00], R17 ;  /* 0x001f001137007988 */ /* 0x000fe80008000405 */
[----:B--2---:R-:W-:Y:S04]  /*cb50*/  STS.U16 [R55+UR5+0x5f00], R19 ;  /* 0x005f001337007988 */ /* 0x004fe80008000405 */
[----:B------:R0:W-:Y:S04]  /*cb60*/  STS.U16 [R55+UR5+0x9f00], R91 ;  /* 0x009f005b37007988 */ /* 0x0001e80008000405 */
[----:B0-----:R-:W2:Y:S04]  /*cb70*/  LDL.LU R91, [R1+0x1354] ;  /* 0x00135400015b7983 */ /* 0x001ea80000300800 */
[----:B------:R-:W3:Y:S01]  /*cb80*/  LDL.LU R19, [R1+0x8c4] ;  /* 0x0008c40001137983 */ /* 0x000ee20000300800 */
[----:B------:R-:W-:-:S03]  /*cb90*/  LOP3.LUT R4, R2, 0x70, RZ, 0x3c, !PT ;  /* 0x0000007002047812 */ /* 0x000fc600078e3cff */
[----:B------:R-:W-:Y:S04]  /*cba0*/  STL [R1+0x1248], R2 ;  /* 0x0012480201007387 */ /* 0x000fe80000100800 */
[----:B------:R-:W-:Y:S04]  /*cbb0*/  STL [R1+0xbdc], R4 ;  /* 0x000bdc0401007387 */ /* 0x000fe80000100800 */
[----:B------:R-:W3:Y:S04]  /*cbc0*/  LDL.LU R6, [R1+0x8c8] ;  /* 0x0008c80001067983 */ /* 0x000ee80000300800 */
[----:B------:R-:W3:Y:S04]  /*cbd0*/  LDL.LU R7, [R1+0x824] ;  /* 0x0008240001077983 */ /* 0x000ee80000300800 */
[----:B------:R-:W3:Y:S04]  /*cbe0*/  LDL.LU R54, [R1+0x820] ;  /* 0x0008200001367983 */ /* 0x000ee80000300800 */
[----:B----4-:R0:W-:Y:S04]  /*cbf0*/  STS.U16 [R55+UR5+0xdf00], R3 ;  /* 0x00df000337007988 */ /* 0x0101e80008000405 */
[----:B------:R1:W-:Y:S04]  /*cc00*/  STS.U16 [R4+UR5+0x380], R18 ;  /* 0x0003801204007988 */ /* 0x0003e80008000405 */
[----:B------:R-:W-:Y:S04]  /*cc10*/  STS.U16 [R4+UR5+0x4380], R92 ;  /* 0x0043805c04007988 */ /* 0x000fe80008000405 */
[----:B--2---:R-:W-:Y:S04]  /*cc20*/  STL.64 [R1+0x1210], R90 ;  /* 0x0012105a01007387 */ /* 0x004fe80000100a00 */
        /* <DEDUP_REMOVED lines=18> */
[----:B0-----:R-:W4:Y:S04]  /*cd50*/  LDL.LU R55, [R1+0x8d8] ;  /* 0x0008d80001377983 */ /* 0x001f280000300800 */
[----:B-1----:R-:W4:Y:S04]  /*cd60*/  LDL.LU R18, [R1+0x8d4] ;  /* 0x0008d40001127983 */ /* 0x002f280000300800 */
[----:B---3--:R0:W-:Y:S04]  /*cd70*/  STS.U16 [R4+UR5+0x8380], R19 ;  /* 0x0083801304007988 */ /* 0x0081e80008000405 */
[----:B0-----:R-:W3:Y:S01]  /*cd80*/  LDL.LU R19, [R1+0x8d0] ;  /* 0x0008d00001137983 */ /* 0x001ee20000300800 */
[----:B------:R-:W0:Y:S03]  /*cd90*/  S2R R3, SR_TID.X ;  /* 0x0000000000037919 */ /* 0x000e260000002100 */
[----:B------:R-:W-:Y:S04]  /*cda0*/  STS.U16 [R4+UR5+0xc380], R6 ;  /* 0x00c3800604007988 */ /* 0x000fe80008000405 */
[----:B------:R-:W-:Y:S04]  /*cdb0*/  STS.U16 [R4+UR5+0x780], R7 ;  /* 0x0007800704007988 */ /* 0x000fe80008000405 */
[----:B------:R-:W-:Y:S01]  /*cdc0*/  STS.U16 [R4+UR5+0x4780], R54 ;  /* 0x0047803604007988 */ /* 0x000fe20008000405 */
[----:B0-----:R-:W-:-:S05]  /*cdd0*/  LOP3.LUT R3, R3, 0x3f, RZ, 0xc0, !PT ;  /* 0x0000003f03037812 */ /* 0x001fca00078ec0ff */
[----:B------:R-:W-:-:S05]  /*cde0*/  IMAD R3, R3, R91, RZ ;  /* 0x0000005b03037224 */ /* 0x000fca00078e02ff */
[----:B------:R-:W-:Y:S01]  /*cdf0*/  LEA R92, P0, R3, UR14, 0x1 ;  /* 0x0000000e035c7c11 */ /* 0x000fe2000f8008ff */
[----:B------:R-:W-:Y:S01]  /*ce00*/  IMAD R2, R81, UR4, RZ ;  /* 0x0000000451027c24 */ /* 0x000fe2000f8e02ff */
[----:B------:R-:W0:Y:S02]  /*ce10*/  LDCU UR14, c[0x0][0x3b0] ;  /* 0x00007600ff0e77ac */ /* 0x000e240008000800 */
[----:B------:R-:W-:Y:S01]  /*ce20*/  LEA.HI.X.SX32 R3, R3, UR15, 0x1, P0 ;  /* 0x0000000f03037c11 */ /* 0x000fe200080f0eff */
[----:B------:R-:W-:Y:S01]  /*ce30*/  IMAD R49, R49, UR4, RZ ;  /* 0x0000000431317c24 */ /* 0x000fe2000f8e02ff */
[----:B------:R-:W1:Y:S01]  /*ce40*/  LDCU UR15, c[0x0][0x3b0] ;  /* 0x00007600ff0f77ac */ /* 0x000e620008000800 */
[----:B------:R-:W-:Y:S02]  /*ce50*/  IMAD R0, R0, UR4, RZ ;  /* 0x0000000400007c24 */ /* 0x000fe4000f8e02ff */
[----:B------:R-:W-:Y:S02]  /*ce60*/  IMAD R56, R56, UR4, RZ ;  /* 0x0000000438387c24 */ /* 0x000fe4000f8e02ff */
[----:B------:R-:W-:-:S02]  /*ce70*/  IMAD R20, R20, UR4, RZ ;  /* 0x0000000414147c24 */ /* 0x000fc4000f8e02ff */
[----:B------:R-:W-:Y:S02]  /*ce80*/  IMAD R53, R53, UR4, RZ ;  /* 0x0000000435357c24 */ /* 0x000fe4000f8e02ff */
[----:B------:R-:W-:Y:S02]  /*ce90*/  IMAD R22, R22, UR4, RZ ;  /* 0x0000000416167c24 */ /* 0x000fe4000f8e02ff */
[----:B------:R-:W-:Y:S02]  /*cea0*/  IMAD R24, R24, UR9, RZ ;  /* 0x0000000918187c24 */ /* 0x000fe4000f8e02ff */
        /* <DEDUP_REMOVED lines=14> */
[----:B------:R-:W-:Y:S01]  /*cf90*/  IMAD R5, R76, UR29, RZ ;  /* 0x0000001d4c057c24 */ /* 0x000fe2000f8e02ff */
[----:B--2---:R-:W-:Y:S04]  /*cfa0*/  STS.U16 [R4+UR5+0x8780], R8 ;  /* 0x0087800804007988 */ /* 0x004fe80008000405 */
[----:B----4-:R-:W-:Y:S04]  /*cfb0*/  STS.U16 [R4+UR5+0xc780], R9 ;  /* 0x00c7800904007988 */ /* 0x010fe80008000405 */
        /* <DEDUP_REMOVED lines=13> */
[----:B------:R-:W-:Y:S04]  /*d090*/  STS.U16 [R4+UR5+0x5780], R15 ;  /* 0x0057800f04007988 */ /* 0x000fe80008000405 */
[----:B------:R-:W-:Y:S04]  /*d0a0*/  STS.U16 [R4+UR5+0x9780], R16 ;  /* 0x0097801004007988 */ /* 0x000fe80008000405 */
[----:B------:R4:W-:Y:S01]  /*d0b0*/  STS.U16 [R4+UR5+0xd780], R17 ;  /* 0x00d7801104007988 */ /* 0x0009e20008000405 */
[----:B--2---:R-:W-:-:S02]  /*d0c0*/  IMAD R14, R55, UR4, RZ ;  /* 0x00000004370e7c24 */ /* 0x004fc4000f8e02ff */
[----:B----4-:R-:W-:Y:S02]  /*d0d0*/  IMAD R17, R79, UR4, RZ ;  /* 0x000000044f117c24 */ /* 0x010fe4000f8e02ff */
[----:B------:R-:W-:Y:S02]  /*d0e0*/  IMAD R79, R52, UR57, RZ ;  /* 0x00000039344f7c24 */ /* 0x000fe4000f8e02ff */
[----:B------:R-:W-:Y:S01]  /*d0f0*/  IMAD R52, R51, UR58, RZ ;  /* 0x0000003a33347c24 */ /* 0x000fe2000f8e02ff */
[----:B------:R-:W-:Y:S01]  /*d100*/  LEA R51, P0, R14, R92, 0x1 ;  /* 0x0000005c0e337211 */ /* 0x000fe200078008ff */
[----:B------:R-:W-:-:S03]  /*d110*/  IMAD R16, R18, UR4, RZ ;  /* 0x0000000412107c24 */ /* 0x000fc6000f8e02ff */
[----:B------:R-:W-:Y:S01]  /*d120*/  STL [R1+0x71c], R52 ;  /* 0x00071c3401007387 */ /* 0x000fe20000100800 */
[----:B------:R-:W-:-:S03]  /*d130*/  IMAD R13, R50, UR59, RZ ;  /* 0x0000003b320d7c24 */ /* 0x000fc6000f8e02ff */
[----:B------:R2:W-:Y:S01]  /*d140*/  STL [R1+0x9f8], R51 ;  /* 0x0009f83301007387 */ /* 0x0005e20000100800 */
[----:B---3--:R-:W-:Y:S01]  /*d150*/  IMAD R15, R19, UR4, RZ ;  /* 0x00000004130f7c24 */ /* 0x008fe2000f8e02ff */
[-C--:B------:R-:W-:Y:S01]  /*d160*/  LEA R50, P4, R16, R92.reuse, 0x1 ;  /* 0x0000005c10327211 */ /* 0x080fe200078808ff */
[----:B------:R-:W-:Y:S02]  /*d170*/  IMAD R18, R80, UR4, RZ ;  /* 0x0000000450127c24 */ /* 0x000fe4000f8e02ff */
[----:B--2---:R-:W-:Y:S01]  /*d180*/  IMAD R51, R48, UR61, RZ ;  /* 0x0000003d30337c24 */ /* 0x004fe2000f8e02ff */
[----:B------:R-:W-:Y:S02]  /*d190*/  LEA.HI.X.SX32 R48, R14, R3, 0x1, P0 ;  /* 0x000000030e307211 */ /* 0x000fe400000f0eff */
[-C--:B------:R-:W-:Y:S02]  /*d1a0*/  LEA R14, P5, R15, R92.reuse, 0x1 ;  /* 0x0000005c0f0e7211 */ /* 0x080fe400078a08ff */
[----:B------:R-:W-:Y:S01]  /*d1b0*/  STL [R1+0x70c], R51 ;  /* 0x00070c3301007387 */ /* 0x000fe20000100800 */
[----:B------:R-:W-:-:S03]  /*d1c0*/  LEA R54, P0, R2, R92, 0x1 ;  /* 0x0000005c02367211 */ /* 0x000fc600078008ff */
[----:B------:R-:W-:Y:S04]  /*d1d0*/  STL [R1+0x9f4], R48 ;  /* 0x0009f43001007387 */ /* 0x000fe80000100800 */
[----:B------:R2:W-:Y:S01]  /*d1e0*/  STL [R1+0xa00], R50 ;  /* 0x000a003201007387 */ /* 0x0005e20000100800 */
[----:B------:R-:W-:-:S03]  /*d1f0*/  LEA.HI.X.SX32 R16, R16, R3, 0x1, P4 ;  /* 0x0000000310107211 */ /* 0x000fc600020f0eff */
[----:B------:R-:W-:Y:S01]  /*d200*/  STL [R1+0xa08], R14 ;  /* 0x000a080e01007387 */ /* 0x000fe20000100800 */
[-C--:B--2---:R-:W-:Y:S02]  /*d210*/  LEA R50, P2, R18, R92.reuse, 0x1 ;  /* 0x0000005c12327211 */ /* 0x084fe400078408ff */
[----:B------:R-:W-:-:S03]  /*d220*/  LEA R48, P6, R49, R92, 0x1 ;  /* 0x0000005c31307211 */ /* 0x000fc600078c08ff */
[----:B------:R2:W-:Y:S04]  /*d230*/  STL [R1+0xa20], R50 ;  /* 0x000a203201007387 */ /* 0x0005e80000100800 */
[----:B------:R-:W-:Y:S01]  /*d240*/  STL [R1+0xa18], R54 ;  /* 0x000a183601007387 */ /* 0x000fe20000100800 */
[----:B------:R-:W-:-:S03]  /*d250*/  LEA.HI.X.SX32 R15, R15, R3, 0x1, P5 ;  /* 0x000000030f0f7211 */ /* 0x000fc600028f0eff */
[----:B------:R-:W-:Y:S04]  /*d260*/  STL [R1+0x1330], R54 ;  /* 0x0013303601007387 */ /* 0x000fe80000100800 */
[----:B------:R3:W-:Y:S01]  /*d270*/  STL [R1+0x9fc], R16 ;  /* 0x0009fc1001007387 */ /* 0x0007e20000100800 */
[-C--:B--2---:R-:W-:Y:S02]  /*d280*/  LEA R50, P5, R0, R92.reuse, 0x1 ;  /* 0x0000005c00327211 */ /* 0x084fe400078a08ff */
[-C--:B------:R-:W-:Y:S01]  /*d290*/  LEA.HI.X.SX32 R49, R49, R3.reuse, 0x1, P6 ;  /* 0x0000000331317211 */ /* 0x080fe200030f0eff */
[----:B------:R-:W-:Y:S01]  /*d2a0*/  STL [R1+0xa10], R48 ;  /* 0x000a103001007387 */ /* 0x000fe20000100800 */
[----:B------:R-:W-:Y:S02]  /*d2b0*/  LEA.HI.X.SX32 R2, R2, R3, 0x1, P0 ;  /* 0x0000000302027211 */ /* 0x000fe400000f0eff */
[-C--:B---3--:R-:W-:Y:S01]  /*d2c0*/  LEA R16, P4, R17, R92.reuse, 0x1 ;  /* 0x0000005c11107211 */ /* 0x088fe200078808ff */
[----:B------:R-:W-:Y:S01]  /*d2d0*/  IMAD R19, R78, UR4, RZ ;  /* 0x000000044e137c24 */ /* 0x000fe2000f8e02ff */
[----:B------:R-:W-:-:S03]  /*d2e0*/  LEA R93, P6, R56, R92, 0x1 ;  /* 0x0000005c385d7211 */ /* 0x000fc600078c08ff */
[----:B------:R-:W-:Y:S04]  /*d2f0*/  STL [R1+0xa28], R16 ;  /* 0x000a281001007387 */ /* 0x000fe80000100800 */
[----:B------:R-:W-:Y:S04]  /*d300*/  STL [R1+0xa04], R15 ;  /* 0x000a040f01007387 */ /* 0x000fe80000100800 */
[----:B------:R2:W-:Y:S04]  /*d310*/  STL.64 [R1+0x1220], R14 ;  /* 0x0012200e01007387 */ /* 0x0005e80000100a00 */
[----:B------:R-:W-:Y:S04]  /*d320*/  STL [R1+0xa30], R50 ;  /* 0x000a303201007387 */ /* 0x000fe80000100800 */
[----:B------:R-:W-:Y:S04]  /*d330*/  STL [R1+0xa0c], R49 ;  /* 0x000a0c3101007387 */ /* 0x000fe80000100800 */
[----:B------:R3:W-:Y:S01]  /*d340*/  STL [R1+0xa14], R2 ;  /* 0x000a140201007387 */ /* 0x0007e20000100800 */
[----:B--2---:R-:W-:-:S02]  /*d350*/  LEA.HI.X.SX32 R14, R18, R3, 0x1, P2 ;  /* 0x00000003120e7211 */ /* 0x004fc400010f0eff */
[----:B------:R-:W-:Y:S01]  /*d360*/  LEA R18, P2, R19, R92, 0x1 ;  /* 0x0000005c13127211 */ /* 0x000fe200078408ff */
[----:B------:R-:W-:Y:S01]  /*d370*/  STL [R1+0xa38], R93 ;  /* 0x000a385d01007387 */ /* 0x000fe20000100800 */
[----:B------:R-:W-:-:S03]  /*d380*/  LEA.HI.X.SX32 R17, R17, R3, 0x1, P4 ;  /* 0x0000000311117211 */ /* 0x000fc600020f0eff */
[----:B------:R-:W-:Y:S01]  /*d390*/  STL [R1+0x1348], R93 ;  /* 0x0013485d01007387 */ /* 0x000fe20000100800 */
[----:B---3--:R-:W-:-:S03]  /*d3a0*/  LEA R2, P0, R20, R92, 0x1 ;  /* 0x0000005c14027211 */ /* 0x008fc600078008ff */
[----:B------:R-:W-:Y:S01]  /*d3b0*/  STL.64 [R1+0x1230], R48 ;  /* 0x0012303001007387 */ /* 0x000fe20000100a00 */
[----:B------:R-:W-:-:S03]  /*d3c0*/  LEA R52, P4, R53, R92, 0x1 ;  /* 0x0000005c35347211 */ /* 0x000fc600078808ff */
[----:B------:R-:W-:Y:S01]  /*d3d0*/  STL [R1+0xa1c], R14 ;  /* 0x000a1c0e01007387 */ /* 0x000fe20000100800 */
[----:B------:R-:W-:-:S03]  /*d3e0*/  LEA.HI.X.SX32 R51, R0, R3, 0x1, P5 ;  /* 0x0000000300337211 */ /* 0x000fc600028f0eff */
[----:B------:R-:W-:Y:S01]  /*d3f0*/  STL [R1+0xa40], R2 ;  /* 0x000a400201007387 */ /* 0x000fe20000100800 */
[----:B------:R-:W-:-:S03]  /*d400*/  LEA R0, P5, R22, R92, 0x1 ;  /* 0x0000005c16007211 */ /* 0x000fc600078a08ff */
[----:B------:R2:W-:Y:S04]  /*d410*/  STL [R1+0x12e0], R2 ;  /* 0x0012e00201007387 */ /* 0x0005e80000100800 */
[----:B------:R-:W-:Y:S04]  /*d420*/  STL [R1+0xa48], R18 ;  /* 0x000a481201007387 */ /* 0x000fe80000100800 */
[----:B------:R-:W-:Y:S01]  /*d430*/  STL [R1+0xa24], R17 ;  /* 0x000a241101007387 */ /* 0x000fe20000100800 */
[----:B--2---:R-:W-:-:S03]  /*d440*/  LEA.HI.X.SX32 R2, R56, R3, 0x1, P6 ;  /* 0x0000000338027211 */ /* 0x004fc600030f0eff */
[----:B------:R2:W-:Y:S01]  /*d450*/  STL.64 [R1+0x1240], R16 ;  /* 0x0012401001007387 */ /* 0x0005e20000100a00 */
[----:B------:R-:W-:-:S03]  /*d460*/  LEA R48, P6, R24, R92, 0x1 ;  /* 0x0000005c18307211 */ /* 0x000fc600078c08ff */
[----:B------:R-:W-:Y:S04]  /*d470*/  STL [R1+0xa50], R52 ;  /* 0x000a503401007387 */ /* 0x000fe80000100800 */
[----:B------:R-:W-:Y:S01]  /*d480*/  STL [R1+0xa2c], R51 ;  /* 0x000a2c3301007387 */ /* 0x000fe20000100800 */
[----:B------:R-:W-:-:S03]  /*d490*/  LEA.HI.X.SX32 R19, R19, R3, 0x1, P2 ;  /* 0x0000000313137211 */ /* 0x000fc600010f0eff */
[----:B------:R-:W-:Y:S01]  /*d4a0*/  STL [R1+0xa34], R2 ;  /* 0x000a340201007387 */ /* 0x000fe20000100800 */
[----:B--2---:R-:W-:Y:S02]  /*d4b0*/  LEA.HI.X.SX32 R16, R20, R3, 0x1, P0 ;  /* 0x0000000314107211 */ /* 0x004fe400000f0eff */
[-C--:B------:R-:W-:Y:S01]  /*d4c0*/  LEA R20, P0, R21, R92.reuse, 0x1 ;  /* 0x0000005c15147211 */ /* 0x080fe200078008ff */
[----:B------:R-:W-:Y:S04]  /*d4d0*/  STL [R1+0xa58], R0 ;  /* 0x000a580001007387 */ /* 0x000fe80000100800 */
[----:B------:R2:W-:Y:S01]  /*d4e0*/  STL [R1+0x134c], R0 ;  /* 0x00134c0001007387 */ /* 0x0005e20000100800 */
[----:B------:R-:W-:-:S03]  /*d4f0*/  LEA R56, P2, R57, R92, 0x1 ;  /* 0x0000005c39387211 */ /* 0x000fc600078408ff */
[----:B------:R-:W-:Y:S01]  /*d500*/  STL.64 [R1+0x1250], R50 ;  /* 0x0012503201007387 */ /* 0x000fe20000100a00 */
[----:B------:R-:W-:-:S03]  /*d510*/  LEA.HI.X.SX32 R53, R53, R3, 0x1, P4 ;  /* 0x0000000335357211 */ /* 0x000fc600020f0eff */
[----:B------:R-:W-:Y:S04]  /*d520*/  STL [R1+0xa60], R48 ;  /* 0x000a603001007387 */ /* 0x000fe80000100800 */
[----:B------:R-:W-:Y:S01]  /*d530*/  STL [R1+0xa3c], R16 ;  /* 0x000a3c1001007387 */ /* 0x000fe20000100800 */
[----:B--2---:R-:W-:-:S03]  /*d540*/  LEA.HI.X.SX32 R0, R22, R3, 0x1, P5 ;  /* 0x0000000316007211 */ /* 0x004fc600028f0eff */
[----:B------:R-:W-:Y:S01]  /*d550*/  STL.64 [R1+0x12a0], R16 ;  /* 0x0012a01001007387 */ /* 0x000fe20000100a00 */
[----:B------:R-:W-:-:S03]  /*d560*/  LEA R80, P4, R59, R92, 0x1 ;  /* 0x0000005c3b507211 */ /* 0x000fc600078808ff */
[----:B------:R-:W-:Y:S01]  /*d570*/  STL [R1+0xa68], R20 ;  /* 0x000a681401007387 */ /* 0x000fe20000100800 */
[----:B------:R-:W-:-:S03]  /*d580*/  LEA R22, P5, R23, R92, 0x1 ;  /* 0x0000005c17167211 */ /* 0x000fc600078a08ff */
[----:B------:R-:W-:Y:S01]  /*d590*/  STL [R1+0xa44], R19 ;  /* 0x000a441301007387 */ /* 0x000fe20000100800 */
[----:B------:R-:W-:-:S03]  /*d5a0*/  LEA.HI.X.SX32 R49, R24, R3, 0x1, P6 ;  /* 0x0000000318317211 */ /* 0x000fc600030f0eff */
[----:B------:R-:W-:Y:S04]  /*d5b0*/  STL.64 [R1+0x1260], R18 ;  /* 0x0012601201007387 */ /* 0x000fe80000100a00 */
[----:B------:R-:W-:Y:S01]  /*d5c0*/  STL [R1+0x1350], R18 ;  /* 0x0013501201007387 */ /* 0x000fe20000100800 */
[----:B------:R-:W-:-:S03]  /*d5d0*/  LEA R24, P6, R25, R92, 0x1 ;  /* 0x0000005c19187211 */ /* 0x000fc600078c08ff */
[----:B------:R-:W-:Y:S01]  /*d5e0*/  STL [R1+0xa70], R56 ;  /* 0x000a703801007387 */ /* 0x000fe20000100800 */
[----:B------:R-:W-:-:S03]  /*d5f0*/  LEA.HI.X.SX32 R21, R21, R3, 0x1, P0 ;  /* 0x0000000315157211 */ /* 0x000fc600000f0eff */
[----:B------:R-:W-:Y:S01]  /*d600*/  STL [R1+0xa4c], R53 ;  /* 0x000a4c3501007387 */ /* 0x000fe20000100800 */
[----:B------:R-:W-:-:S03]  /*d610*/  IMAD R12, R58, UR56, RZ ;  /* 0x000000383a0c7c24 */ /* 0x000fc6000f8e02ff */
[----:B------:R2:W-:Y:S01]  /*d620*/  STL [R1+0xa54], R0 ;  /* 0x000a540001007387 */ /* 0x0005e20000100800 */
[----:B------:R-:W-:-:S03]  /*d630*/  LEA R58, P0, R26, R92, 0x1 ;  /* 0x0000005c1a3a7211 */ /* 0x000fc600078008ff */
[----:B------:R-:W-:Y:S01]  /*d640*/  STL [R1+0xa78], R80 ;  /* 0x000a785001007387 */ /* 0x000fe20000100800 */
[----:B------:R-:W-:-:S03]  /*d650*/  LEA.HI.X.SX32 R57, R57, R3, 0x1, P2 ;  /* 0x0000000339397211 */ /* 0x000fc600010f0eff */
[----:B------:R-:W-:Y:S01]  /*d660*/  STL.64 [R1+0x1270], R52 ;  /* 0x0012703401007387 */ /* 0x000fe20000100a00 */
[----:B------:R-:W-:-:S03]  /*d670*/  LEA R2, P2, R62, R92, 0x1 ;  /* 0x0000005c3e027211 */ /* 0x000fc600078408ff */
[----:B------:R-:W-:Y:S01]  /*d680*/  STL [R1+0xa80], R22 ;  /* 0x000a801601007387 */ /* 0x000fe20000100800 */
[----:B------:R-:W-:-:S03]  /*d690*/  LEA.HI.X.SX32 R81, R59, R3, 0x1, P4 ;  /* 0x000000033b517211 */ /* 0x000fc600020f0eff */
[----:B------:R-:W-:Y:S04]  /*d6a0*/  STL [R1+0xa5c], R49 ;  /* 0x000a5c3101007387 */ /* 0x000fe80000100800 */
[----:B------:R-:W-:Y:S04]  /*d6b0*/  STL.64 [R1+0x1278], R48 ;  /* 0x0012783001007387 */ /* 0x000fe80000100a00 */
[----:B------:R-:W-:Y:S01]  /*d6c0*/  STL [R1+0xa88], R24 ;  /* 0x000a881801007387 */ /* 0x000fe20000100800 */
[----:B------:R-:W-:-:S03]  /*d6d0*/  LEA.HI.X.SX32 R23, R23, R3, 0x1, P5 ;  /* 0x0000000317177211 */ /* 0x000fc600028f0eff */
[----:B------:R-:W-:Y:S04]  /*d6e0*/  STL [R1+0xa64], R21 ;  /* 0x000a641501007387 */ /* 0x000fe80000100800 */
[----:B------:R-:W-:Y:S01]  /*d6f0*/  STL.64 [R1+0x1280], R20 ;  /* 0x0012801401007387 */ /* 0x000fe20000100a00 */
[----:B------:R-:W-:-:S03]  /*d700*/  LEA.HI.X.SX32 R25, R25, R3, 0x1, P6 ;  /* 0x0000000319197211 */ /* 0x000fc600030f0eff */
[----:B------:R-:W-:Y:S01]  /*d710*/  STL [R1+0xa90], R58 ;  /* 0x000a903a01007387 */ /* 0x000fe20000100800 */
[----:B------:R-:W-:-:S03]  /*d720*/  LEA.HI.X.SX32 R59, R26, R3, 0x1, P0 ;  /* 0x000000031a3b7211 */ /* 0x000fc600000f0eff */
[----:B------:R-:W-:Y:S01]  /*d730*/  STL [R1+0xa6c], R57 ;  /* 0x000a6c3901007387 */ /* 0x000fe20000100800 */
[----:B------:R-:W-:-:S03]  /*d740*/  LEA R14, P0, R60, R92, 0x1 ;  /* 0x0000005c3c0e7211 */ /* 0x000fc600078008ff */
[----:B------:R-:W-:Y:S04]  /*d750*/  STL [R1+0xa98], R2 ;  /* 0x000a980201007387 */ /* 0x000fe80000100800 */
[----:B------:R-:W-:Y:S01]  /*d760*/  STL [R1+0xa74], R81 ;  /* 0x000a745101007387 */ /* 0x000fe20000100800 */
[----:B--2---:R-:W-:-:S03]  /*d770*/  LEA.HI.X.SX32 R0, R62, R3, 0x1, P2 ;  /* 0x000000033e007211 */ /* 0x004fc600010f0eff */
[----:B------:R-:W-:Y:S04]  /*d780*/  STL.64 [R1+0x12f8], R80 ;  /* 0x0012f85001007387 */ /* 0x000fe80000100a00 */
[----:B------:R-:W-:Y:S01]  /*d790*/  STL.64 [R1+0x1290], R56 ;  /* 0x0012903801007387 */ /* 0x000fe20000100a00 */
[----:B------:R-:W-:-:S03]  /*d7a0*/  LEA R26, P4, R27, R92, 0x1 ;  /* 0x0000005c1b1a7211 */ /* 0x000fc600078808ff */
[----:B------:R-:W-:Y:S01]  /*d7b0*/  STL [R1+0xa7c], R23 ;  /* 0x000a7c1701007387 */ /* 0x000fe20000100800 */
[----:B------:R-:W-:-:S03]  /*d7c0*/  LEA.HI.X.SX32 R15, R60, R3, 0x1, P0 ;  /* 0x000000033c0f7211 */ /* 0x000fc600000f0eff */
[----:B------:R-:W-:Y:S04]  /*d7d0*/  STL.64 [R1+0x12b0], R22 ;  /* 0x0012b01601007387 */ /* 0x000fe80000100a00 */
[----:B------:R-:W-:Y:S04]  /*d7e0*/  STL [R1+0xa84], R25 ;  /* 0x000a841901007387 */ /* 0x000fe80000100800 */
[----:B------:R-:W-:Y:S04]  /*d7f0*/  STL.64 [R1+0x12c0], R24 ;  /* 0x0012c01801007387 */ /* 0x000fe80000100a00 */
[----:B------:R-:W-:Y:S04]  /*d800*/  STL [R1+0xaa0], R14 ;  /* 0x000aa00e01007387 */ /* 0x000fe80000100800 */
[----:B------:R-:W-:Y:S01]  /*d810*/  STL [R1+0xa8c], R59 ;  /* 0x000a8c3b01007387 */ /* 0x000fe20000100800 */
[----:B------:R-:W-:-:S03]  /*d820*/  LEA.HI.X.SX32 R27, R27, R3, 0x1, P4 ;  /* 0x000000031b1b7211 */ /* 0x000fc600020f0eff */
[----:B------:R-:W-:Y:S01]  /*d830*/  STL [R1+0xa94], R0 ;  /* 0x000a940001007387 */ /* 0x000fe20000100800 */
[----:B------:R-:W-:-:S03]  /*d840*/  LEA R60, P0, R61, R92, 0x1 ;  /* 0x0000005c3d3c7211 */ /* 0x000fc600078008ff */
[----:B------:R-:W-:Y:S04]  /*d850*/  STL.64 [R1+0x12c8], R58 ;  /* 0x0012c83a01007387 */ /* 0x000fe80000100a00 */
[----:B------:R-:W-:Y:S04]  /*d860*/  STL [R1+0xaa8], R26 ;  /* 0x000aa81a01007387 */ /* 0x000fe80000100800 */
[----:B------:R-:W-:Y:S01]  /*d870*/  STL [R1+0xa9c], R15 ;  /* 0x000a9c0f01007387 */ /* 0x000fe20000100800 */
[----:B------:R-:W-:-:S03]  /*d880*/  LEA R90, P4, R28, R92, 0x1 ;  /* 0x0000005c1c5a7211 */ /* 0x000fc600078808ff */
[----:B------:R2:W-:Y:S01]  /*d890*/  STL.64 [R1+0x12d0], R14 ;  /* 0x0012d00e01007387 */ /* 0x0005e20000100a00 */
[-C--:B------:R-:W-:Y:S01]  /*d8a0*/  LEA.HI.X.SX32 R61, R61, R3.reuse, 0x1, P0 ;  /* 0x000000033d3d7211 */ /* 0x080fe200000f0eff */
[----:B------:R-:W-:Y:S02]  /*d8b0*/  IMAD R4, R77, UR28, RZ ;  /* 0x0000001c4d047c24 */ /* 0x000fe4000f8e02ff */
[----:B------:R-:W-:Y:S01]  /*d8c0*/  STL [R1+0xaa4], R27 ;  /* 0x000aa41b01007387 */ /* 0x000fe20000100800 */
[----:B------:R-:W-:-:S03]  /*d8d0*/  LEA.HI.X.SX32 R91, R28, R3, 0x1, P4 ;  /* 0x000000031c5b7211 */ /* 0x000fc600020f0eff */
[----:B------:R3:W-:Y:S01]  /*d8e0*/  STL.64 [R1+0x12d8], R26 ;  /* 0x0012d81a01007387 */ /* 0x0007e20000100a00 */
[----:B--2---:R-:W-:-:S04]  /*d8f0*/  LEA R15, P2, R32, R92, 0x1 ;  /* 0x0000005c200f7211 */ /* 0x004fc800078408ff */
[----:B------:R-:W-:Y:S01]  /*d900*/  LEA.HI.X.SX32 R14, R32, R3, 0x1, P2 ;  /* 0x00000003200e7211 */ /* 0x000fe200010f0eff */
[----:B------:R-:W-:Y:S01]  /*d910*/  STL [R1+0xab8], R15 ;  /* 0x000ab80f01007387 */ /* 0x000fe20000100800 */
[----:B------:R-:W-:-:S03]  /*d920*/  LEA R28, P0, R29, R92, 0x1 ;  /* 0x0000005c1d1c7211 */ /* 0x000fc600078008ff */
[----:B------:R-:W-:Y:S01]  /*d930*/  STL [R1+0xab0], R60 ;  /* 0x000ab03c01007387 */ /* 0x000fe20000100800 */
[----:B------:R-:W-:-:S03]  /*d940*/  LEA R58, P4, R4, R92, 0x1 ;  /* 0x0000005c043a7211 */ /* 0x000fc600078808ff */
[----:B------:R-:W-:Y:S01]  /*d950*/  STL [R1+0xac0], R90 ;  /* 0x000ac05a01007387 */ /* 0x000fe20000100800 */
[----:B------:R-:W-:-:S03]  /*d960*/  LEA R62, P2, R30, R92, 0x1 ;  /* 0x0000005c1e3e7211 */ /* 0x000fc600078408ff */
[----:B------:R-:W-:Y:S01]  /*d970*/  STL [R1+0xaac], R61 ;  /* 0x000aac3d01007387 */ /* 0x000fe20000100800 */
[----:B------:R-:W-:-:S03]  /*d980*/  IMAD R31, R31, UR30, RZ ;  /* 0x0000001e1f1f7c24 */ /* 0x000fc6000f8e02ff */
[----:B------:R-:W-:Y:S01]  /*d990*/  STL.64 [R1+0x1308], R60 ;  /* 0x0013083c01007387 */ /* 0x000fe20000100a00 */
[----:B------:R-:W-:Y:S01]  /*d9a0*/  IMAD R6, R75, UR31, RZ ;  /* 0x0000001f4b067c24 */ /* 0x000fe2000f8e02ff */
[-C--:B------:R-:W-:Y:S02]  /*d9b0*/  LEA.HI.X.SX32 R29, R29, R3.reuse, 0x1, P0 ;  /* 0x000000031d1d7211 */ /* 0x080fe400000f0eff */
[----:B------:R-:W-:Y:S01]  /*d9c0*/  STL [R1+0xab4], R14 ;  /* 0x000ab40e01007387 */ /* 0x000fe20000100800 */
[----:B------:R-:W-:Y:S01]  /*d9d0*/  IMAD R55, R63, UR53, RZ ;  /* 0x000000353f377c24 */ /* 0x000fe2000f8e02ff */
[-C--:B------:R-:W-:Y:S02]  /*d9e0*/  LEA.HI.X.SX32 R59, R4, R3.reuse, 0x1, P4 ;  /* 0x00000003043b7211 */ /* 0x080fe400020f0eff */
[----:B------:R-:W-:Y:S01]  /*d9f0*/  STL.64 [R1+0x1318], R14 ;  /* 0x0013180e01007387 */ /* 0x000fe20000100a00 */
[----:B------:R-:W-:-:S03]  /*da00*/  LEA.HI.X.SX32 R63, R30, R3, 0x1, P2 ;  /* 0x000000031e3f7211 */ /* 0x000fc600010f0eff */
[----:B------:R-:W-:Y:S01]  /*da10*/  STL [R1+0xabc], R91 ;  /* 0x000abc5b01007387 */ /* 0x000fe20000100800 */
[-C--:B------:R-:W-:Y:S01]  /*da20*/  LEA R4, P0, R5, R92.reuse, 0x1 ;  /* 0x0000005c05047211 */ /* 0x080fe200078008ff */
[----:B------:R-:W-:Y:S02]  /*da30*/  IMAD R33, R33, UR32, RZ ;  /* 0x0000002021217c24 */ /* 0x000fe4000f8e02ff */
[----:B------:R2:W-:Y:S01]  /*da40*/  STL.64 [R1+0x1328], R90 ;  /* 0x0013285a01007387 */ /* 0x0005e20000100a00 */
[----:B------:R-:W-:Y:S01]  /*da50*/  IMAD R8, R73, UR34, RZ ;  /* 0x0000002249087c24 */ /* 0x000fe2000f8e02ff */
[-C--:B------:R-:W-:Y:S02]  /*da60*/  LEA R30, P2, R31, R92.reuse, 0x1 ;  /* 0x0000005c1f1e7211 */ /* 0x080fe400078408ff */
[----:B------:R-:W-:Y:S01]  /*da70*/  STL [R1+0xac8], R28 ;  /* 0x000ac81c01007387 */ /* 0x000fe20000100800 */
[----:B------:R-:W-:Y:S01]  /*da80*/  IMAD R73, R64, UR51, RZ ;  /* 0x0000003340497c24 */ /* 0x000fe2000f8e02ff */
[----:B------:R-:W-:-:S02]  /*da90*/  LEA R64, P4, R6, R92, 0x1 ;  /* 0x0000005c06407211 */ /* 0x000fc400078808ff */
[----:B------:R-:W-:Y:S01]  /*daa0*/  STL [R1+0xad8], R58 ;  /* 0x000ad83a01007387 */ /* 0x000fe20000100800 */
[----:B------:R-:W-:Y:S01]  /*dab0*/  IMAD R7, R74, UR33, RZ ;  /* 0x000000214a077c24 */ /* 0x000fe2000f8e02ff */
[----:B------:R-:W-:Y:S02]  /*dac0*/  LEA.HI.X.SX32 R5, R5, R3, 0x1, P0 ;  /* 0x0000000305057211 */ /* 0x000fe400000f0eff */
[----:B------:R-:W-:Y:S01]  /*dad0*/  STL [R1+0xad0], R62 ;  /* 0x000ad03e01007387 */ /* 0x000fe20000100800 */
[----:B------:R-:W-:-:S03]  /*dae0*/  IMAD R9, R72, UR37, RZ ;  /* 0x0000002548097c24 */ /* 0x000fc6000f8e02ff */
[----:B------:R-:W-:Y:S01]  /*daf0*/  STL [R1+0xac4], R29 ;  /* 0x000ac41d01007387 */ /* 0x000fe20000100800 */
[----:B------:R-:W-:Y:S01]  /*db00*/  IMAD R72, R65, UR48, RZ ;  /* 0x0000003041487c24 */ /* 0x000fe2000f8e02ff */
[----:B------:R-:W-:Y:S02]  /*db10*/  LEA.HI.X.SX32 R31, R31, R3, 0x1, P2 ;  /* 0x000000031f1f7211 */ /* 0x000fe400010f0eff */
[----:B------:R4:W-:Y:S01]  /*db20*/  STL.64 [R1+0x1338], R28 ;  /* 0x0013381c01007387 */ /* 0x0009e20000100a00 */
[----:B------:R-:W-:-:S03]  /*db30*/  LEA R19, P0, R33, R92, 0x1 ;  /* 0x0000005c21137211 */ /* 0x000fc600078008ff */
[----:B------:R-:W-:Y:S01]  /*db40*/  STL [R1+0xacc], R63 ;  /* 0x000acc3f01007387 */ /* 0x000fe20000100800 */
[----:B------:R-:W-:Y:S01]  /*db50*/  LEA.HI.X.SX32 R65, R6, R3, 0x1, P4 ;  /* 0x0000000306417211 */ /* 0x000fe200020f0eff */
[----:B------:R-:W-:Y:S02]  /*db60*/  IMAD R66, R66, UR35, RZ ;  /* 0x0000002342427c24 */ /* 0x000fe4000f8e02ff */
[----:B------:R-:W-:Y:S01]  /*db70*/  STL [R1+0xad4], R59 ;  /* 0x000ad43b01007387 */ /* 0x000fe20000100800 */
[-C--:B------:R-:W-:Y:S01]  /*db80*/  LEA R6, P2, R7, R92.reuse, 0x1 ;  /* 0x0000005c07067211 */ /* 0x080fe200078408ff */
[----:B------:R-:W-:Y:S02]  /*db90*/  IMAD R34, R34, UR36, RZ ;  /* 0x0000002422227c24 */ /* 0x000fe4000f8e02ff */
[----:B------:R-:W-:Y:S01]  /*dba0*/  STL [R1+0xae0], R4 ;  /* 0x000ae00401007387 */ /* 0x000fe20000100800 */
[----:B------:R-:W-:-:S03]  /*dbb0*/  LEA R32, P4, R8, R92, 0x1 ;  /* 0x0000005c08207211 */ /* 0x000fc600078808ff */
[----:B------:R-:W-:Y:S01]  /*dbc0*/  STL [R1+0xae8], R30 ;  /* 0x000ae81e01007387 */ /* 0x000fe20000100800 */
[----:B------:R-:W-:-:S03]  /*dbd0*/  LEA.HI.X.SX32 R24, R33, R3, 0x1, P0 ;  /* 0x0000000321187211 */ /* 0x000fc600000f0eff */
[----:B------:R-:W-:Y:S01]  /*dbe0*/  STL [R1+0xadc], R5 ;  /* 0x000adc0501007387 */ /* 0x000fe20000100800 */
[----:B------:R-:W-:-:S03]  /*dbf0*/  LEA.HI.X.SX32 R7, R7, R3, 0x1, P2 ;  /* 0x0000000307077211 */ /* 0x000fc600010f0eff */
[----:B------:R-:W-:Y:S01]  /*dc00*/  STL [R1+0xaf0], R64 ;  /* 0x000af04001007387 */ /* 0x000fe20000100800 */
[----:B------:R-:W-:-:S03]  /*dc10*/  LEA.HI.X.SX32 R33, R8, R3, 0x1, P4 ;  /* 0x0000000308217211 */ /* 0x000fc600020f0eff */
[----:B------:R-:W-:Y:S01]  /*dc20*/  STL [R1+0xae4], R31 ;  /* 0x000ae41f01007387 */ /* 0x000fe20000100800 */
[-C--:B------:R-:W-:Y:S01]  /*dc30*/  LEA R76, P0, R66, R92.reuse, 0x1 ;  /* 0x0000005c424c7211 */ /* 0x080fe200078008ff */
[----:B------:R-:W-:Y:S02]  /*dc40*/  IMAD R35, R35, UR38, RZ ;  /* 0x0000002623237c24 */ /* 0x000fe4000f8e02ff */
[----:B------:R-:W-:Y:S01]  /*dc50*/  STL [R1+0xaec], R65 ;  /* 0x000aec4101007387 */ /* 0x000fe20000100800 */
[----:B------:R-:W-:Y:S01]  /*dc60*/  IMAD R10, R71, UR40, RZ ;  /* 0x00000028470a7c24 */ /* 0x000fe2000f8e02ff */
[-C--:B------:R-:W-:Y:S02]  /*dc70*/  LEA R50, P2, R34, R92.reuse, 0x1 ;  /* 0x0000005c22327211 */ /* 0x080fe400078408ff */
[----:B------:R-:W-:Y:S01]  /*dc80*/  STL [R1+0xaf8], R19 ;  /* 0x000af81301007387 */ /* 0x000fe20000100800 */
[----:B------:R-:W-:Y:S01]  /*dc90*/  LEA R8, P4, R9, R92, 0x1 ;  /* 0x0000005c09087211 */ /* 0x000fe200078808ff */
[----:B------:R-:W-:-:S02]  /*dca0*/  IMAD R36, R36, UR39, RZ ;  /* 0x0000002724247c24 */ /* 0x000fc4000f8e02ff */
[----:B------:R-:W-:Y:S01]  /*dcb0*/  STL [R1+0xb00], R6 ;  /* 0x000b000601007387 */ /* 0x000fe20000100800 */
[----:B------:R-:W-:-:S03]  /*dcc0*/  LEA.HI.X.SX32 R77, R66, R3, 0x1, P0 ;  /* 0x00000003424d7211 */ /* 0x000fc600000f0eff */
[----:B------:R-:W-:Y:S01]  /*dcd0*/  STL [R1+0xaf4], R24 ;  /* 0x000af41801007387 */ /* 0x000fe20000100800 */
[----:B------:R-:W-:-:S03]  /*dce0*/  LEA.HI.X.SX32 R51, R34, R3, 0x1, P2 ;  /* 0x0000000322337211 */ /* 0x000fc600010f0eff */
[----:B------:R-:W-:Y:S01]  /*dcf0*/  STL [R1+0xb08], R32 ;  /* 0x000b082001007387 */ /* 0x000fe20000100800 */
[----:B------:R-:W-:Y:S01]  /*dd00*/  LEA.HI.X.SX32 R9, R9, R3, 0x1, P4 ;  /* 0x0000000309097211 */ /* 0x000fe200020f0eff */
[----:B------:R-:W-:Y:S02]  /*dd10*/  IMAD R11, R70, UR41, RZ ;  /* 0x00000029460b7c24 */ /* 0x000fe4000f8e02ff */
[----:B------:R-:W-:Y:S01]  /*dd20*/  STL [R1+0xafc], R7 ;  /* 0x000afc0701007387 */ /* 0x000fe20000100800 */
[-C--:B------:R-:W-:Y:S02]  /*dd30*/  LEA R34, P0, R35, R92.reuse, 0x1 ;  /* 0x0000005c23227211 */ /* 0x080fe400078008ff */
[-C--:B------:R-:W-:Y:S01]  /*dd40*/  LEA R22, P4, R10, R92.reuse, 0x1 ;  /* 0x0000005c0a167211 */ /* 0x080fe200078808ff */
[----:B------:R-:W-:Y:S01]  /*dd50*/  STL [R1+0xb04], R33 ;  /* 0x000b042101007387 */ /* 0x000fe20000100800 */
[----:B------:R-:W-:Y:S01]  /*dd60*/  LEA R66, P2, R36, R92, 0x1 ;  /* 0x0000005c24427211 */ /* 0x000fe200078408ff */
[----:B------:R-:W-:-:S02]  /*dd70*/  IMAD R37, R37, UR42, RZ ;  /* 0x0000002a25257c24 */ /* 0x000fc4000f8e02ff */
[----:B------:R-:W-:Y:S01]  /*dd80*/  STL [R1+0xb18], R50 ;  /* 0x000b183201007387 */ /* 0x000fe20000100800 */
[----:B------:R-:W-:-:S03]  /*dd90*/  IMAD R38, R38, UR43, RZ ;  /* 0x0000002b26267c24 */ /* 0x000fc6000f8e02ff */
[----:B------:R-:W-:Y:S01]  /*dda0*/  STL [R1+0xb10], R76 ;  /* 0x000b104c01007387 */ /* 0x000fe20000100800 */
[----:B------:R-:W-:Y:S01]  /*ddb0*/  IMAD R71, R67, UR47, RZ ;  /* 0x0000002f43477c24 */ /* 0x000fe2000f8e02ff */
[-C--:B------:R-:W-:Y:S02]  /*ddc0*/  LEA.HI.X.SX32 R35, R35, R3.reuse, 0x1, P0 ;  /* 0x0000000323237211 */ /* 0x080fe400000f0eff */
[----:B------:R-:W-:Y:S01]  /*ddd0*/  STL [R1+0xb20], R8 ;  /* 0x000b200801007387 */ /* 0x000fe20000100800 */
[----:B------:R-:W-:-:S03]  /*dde0*/  LEA.HI.X.SX32 R23, R10, R3, 0x1, P4 ;  /* 0x000000030a177211 */ /* 0x000fc600020f0eff */
[----:B------:R-:W-:Y:S01]  /*ddf0*/  STL [R1+0xb0c], R77 ;  /* 0x000b0c4d01007387 */ /* 0x000fe20000100800 */
[----:B------:R-:W-:Y:S01]  /*de00*/  LEA.HI.X.SX32 R67, R36, R3, 0x1, P2 ;  /* 0x0000000324437211 */ /* 0x000fe200010f0eff */
[----:B------:R-:W-:Y:S01]  /*de10*/  IMAD R74, R69, UR44, RZ ;  /* 0x0000002c454a7c24 */ /* 0x000fe2000f8e02ff */
[-C--:B------:R-:W-:Y:S01]  /*de20*/  LEA R10, P0, R11, R92.reuse, 0x1 ;  /* 0x0000005c0b0a7211 */ /* 0x080fe200078008ff */
[----:B------:R-:W-:Y:S01]  /*de30*/  STL [R1+0xb14], R51 ;  /* 0x000b143301007387 */ /* 0x000fe20000100800 */
[----:B------:R-:W-:Y:S01]  /*de40*/  IMAD R70, R68, UR45, RZ ;  /* 0x0000002d44467c24 */ /* 0x000fe2000f8e02ff */
[-C--:B------:R-:W-:Y:S02]  /*de50*/  LEA R36, P2, R37, R92.reuse, 0x1 ;  /* 0x0000005c25247211 */ /* 0x080fe400078408ff */
[----:B------:R-:W-:Y:S01]  /*de60*/  STL [R1+0xb1c], R9 ;  /* 0x000b1c0901007387 */ /* 0x000fe20000100800 */
[----:B------:R-:W-:-:S03]  /*de70*/  LEA R68, P4, R38, R92, 0x1 ;  /* 0x0000005c26447211 */ /* 0x000fc600078808ff */
[----:B------:R-:W-:Y:S01]  /*de80*/  STL [R1+0xb28], R34 ;  /* 0x000b282201007387 */ /* 0x000fe20000100800 */
[----:B------:R-:W-:Y:S01]  /*de90*/  IMAD R39, R39, UR46, RZ ;  /* 0x0000002e27277c24 */ /* 0x000fe2000f8e02ff */
[-C--:B------:R-:W-:Y:S02]  /*dea0*/  LEA.HI.X.SX32 R11, R11, R3.reuse, 0x1, P0 ;  /* 0x000000030b0b7211 */ /* 0x080fe400000f0eff */
[----:B------:R-:W-:Y:S01]  /*deb0*/  STL [R1+0xb38], R22 ;  /* 0x000b381601007387 */ /* 0x000fe20000100800 */
[----:B------:R-:W-:-:S03]  /*dec0*/  LEA.HI.X.SX32 R37, R37, R3, 0x1, P2 ;  /* 0x0000000325257211 */ /* 0x000fc600010f0eff */
[----:B------:R-:W-:Y:S01]  /*ded0*/  STL [R1+0xb30], R66 ;  /* 0x000b304201007387 */ /* 0x000fe20000100800 */
[----:B------:R-:W-:-:S03]  /*dee0*/  LEA R16, P0, R74, R92, 0x1 ;  /* 0x0000005c4a107211 */ /* 0x000fc600078008ff */
[----:B------:R-:W-:Y:S01]  /*def0*/  STL [R1+0xb24], R35 ;  /* 0x000b242301007387 */ /* 0x000fe20000100800 */
[----:B------:R-:W-:-:S03]  /*df00*/  LEA.HI.X.SX32 R69, R38, R3, 0x1, P4 ;  /* 0x0000000326457211 */ /* 0x000fc600020f0eff */
[----:B------:R-:W-:Y:S01]  /*df10*/  STL [R1+0xb2c], R67 ;  /* 0x000b2c4301007387 */ /* 0x000fe20000100800 */
[----:B------:R-:W-:-:S03]  /*df20*/  LEA R82, P2, R70, R92, 0x1 ;  /* 0x0000005c46527211 */ /* 0x000fc600078408ff */
[----:B------:R-:W-:Y:S01]  /*df30*/  STL [R1+0xb34], R23 ;  /* 0x000b341701007387 */ /* 0x000fe20000100800 */
[----:B------:R-:W-:Y:S01]  /*df40*/  IMAD R40, R40, UR49, RZ ;  /* 0x0000003128287c24 */ /* 0x000fe2000f8e02ff */
[----:B------:R-:W-:Y:S02]  /*df50*/  LEA R38, P4, R39, R92, 0x1 ;  /* 0x0000005c27267211 */ /* 0x000fe400078808ff */
[----:B------:R-:W-:Y:S01]  /*df60*/  STL [R1+0xb40], R10 ;  /* 0x000b400a01007387 */ /* 0x000fe20000100800 */
[----:B------:R-:W-:-:S03]  /*df70*/  LEA.HI.X.SX32 R17, R74, R3, 0x1, P0 ;  /* 0x000000034a117211 */ /* 0x000fc600000f0eff */
[----:B------:R-:W-:Y:S01]  /*df80*/  STL [R1+0xb48], R36 ;  /* 0x000b482401007387 */ /* 0x000fe20000100800 */
[----:B------:R-:W-:-:S03]  /*df90*/  LEA.HI.X.SX32 R83, R70, R3, 0x1, P2 ;  /* 0x0000000346537211 */ /* 0x000fc600010f0eff */
[----:B------:R-:W-:Y:S01]  /*dfa0*/  STL [R1+0xb3c], R11 ;  /* 0x000b3c0b01007387 */ /* 0x000fe20000100800 */
[----:B------:R-:W-:-:S03]  /*dfb0*/  LEA.HI.X.SX32 R39, R39, R3, 0x1, P4 ;  /* 0x0000000327277211 */ /* 0x000fc600020f0eff */
[----:B------:R-:W-:Y:S01]  /*dfc0*/  STL [R1+0xb50], R68 ;  /* 0x000b504401007387 */ /* 0x000fe20000100800 */
[----:B------:R-:W-:-:S03]  /*dfd0*/  LEA R70, P0, R71, R92, 0x1 ;  /* 0x0000005c47467211 */ /* 0x000fc600078008ff */
[----:B------:R-:W-:Y:S01]  /*dfe0*/  STL [R1+0xb44], R37 ;  /* 0x000b442501007387 */ /* 0x000fe20000100800 */
[----:B------:R-:W-:Y:S01]  /*dff0*/  IMAD R41, R41, UR50, RZ ;  /* 0x0000003229297c24 */ /* 0x000fe2000f8e02ff */
[-C--:B------:R-:W-:Y:S02]  /*e000*/  LEA R56, P2, R72, R92.reuse, 0x1 ;  /* 0x0000005c48387211 */ /* 0x080fe400078408ff */
[----:B------:R-:W-:Y:S01]  /*e010*/  STL [R1+0xb4c], R69 ;  /* 0x000b4c4501007387 */ /* 0x000fe20000100800 */
[----:B------:R-:W-:-:S03]  /*e020*/  LEA R84, P4, R40, R92, 0x1 ;  /* 0x0000005c28547211 */ /* 0x000fc600078808ff */
[----:B------:R-:W-:Y:S01]  /*e030*/  STL [R1+0xb58], R16 ;  /* 0x000b581001007387 */ /* 0x000fe20000100800 */
[----:B------:R-:W-:-:S03]  /*e040*/  IMAD R42, R42, UR52, RZ ;  /* 0x000000342a2a7c24 */ /* 0x000fc6000f8e02ff */
        /* <DEDUP_REMOVED lines=9> */
[----:B------:R-:W-:-:S03]  /*e0e0*/  LEA R72, P2, R73, R92, 0x1 ;  /* 0x0000005c49487211 */ /* 0x000fc600078408ff */
        /* <DEDUP_REMOVED lines=13> */
[----:B------:R-:W-:Y:S04]  /*e1c0*/  STL [R1+0xb88], R40 ;  /* 0x000b882801007387 */ /* 0x000fe80000100800 */
[----:B------:R-:W-:Y:S04]  /*e1d0*/  STL [R1+0xb98], R20 ;  /* 0x000b981401007387 */ /* 0x000fe80000100800 */
[----:B------:R-:W-:Y:S04]  /*e1e0*/  STL [R1+0xb90], R72 ;  /* 0x000b904801007387 */ /* 0x000fe80000100800 */
[----:B------:R-:W-:Y:S04]  /*e1f0*/  STL [R1+0xb84], R41 ;  /* 0x000b842901007387 */ /* 0x000fe80000100800 */
[----:B------:R-:W4:Y:S04]  /*e200*/  LDL.LU R0, [R1+0x71c] ;  /* 0x00071c0001007983 */ /* 0x000f280000300800 */
[----:B------:R-:W-:Y:S04]  /*e210*/  STL [R1+0xb8c], R73 ;  /* 0x000b8c4901007387 */ /* 0x000fe80000100800 */
[----:B------:R-:W-:Y:S04]  /*e220*/  STL [R1+0xb94], R21 ;  /* 0x000b941501007387 */ /* 0x000fe80000100800 */
[----:B------:R-:W-:Y:S04]  /*e230*/  STL [R1+0xba0], R86 ;  /* 0x000ba05601007387 */ /* 0x000fe80000100800 */
[----:B------:R-:W-:Y:S04]  /*e240*/  STL [R1+0xba8], R42 ;  /* 0x000ba82a01007387 */ /* 0x000fe80000100800 */
[----:B------:R-:W4:Y:S01]  /*e250*/  LDL.LU R93, [R1+0x70c] ;  /* 0x00070c00015d7983 */ /* 0x000f220000300800 */
[----:B0-----:R-:W-:Y:S01]  /*e260*/  IMAD R44, R44, UR14, RZ ;  /* 0x0000000e2c2c7c24 */ /* 0x001fe2000f8e02ff */
[----:B------:R-:W-:Y:S01]  /*e270*/  LEA.HI.X.SX32 R87, R55, R3, 0x1, P0 ;  /* 0x0000000337577211 */ /* 0x000fe200000f0eff */
[----:B-1----:R-:W-:-:S02]  /*e280*/  IMAD R46, R46, UR15, RZ ;  /* 0x0000000f2e2e7c24 */ /* 0x002fc4000f8e02ff */
[----:B------:R-:W-:Y:S01]  /*e290*/  IMAD R45, R45, UR55, RZ ;  /* 0x000000372d2d7c24 */ /* 0x000fe2000f8e02ff */
[CC--:B------:R-:W-:Y:S01]  /*e2a0*/  LEA R74, P4, R44.reuse, R92.reuse, 0x1 ;  /* 0x0000005c2c4a7211 */ /* 0x0c0fe200078808ff */
[----:B---3--:R-:W3:Y:S01]  /*e2b0*/  LDL R26, [R1+0xbdc] ;  /* 0x000bdc00011a7983 */ /* 0x008ee20000100800 */
[-C--:B------:R-:W-:Y:S02]  /*e2c0*/  LEA.HI.X.SX32 R43, R43, R3.reuse, 0x1, P2 ;  /* 0x000000032b2b7211 */ /* 0x080fe400010f0eff */
[-C--:B------:R-:W-:Y:S01]  /*e2d0*/  LEA.HI.X.SX32 R75, R44, R3.reuse, 0x1, P4 ;  /* 0x000000032c4b7211 */ /* 0x080fe200020f0eff */
[----:B------:R-:W-:Y:S01]  /*e2e0*/  STL [R1+0xb9c], R87 ;  /* 0x000b9c5701007387 */ /* 0x000fe20000100800 */
[-C--:B------:R-:W-:Y:S02]  /*e2f0*/  LEA R48, P0, R46, R92.reuse, 0x1 ;  /* 0x0000005c2e307211 */ /* 0x080fe400078008ff */
[C---:B------:R-:W-:Y:S01]  /*e300*/  LEA R88, P2, R45.reuse, R92, 0x1 ;  /* 0x0000005c2d587211 */ /* 0x040fe200078408ff */
[----:B------:R-:W-:Y:S04]  /*e310*/  STL [R1+0xbb0], R74 ;  /* 0x000bb04a01007387 */ /* 0x000fe80000100800 */
[----:B------:R-:W-:Y:S04]  /*e320*/  STL [R1+0xba4], R43 ;  /* 0x000ba42b01007387 */ /* 0x000fe80000100800 */
[----:B------:R-:W-:Y:S04]  /*e330*/  STL [R1+0xbac], R75 ;  /* 0x000bac4b01007387 */ /* 0x000fe80000100800 */
[----:B------:R-:W-:Y:S04]  /*e340*/  STL [R1+0xbb8], R48 ;  /* 0x000bb83001007387 */ /* 0x000fe80000100800 */
[----:B------:R-:W-:Y:S04]  /*e350*/  STL [R1+0xbc0], R88 ;  /* 0x000bc05801007387 */ /* 0x000fe80000100800 */
[----:B------:R-:W3:Y:S01]  /*e360*/  LDL.LU R55, [R1+0x6ac] ;  /* 0x0006ac0001377983 */ /* 0x000ee20000300800 */
[----:B------:R-:W-:-:S02]  /*e370*/  LEA.HI.X.SX32 R89, R45, R3, 0x1, P2 ;  /* 0x000000032d597211 */ /* 0x000fc400010f0eff */
[----:B------:R-:W-:Y:S01]  /*e380*/  LEA R44, P4, R12, R92, 0x1 ;  /* 0x0000005c0c2c7211 */ /* 0x000fe200078808ff */
[----:B------:R-:W3:Y:S01]  /*e390*/  LDL.LU R54, [R1+0x6c0] ;  /* 0x0006c00001367983 */ /* 0x000ee20000300800 */
[----:B------:R-:W-:-:S03]  /*e3a0*/  LEA.HI.X.SX32 R49, R46, R3, 0x1, P0 ;  /* 0x000000032e317211 */ /* 0x000fc600000f0eff */
[----:B--2---:R-:W2:Y:S01]  /*e3b0*/  LDL R90, [R1+0x9f4] ;  /* 0x0009f400015a7983 */ /* 0x004ea20000100800 */
[----:B------:R-:W-:-:S03]  /*e3c0*/  LEA.HI.X.SX32 R45, R12, R3, 0x1, P4 ;  /* 0x000000030c2d7211 */ /* 0x000fc600020f0eff */
[----:B------:R-:W2:Y:S01]  /*e3d0*/  LDL R91, [R1+0x9f8] ;  /* 0x0009f800015b7983 */ /* 0x000ea20000100800 */
[----:B------:R-:W-:-:S03]  /*e3e0*/  IMAD R47, R47, UR60, RZ ;  /* 0x0000003c2f2f7c24 */ /* 0x000fc6000f8e02ff */
[----:B------:R-:W2:Y:S01]  /*e3f0*/  LDL.LU R14, [R1+0x6c4] ;  /* 0x0006c400010e7983 */ /* 0x000ea20000300800 */
[----:B------:R-:W-:-:S03]  /*e400*/  LEA R78, P0, R79, R92, 0x1 ;  /* 0x0000005c4f4e7211 */ /* 0x000fc600078008ff */
[----:B------:R-:W2:Y:S01]  /*e410*/  LDL R15, [R1+0xa14] ;  /* 0x000a1400010f7983 */ /* 0x000ea20000100800 */
[----:B------:R-:W-:-:S03]  /*e420*/  LEA R12, P4, R13, R92, 0x1 ;  /* 0x0000005c0d0c7211 */ /* 0x000fc600078808ff */
[----:B------:R-:W2:Y:S04]  /*e430*/  LDL.LU R60, [R1+0x6c8] ;  /* 0x0006c800013c7983 */ /* 0x000ea80000300800 */
[----:B------:R-:W-:Y:S04]  /*e440*/  STL [R1+0xbb4], R49 ;  /* 0x000bb43101007387 */ /* 0x000fe80000100800 */
[----:B------:R-:W-:Y:S01]  /*e450*/  STL [R1+0xbc8], R44 ;  /* 0x000bc82c01007387 */ /* 0x000fe20000100800 */
[----:B------:R-:W-:-:S03]  /*e460*/  LEA R46, P5, R47, R92, 0x1 ;  /* 0x0000005c2f2e7211 */ /* 0x000fc600078a08ff */
[----:B------:R-:W-:Y:S04]  /*e470*/  STL [R1+0xbbc], R89 ;  /* 0x000bbc5901007387 */ /* 0x000fe80000100800 */
[----:B------:R-:W-:Y:S01]  /*e480*/  STL [R1+0xbc4], R45 ;  /* 0x000bc42d01007387 */ /* 0x000fe20000100800 */
[-C--:B------:R-:W-:Y:S02]  /*e490*/  LEA.HI.X.SX32 R79, R79, R3.reuse, 0x1, P0 ;  /* 0x000000034f4f7211 */ /* 0x080fe400000f0eff */
[-C--:B------:R-:W-:Y:S02]  /*e4a0*/  LEA.HI.X.SX32 R13, R13, R3.reuse, 0x1, P4 ;  /* 0x000000030d0d7211 */ /* 0x080fe400020f0eff */
[----:B------:R-:W-:Y:S02]  /*e4b0*/  LEA.HI.X.SX32 R47, R47, R3, 0x1, P5 ;  /* 0x000000032f2f7211 */ /* 0x000fe400028f0eff */
[----:B----4-:R-:W-:-:S04]  /*e4c0*/  LEA R52, P2, R0, R92, 0x1 ;  /* 0x0000005c00347211 */ /* 0x010fc800078408ff */
[----:B------:R-:W-:Y:S02]  /*e4d0*/  LEA.HI.X.SX32 R53, R0, R3, 0x1, P2 ;  /* 0x0000000300357211 */ /* 0x000fe400010f0eff */
[----:B------:R-:W0:Y:S01]  /*e4e0*/  LDC R0, c[0x0][0x3a0] ;  /* 0x0000e800ff007b82 */ /* 0x000e220000000800 */
[----:B------:R-:W-:-:S04]  /*e4f0*/  LEA R28, P6, R93, R92, 0x1 ;  /* 0x0000005c5d1c7211 */ /* 0x000fc800078c08ff */
[----:B------:R-:W-:Y:S02]  /*e500*/  LEA.HI.X.SX32 R29, R93, R3, 0x1, P6 ;  /* 0x000000035d1d7211 */ /* 0x000fe400030f0eff */
[----:B------:R-:W1:Y:S01]  /*e510*/  S2R R93, SR_TID.X ;  /* 0x00000000005d7919 */ /* 0x000e620000002100 */
[----:B------:R-:W-:Y:S04]  /*e520*/  STL [R1+0xbd0], R52 ;  /* 0x000bd03401007387 */ /* 0x000fe80000100800 */
[----:B------:R-:W-:Y:S01]  /*e530*/  STL [R1+0xbcc], R78 ;  /* 0x000bcc4e01007387 */ /* 0x000fe20000100800 */
[----:B0-----:R-:W-:-:S03]  /*e540*/  VIADD R18, R0, 0x3f ;  /* 0x0000003f00127836 */ /* 0x001fc60000000000 */
[----:B------:R-:W-:Y:S04]  /*e550*/  STL [R1+0xbd4], R12 ;  /* 0x000bd40c01007387 */ /* 0x000fe80000100800 */
[----:B------:R-:W4:Y:S04]  /*e560*/  LDL R61, [R1+0xa34] ;  /* 0x000a3400013d7983 */ /* 0x000f280000100800 */
[----:B------:R-:W-:Y:S04]  /*e570*/  STL [R1+0x9f0], R28 ;  /* 0x0009f01c01007387 */ /* 0x000fe80000100800 */
[----:B------:R-:W2:Y:S04]  /*e580*/  LDL.LU R80, [R1+0x6cc] ;  /* 0x0006cc0001507983 */ /* 0x000ea80000300800 */
[----:B------:R-:W-:Y:S01]  /*e590*/  STL [R1+0xbd8], R46 ;  /* 0x000bd82e01007387 */ /* 0x000fe20000100800 */
[----:B------:R-:W-:-:S03]  /*e5a0*/  ISETP.GT.AND P0, PT, R18, 0x3f, PT ;  /* 0x0000003f1200780c */ /* 0x000fc60003f04270 */
[----:B------:R-:W2:Y:S01]  /*e5b0*/  LDL R81, [R1+0xa54] ;  /* 0x000a540001517983 */ /* 0x000ea20000100800 */
[----:B-1----:R-:W-:-:S03]  /*e5c0*/  LOP3.LUT R93, R93, 0x3f, RZ, 0xc0, !PT ;  /* 0x0000003f5d5d7812 */ /* 0x002fc600078ec0ff */
[----:B------:R-:W-:Y:S04]  /*e5d0*/  STL [R1+0x9e0], R79 ;  /* 0x0009e04f01007387 */ /* 0x000fe80000100800 */
[----:B------:R-:W-:Y:S04]  /*e5e0*/  STL [R1+0x9e4], R53 ;  /* 0x0009e43501007387 */ /* 0x000fe80000100800 */
[----:B------:R-:W2:Y:S01]  /*e5f0*/  LDL R27, [R1+0xa94] ;  /* 0x000a9400011b7983 */ /* 0x000ea20000100800 */
[----:B------:R-:W-:-:S03]  /*e600*/  ISETP.LT.AND P0, PT, R93, R0, P0 ;  /* 0x000000005d00720c */ /* 0x000fc60000701270 */
[----:B------:R-:W-:Y:S04]  /*e610*/  STL [R1+0x9e8], R13 ;  /* 0x0009e80d01007387 */ /* 0x000fe80000100800 */
[----:B------:R-:W-:Y:S04]  /*e620*/  STL [R1+0x9dc], R29 ;  /* 0x0009dc1d01007387 */ /* 0x000fe80000100800 */
[----:B------:R-:W-:Y:S04]  /*e630*/  STL [R1+0x9ec], R47 ;  /* 0x0009ec2f01007387 */ /* 0x000fe80000100800 */
[----:B------:R-:W2:Y:S04]  /*e640*/  LDL.LU R18, [R1+0x1350] ;  /* 0x0013500001127983 */ /* 0x000ea80000300800 */
[----:B------:R-:W2:Y:S04]  /*e650*/  LDL.LU R0, [R1+0x134c] ;  /* 0x00134c0001007983 */ /* 0x000ea80000300800 */
[----:B------:R-:W2:Y:S04]  /*e660*/  LDL.LU R93, [R1+0x1348] ;  /* 0x00134800015d7983 */ /* 0x000ea80000300800 */
[----:B---3--:R0:W-:Y:S04]  /*e670*/  STS.U16 [R26+UR5+0x1b80], R55 ;  /* 0x001b80371a007988 */ /* 0x0081e80008000405 */
[----:B0-----:R-:W3:Y:S04]  /*e680*/  LDL.LU R55, [R1+0x1344] ;  /* 0x0013440001377983 */ /* 0x001ee80000300800 */
[----:B---3--:R0:W-:Y:S04]  /*e690*/  STS.U16 [R26+UR5+0x5b80], R55 ;  /* 0x005b80371a007988 */ /* 0x0081e80008000405 */
[----:B0-----:R-:W3:Y:S04]  /*e6a0*/  LDL.LU R55, [R1+0x1340] ;  /* 0x0013400001377983 */ /* 0x001ee80000300800 */
[----:B------:R0:W-:Y:S01]  /*e6b0*/  STS.U16 [R26+UR5+0x9b80], R54 ;  /* 0x009b80361a007988 */ /* 0x0001e20008000405 */
[----:B--2---:R-:W-:-:S02]  /*e6c0*/  @P0 LOP3.LUT R91, R91, R90, RZ, 0x3c, !PT ;  /* 0x0000005a5b5b0212 */ /* 0x004fc400078e3cff */
[----:B---3--:R-:W-:-:S06]  /*e6d0*/  PRMT R55, RZ, 0x7610, R55 ;  /* 0x00007610ff377816 */ /* 0x008fcc0000000037 */
[----:B------:R-:W2:Y:S04]  /*e6e0*/  @P0 LDG.E.U16 R55, desc[UR16][R28.64] ;  /* 0x000000101c370981 */ /* 0x000ea8000c1e1500 */
[----:B------:R-:W3:Y:S04]  /*e6f0*/  LDL.LU.64 R28, [R1+0x1338] ;  /* 0x00133800011c7983 */ /* 0x000ee80000300a00 */
[----:B0-----:R-:W2:Y:S01]  /*e700*/  LDL.LU R54, [R1+0x1330] ;  /* 0x0013300001367983 */ /* 0x001ea20000300800 */
[----:B------:R-:W-:Y:S02]  /*e710*/  @P0 LOP3.LUT R90, R91, R90, RZ, 0x3c, !PT ;  /* 0x0000005a5b5a0212 */ /* 0x000fe400078e3cff */
[----:B------:R-:W-:-:S02]  /*e720*/  PRMT R92, RZ, 0x7610, R92 ;  /* 0x00007610ff5c7816 */ /* 0x000fc4000000005c */
[----:B------:R-:W-:Y:S01]  /*e730*/  @P0 LOP3.LUT R91, R91, R90, RZ, 0x3c, !PT ;  /* 0x0000005a5b5b0212 */ /* 0x000fe200078e3cff */
[----:B------:R2:W-:Y:S04]  /*e740*/  STS.U16 [R26+UR5+0xdb80], R14 ;  /* 0x00db800e1a007988 */ /* 0x0005e80008000405 */
[----:B------:R-:W3:Y:S04]  /*e750*/  @P0 LDG.E.U16 R92, desc[UR16][R90.64] ;  /* 0x000000105a5c0981 */ /* 0x000ee8000c1e1500 */
[----:B------:R-:W3:Y:S01]  /*e760*/  LDL.LU.64 R90, [R1+0x1328] ;  /* 0x00132800015a7983 */ /* 0x000ee20000300a00 */
[----:B--2---:R-:W-:-:S03]  /*e770*/  @P0 IMAD.MOV.U32 R14, RZ, RZ, R54 ;  /* 0x000000ffff0e0224 */ /* 0x004fc600078e0036 */
[----:B------:R-:W2:Y:S01]  /*e780*/  LDL.LU R54, [R1+0x1320] ;  /* 0x0013200001367983 */ /* 0x000ea20000300800 */
[----:B------:R-:W-:Y:S02]  /*e790*/  PRMT R3, RZ, 0x7610, R3 ;  /* 0x00007610ff037816 */ /* 0x000fe40000000003 */
[----:B------:R-:W-:Y:S01]  /*e7a0*/  PRMT R25, RZ, 0x7610, R25 ;  /* 0x00007610ff197816 */ /* 0x000fe20000000019 */
[----:B------:R0:W-:Y:S01]  /*e7b0*/  STS.U16 [R26+UR5+0x1f80], R60 ;  /* 0x001f803c1a007988 */ /* 0x0001e20008000405 */
[----:B------:R-:W-:-:S03]  /*e7c0*/  PRMT R18, RZ, 0x7610, R18 ;  /* 0x00007610ff127816 */ /* 0x000fc60000000012 */
[----:B------:R1:W-:Y:S04]  /*e7d0*/  STS.U16 [R26+UR5+0x5f80], R80 ;  /* 0x005f80501a007988 */ /* 0x0003e80008000405 */
[----:B------:R2:W3:Y:S01]  /*e7e0*/  @P0 LDG.E.U16 R3, desc[UR16][R14.64] ;  /* 0x000000100e030981 */ /* 0x0004e2000c1e1500 */
[----:B0-----:R-:W-:Y:S02]  /*e7f0*/  @P0 IMAD.MOV.U32 R60, RZ, RZ, R93 ;  /* 0x000000ffff3c0224 */ /* 0x001fe400078e005d */
[----:B-1----:R-:W-:-:S03]  /*e800*/  @P0 IMAD.MOV.U32 R80, RZ, RZ, R0 ;  /* 0x000000ffff500224 */ /* 0x002fc600078e0000 */
[----:B----4-:R-:W4:Y:S04]  /*e810*/  @P0 LDG.E.U16 R25, desc[UR16][R60.64] ;  /* 0x000000103c190981 */ /* 0x010f28000c1e1500 */
[----:B------:R-:W3:Y:S04]  /*e820*/  LDL.LU.64 R14, [R1+0x1318] ;  /* 0x00131800010e7983 */ /* 0x000ee80000300a00 */
[----:B------:R-:W3:Y:S04]  /*e830*/  LDL.LU R93, [R1+0x1310] ;  /* 0x00131000015d7983 */ /* 0x000ee80000300800 */
[----:B------:R-:W4:Y:S04]  /*e840*/  LDL.LU.64 R60, [R1+0x1308] ;  /* 0x00130800013c7983 */ /* 0x000f280000300a00 */
[----:B------:R-:W4:Y:S04]  /*e850*/  LDL.LU R0, [R1+0x1300] ;  /* 0x0013000001007983 */ /* 0x000f280000300800 */
[----:B------:R-:W4:Y:S04]  /*e860*/  @P0 LDG.E.U16 R18, desc[UR16][R80.64] ;  /* 0x0000001050120981 */ /* 0x000f28000c1e1500 */
[----:B------:R-:W4:Y:S04]  /*e870*/  LDL.LU.64 R80, [R1+0x12f8] ;  /* 0x0012f80001507983 */ /* 0x000f280000300a00 */
[----:B--2---:R0:W-:Y:S04]  /*e880*/  STS.U16 [R26+UR5+0x9f80], R54 ;  /* 0x009f80361a007988 */ /* 0x0041e80008000405 */
[----:B0-----:R-:W2:Y:S04]  /*e890*/  LDL.LU R54, [R1+0x12f0] ;  /* 0x0012f00001367983 */ /* 0x001ea80000300800 */
[----:B---3--:R0:W-:Y:S01]  /*e8a0*/  STS.U16 [R26+UR5+0xdf80], R93 ;  /* 0x00df805d1a007988 */ /* 0x0081e20008000405 */
[----:B--2---:R-:W-:-:S06]  /*e8b0*/  PRMT R54, RZ, 0x7610, R54 ;  /* 0x00007610ff367816 */ /* 0x004fcc0000000036 */
[----:B----4-:R1:W2:Y:S04]  /*e8c0*/  @P0 LDG.E.U16 R54, desc[UR16][R80.64] ;  /* 0x0000001050360981 */ /* 0x0102a8000c1e1500 */
[----:B------:R-:W1:Y:S04]  /*e8d0*/  LDL.LU.64 R80, [R1+0x12e8] ;  /* 0x0012e80001507983 */ /* 0x000e680000300a00 */
[----:B0-----:R-:W3:Y:S01]  /*e8e0*/  LDL.LU R93, [R1+0x12e4] ;  /* 0x0012e400015d7983 */ /* 0x001ee20000300800 */
[----:B------:R-:W-:Y:S01]  /*e8f0*/  @P0 LOP3.LUT R15, R15, R14, RZ, 0x3c, !PT ;  /* 0x0000000e0f0f0212 */ /* 0x000fe200078e3cff */
[----:B------:R-:W-:-:S02]  /*e900*/  @P0 IMAD.MOV.U32 R26, RZ, RZ, R2 ;  /* 0x000000ffff1a0224 */ /* 0x000fc400078e0002 */
[----:B------:R0:W-:Y:S01]  /*e910*/  STS.U16 [R0+UR5+0x20000], R92 ;  /* 0x0200005c00007988 */ /* 0x0001e20008000405 */
[----:B------:R-:W-:-:S03]  /*e920*/  @P0 LOP3.LUT R14, R15, R14, RZ, 0x3c, !PT ;  /* 0x0000000e0f0e0212 */ /* 0x000fc600078e3cff */
[----:B------:R4:W-:Y:S01]  /*e930*/  STS.U16 [R0+UR5+0x20800], R25 ;  /* 0x0208001900007988 */ /* 0x0009e20008000405 */
[----:B------:R-:W-:-:S03]  /*e940*/  @P0 LOP3.LUT R15, R15, R14, RZ, 0x3c, !PT ;  /* 0x0000000e0f0f0212 */ /* 0x000fc600078e3cff */
[----:B------:R4:W-:Y:S01]  /*e950*/  STS.U16 [R0+UR5+0x20400], R3 ;  /* 0x0204000300007988 */ /* 0x0009e20008000405 */
[----:B0-----:R-:W-:-:S03]  /*e960*/  PRMT R92, RZ, 0x7610, R92 ;  /* 0x00007610ff5c7816 */ /* 0x001fc6000000005c */
[----:B------:R-:W2:Y:S01]  /*e970*/  LDL.LU R2, [R1+0x12e0] ;  /* 0x0012e00001027983 */ /* 0x000ea20000300800 */
[----:B----4-:R-:W-:Y:S02]  /*e980*/  @P0 IMAD.MOV.U32 R25, RZ, RZ, R24 ;  /* 0x000000ffff190224 */ /* 0x010fe400078e0018 */
[----:B------:R-:W-:Y:S01]  /*e990*/  @P0 IMAD.MOV.U32 R24, RZ, RZ, R19 ;  /* 0x000000ffff180224 */ /* 0x000fe200078e0013 */
[----:B------:R-:W-:Y:S01]  /*e9a0*/  PRMT R3, RZ, 0x7610, R3 ;  /* 0x00007610ff037816 */ /* 0x000fe20000000003 */
[----:B------:R0:W-:Y:S04]  /*e9b0*/  STS.U16 [R0+UR5+0x20c00], R18 ;  /* 0x020c001200007988 */ /* 0x0001e80008000405 */
[----:B------:R-:W4:Y:S04]  /*e9c0*/  @P0 LDG.E.U16 R92, desc[UR16][R24.64] ;  /* 0x00000010185c0981 */ /* 0x000f28000c1e1500 */
[----:B------:R-:W2:Y:S01]  /*e9d0*/  @P0 LDG.E.U16 R3, desc[UR16][R50.64] ;  /* 0x0000001032030981 */ /* 0x000ea2000c1e1500 */
[----:B-1----:R-:W-:-:S02]  /*e9e0*/  PRMT R81, RZ, 0x7610, R81 ;  /* 0x00007610ff517816 */ /* 0x002fc40000000051 */
[----:B------:R-:W-:Y:S02]  /*e9f0*/  PRMT R80, RZ, 0x7610, R80 ;  /* 0x00007610ff507816 */ /* 0x000fe40000000050 */
[----:B---3--:R-:W-:Y:S02]  /*ea00*/  PRMT R93, RZ, 0x7610, R93 ;  /* 0x00007610ff5d7816 */ /* 0x008fe4000000005d */
[----:B------:R-:W3:Y:S04]  /*ea10*/  @P0 LDG.E.U16 R81, desc[UR16][R26.64] ;  /* 0x000000101a510981 */ /* 0x000ee8000c1e1500 */
[----:B------:R-:W4:Y:S04]  /*ea20*/  @P0 LDG.E.U16 R80, desc[UR16][R14.64] ;  /* 0x000000100e500981 */ /* 0x000f28000c1e1500 */
[----:B------:R-:W4:Y:S04]  /*ea30*/  @P0 LDG.E.U16 R93, desc[UR16][R58.64] ;  /* 0x000000103a5d0981 */ /* 0x000f28000c1e1500 */
[----:B------:R-:W4:Y:S04]  /*ea40*/  LDL.LU.64 R26, [R1+0x12d8] ;  /* 0x0012d800011a7983 */ /* 0x000f280000300a00 */
[----:B------:R-:W4:Y:S04]  /*ea50*/  LDL.LU.64 R14, [R1+0x12d0] ;  /* 0x0012d000010e7983 */ /* 0x000f280000300a00 */
[----:B------:R-:W4:Y:S04]  /*ea60*/  LDL.LU.64 R58, [R1+0x12c8] ;  /* 0x0012c800013a7983 */ /* 0x000f280000300a00 */
[----:B------:R-:W4:Y:S04]  /*ea70*/  LDL.LU.64 R24, [R1+0x12c0] ;  /* 0x0012c00001187983 */ /* 0x000f280000300a00 */
[----:B0-----:R-:W4:Y:S04]  /*ea80*/  LDL R18, [R1+0x9fc] ;  /* 0x0009fc0001127983 */ /* 0x001f280000100800 */
[----:B------:R-:W4:Y:S04]  /*ea90*/  LDL R19, [R1+0xa00] ;  /* 0x000a000001137983 */ /* 0x000f280000100800 */
[----:B------:R-:W4:Y:S04]  /*eaa0*/  LDL R50, [R1+0xa1c] ;  /* 0x000a1c0001327983 */ /* 0x000f280000100800 */
[----:B------:R-:W4:Y:S04]  /*eab0*/  LDL R51, [R1+0xa20] ;  /* 0x000a200001337983 */ /* 0x000f280000100800 */
[----:B--2---:R0:W-:Y:S04]  /*eac0*/  STS.U16 [R0+UR5+0x21000], R54 ;  /* 0x0210003600007988 */ /* 0x0041e80008000405 */
[----:B0-----:R-:W2:Y:S04]  /*ead0*/  LDL.LU R54, [R1+0x12b8] ;  /* 0x0012b80001367983 */ /* 0x001ea80000300800 */
[----:B---3--:R0:W-:Y:S01]  /*eae0*/  STS.U16 [R0+UR5+0x21400], R81 ;  /* 0x0214005100007988 */ /* 0x0081e20008000405 */
[----:B--2---:R-:W-:-:S06]  /*eaf0*/  PRMT R54, RZ, 0x7610, R54 ;  /* 0x00007610ff367816 */ /* 0x004fcc0000000036 */
[----:B------:R-:W2:Y:S04]  /*eb00*/  @P0 LDG.E.U16 R54, desc[UR16][R22.64] ;  /* 0x0000001016360981 */ /* 0x000ea8000c1e1500 */
[----:B------:R-:W3:Y:S04]  /*eb10*/  LDL.LU.64 R22, [R1+0x12b0] ;  /* 0x0012b00001167983 */ /* 0x000ee80000300a00 */
[----:B0-----:R-:W2:Y:S02]  /*eb20*/  LDL.LU R81, [R1+0x12a8] ;  /* 0x0012a80001517983 */ /* 0x001ea40000300800 */
[----:B--2---:R-:W-:-:S06]  /*eb30*/  PRMT R81, RZ, 0x7610, R81 ;  /* 0x00007610ff517816 */ /* 0x004fcc0000000051 */
[----:B------:R0:W2:Y:S04]  /*eb40*/  @P0 LDG.E.U16 R81, desc[UR16][R16.64] ;  /* 0x0000001010510981 */ /* 0x0000a8000c1e1500 */
[----:B------:R-:W0:Y:S04]  /*eb50*/  LDL.LU.64 R16, [R1+0x12a0] ;  /* 0x0012a00001107983 */ /* 0x000e280000300a00 */
[----:B----4-:R1:W-:Y:S04]  /*eb60*/  STS.U16 [R0+UR5+0x21800], R80 ;  /* 0x0218005000007988 */ /* 0x0103e80008000405 */
[----:B------:R4:W-:Y:S04]  /*eb70*/  STS.U16 [R0+UR5+0x21c00], R93 ;  /* 0x021c005d00007988 */ /* 0x0009e80008000405 */
[----:B-1----:R-:W2:Y:S01]  /*eb80*/  LDL.LU R80, [R1+0x1298] ;  /* 0x0012980001507983 */ /* 0x002ea20000300800 */
[----:B0-----:R-:W-:-:S06]  /*eb90*/  PRMT R17, RZ, 0x7610, R17 ;  /* 0x00007610ff117816 */ /* 0x001fcc0000000011 */
[----:B------:R-:W3:Y:S04]  /*eba0*/  @P0 LDG.E.U16 R17, desc[UR16][R56.64] ;  /* 0x0000001038110981 */ /* 0x000ee8000c1e1500 */
[----:B------:R-:W3:Y:S04]  /*ebb0*/  LDL.LU.64 R56, [R1+0x1290] ;  /* 0x0012900001387983 */ /* 0x000ee80000300a00 */
[----:B----4-:R-:W4:Y:S01]  /*ebc0*/  LDL.LU R93, [R1+0x1288] ;  /* 0x00128800015d7983 */ /* 0x010f220000300800 */
[-C--:B------:R-:W-:Y:S02]  /*ebd0*/  @P0 LOP3.LUT R19, R19, R18.reuse, RZ, 0x3c, !PT ;  /* 0x0000001213130212 */ /* 0x080fe400078e3cff */
[----:B--2---:R-:W-:Y:S01]  /*ebe0*/  PRMT R80, RZ, 0x7610, R80 ;  /* 0x00007610ff507816 */ /* 0x004fe20000000050 */
[----:B------:R0:W-:Y:S01]  /*ebf0*/  STS.U16 [R0+UR5+0x22000], R92 ;  /* 0x0220005c00007988 */ /* 0x0001e20008000405 */
[----:B------:R-:W-:-:S03]  /*ec00*/  @P0 LOP3.LUT R18, R19, R18, RZ, 0x3c, !PT ;  /* 0x0000001213120212 */ /* 0x000fc600078e3cff */
[----:B------:R1:W-:Y:S01]  /*ec10*/  STS.U16 [R0+UR5+0x22400], R3 ;  /* 0x0224000300007988 */ /* 0x0003e20008000405 */
[----:B------:R-:W-:-:S03]  /*ec20*/  @P0 LOP3.LUT R19, R19, R18, RZ, 0x3c, !PT ;  /* 0x0000001213130212 */ /* 0x000fc600078e3cff */
[----:B------:R-:W2:Y:S01]  /*ec30*/  @P0 LDG.E.U16 R80, desc[UR16][R20.64] ;  /* 0x0000001014500981 */ /* 0x000ea2000c1e1500 */
[----:B0-----:R-:W-:Y:S02]  /*ec40*/  PRMT R92, RZ, 0x7610, R92 ;  /* 0x00007610ff5c7816 */ /* 0x001fe4000000005c */
[----:B-1----:R-:W-:Y:S01]  /*ec50*/  PRMT R3, RZ, 0x7610, R3 ;  /* 0x00007610ff037816 */ /* 0x002fe20000000003 */
[----:B------:R0:W-:Y:S04]  /*ec60*/  STS.U16 [R0+UR5+0x22800], R54 ;  /* 0x0228003600007988 */ /* 0x0001e80008000405 */
[----:B------:R-:W2:Y:S04]  /*ec70*/  LDL.LU.64 R20, [R1+0x1280] ;  /* 0x0012800001147983 */ /* 0x000ea80000300a00 */
[----:B------:R-:W2:Y:S04]  /*ec80*/  @P0 LDG.E.U16 R92, desc[UR16][R52.64] ;  /* 0x00000010345c0981 */ /* 0x000ea8000c1e1500 */
[----:B------:R-:W2:Y:S04]  /*ec90*/  @P0 LDG.E.U16 R3, desc[UR16][R18.64] ;  /* 0x0000001012030981 */ /* 0x000ea8000c1e1500 */
[----:B------:R1:W-:Y:S01]  /*eca0*/  STS.U16 [R0+UR5+0x22c00], R81 ;  /* 0x022c005100007988 */ /* 0x0003e20008000405 */
[----:B----4-:R-:W-:-:S06]  /*ecb0*/  PRMT R93, RZ, 0x7610, R93 ;  /* 0x00007610ff5d7816 */ /* 0x010fcc000000005d */
[----:B------:R-:W4:Y:S04]  /*ecc0*/  @P0 LDG.E.U16 R93, desc[UR16][R48.64] ;  /* 0x00000010305d0981 */ /* 0x000f28000c1e1500 */
[----:B------:R-:W4:Y:S04]  /*ecd0*/  LDL.LU.64 R48, [R1+0x1278] ;  /* 0x0012780001307983 */ /* 0x000f280000300a00 */
[----:B------:R-:W4:Y:S04]  /*ece0*/  LDL.LU.64 R52, [R1+0x1270] ;  /* 0x0012700001347983 */ /* 0x000f280000300a00 */
[----:B0-----:R-:W4:Y:S04]  /*ecf0*/  LDL.LU R54, [R1+0x1268] ;  /* 0x0012680001367983 */ /* 0x001f280000300800 */
[----:B------:R-:W4:Y:S04]  /*ed00*/  LDL.LU.64 R18, [R1+0x1260] ;  /* 0x0012600001127983 */ /* 0x000f280000300a00 */
[----:B-1----:R-:W4:Y:S01]  /*ed10*/  LDL.LU R81, [R1+0x1258] ;  /* 0x0012580001517983 */ /* 0x002f220000300800 */
[----:B------:R-:W-:-:S04]  /*ed20*/  @P0 LOP3.LUT R51, R51, R50, RZ, 0x3c, !PT ;  /* 0x0000003233330212 */ /* 0x000fc800078e3cff */
[C---:B------:R-:W-:Y:S01]  /*ed30*/  @P0 LOP3.LUT R50, R51.reuse, R50, RZ, 0x3c, !PT ;  /* 0x0000003233320212 */ /* 0x040fe200078e3cff */
[----:B---3--:R0:W-:Y:S03]  /*ed40*/  STS.U16 [R0+UR5+0x23000], R17 ;  /* 0x0230001100007988 */ /* 0x0081e60008000405 */
[----:B------:R-:W-:Y:S01]  /*ed50*/  @P0 LOP3.LUT R51, R51, R50, RZ, 0x3c, !PT ;  /* 0x0000003233330212 */ /* 0x000fe200078e3cff */
[----:B0-----:R-:W-:Y:S02]  /*ed60*/  @P0 IMAD.MOV.U32 R17, RZ, RZ, R16 ;  /* 0x000000ffff110224 */ /* 0x001fe400078e0010 */
[----:B------:R-:W-:Y:S01]  /*ed70*/  @P0 IMAD.MOV.U32 R16, RZ, RZ, R2 ;  /* 0x000000ffff100224 */ /* 0x000fe200078e0002 */
[----:B--2---:R0:W-:Y:S01]  /*ed80*/  STS.U16 [R0+UR5+0x23400], R80 ;  /* 0x0234005000007988 */ /* 0x0041e20008000405 */
[----:B----4-:R-:W-:-:S06]  /*ed90*/  PRMT R54, RZ, 0x7610, R54 ;  /* 0x00007610ff367816 */ /* 0x010fcc0000000036 */
[----:B------:R-:W2:Y:S01]  /*eda0*/  @P0 LDG.E.U16 R54, desc[UR16][R50.64] ;  /* 0x0000001032360981 */ /* 0x000ea2000c1e1500 */
[----:B------:R-:W-:-:S06]  /*edb0*/  PRMT R81, RZ, 0x7610, R81 ;  /* 0x00007610ff517816 */ /* 0x000fcc0000000051 */
[----:B------:R-:W3:Y:S04]  /*edc0*/  @P0 LDG.E.U16 R81, desc[UR16][R16.64] ;  /* 0x0000001010510981 */ /* 0x000ee8000c1e1500 */
[----:B------:R-:W4:Y:S04]  /*edd0*/  LDL.LU.64 R50, [R1+0x1250] ;  /* 0x0012500001327983 */ /* 0x000f280000300a00 */
[----:B------:R-:W5:Y:S04]  /*ede0*/  LDL.LU R2, [R1+0x1248] ;  /* 0x0012480001027983 */ /* 0x000f680000300800 */
[----:B------:R-:W2:Y:S04]  /*edf0*/  LDL.LU.64 R16, [R1+0x1240] ;  /* 0x0012400001107983 */ /* 0x000ea80000300a00 */
[----:B0-----:R-:W2:Y:S04]  /*ee00*/  LDL.LU R80, [R1+0x1238] ;  /* 0x0012380001507983 */ /* 0x001ea80000300800 */
[----:B------:R0:W-:Y:S01]  /*ee10*/  STS.U16 [R0+UR5+0x23800], R93 ;  /* 0x0238005d00007988 */ /* 0x0001e20008000405 */
[----:B--2---:R-:W-:-:S06]  /*ee20*/  PRMT R80, RZ, 0x7610, R80 ;  /* 0x00007610ff507816 */ /* 0x004fcc0000000050 */
[----:B------:R-:W2:Y:S04]  /*ee30*/  @P0 LDG.E.U16 R80, desc[UR16][R48.64] ;  /* 0x0000001030500981 */ /* 0x000ea8000c1e1500 */
[----:B------:R-:W2:Y:S04]  /*ee40*/  LDL.LU.64 R48, [R1+0x1230] ;  /* 0x0012300001307983 */ /* 0x000ea80000300a00 */
[----:B0-----:R-:W2:Y:S04]  /*ee50*/  LDL.LU R93, [R1+0x122c] ;  /* 0x00122c00015d7983 */ /* 0x001ea80000300800 */
[----:B------:R0:W-:Y:S02]  /*ee60*/  STS.U16 [R0+UR5+0x23c00], R92 ;  /* 0x023c005c00007988 */ /* 0x0001e40008000405 */
[----:B0-----:R-:W-:-:S06]  /*ee70*/  PRMT R92, RZ, 0x7610, R92 ;  /* 0x00007610ff5c7816 */ /* 0x001fcc000000005c */
[----:B------:R-:W3:Y:S01]  /*ee80*/  @P0 LDG.E.U16 R92, desc[UR16][R14.64] ;  /* 0x000000100e5c0981 */ /* 0x000ee2000c1e1500 */
[----:B--2---:R-:W-:-:S06]  /*ee90*/  PRMT R93, RZ, 0x7610, R93 ;  /* 0x00007610ff5d7816 */ /* 0x004fcc000000005d */
[----:B------:R0:W2:Y:S02]  /*eea0*/  @P0 LDG.E.U16 R93, desc[UR16][R22.64] ;  /* 0x00000010165d0981 */ /* 0x0000a4000c1e1500 */
[----:B0-----:R-:W-:Y:S02]  /*eeb0*/  LOP3.LUT R23, R0, 0x20, RZ, 0x3c, !PT ;  /* 0x0000002000177812 */ /* 0x001fe400078e3cff */
[----:B------:R0:W5:Y:S04]  /*eec0*/  LDL.LU R22, [R1+0x1228] ;  /* 0x0012280001167983 */ /* 0x0001680000300800 */
[----:B------:R1:W-:Y:S04]  /*eed0*/  STS.U16 [R23+UR5+0x20100], R3 ;  /* 0x0201000317007988 */ /* 0x0003e80008000405 */
[----:B------:R-:W4:Y:S01]  /*eee0*/  LDL.LU.64 R14, [R1+0x1220] ;  /* 0x00122000010e7983 */ /* 0x000f220000300a00 */
[----:B-1----:R-:W-:-:S03]  /*eef0*/  PRMT R3, RZ, 0x7610, R3 ;  /* 0x00007610ff037816 */ /* 0x002fc60000000003 */
[----:B------:R1:W-:Y:S04]  /*ef00*/  STS.U16 [R23+UR5+0x20500], R54 ;  /* 0x0205003617007988 */ /* 0x0003e80008000405 */
[----:B---3--:R3:W-:Y:S04]  /*ef10*/  STS.U16 [R23+UR5+0x20900], R81 ;  /* 0x0209005117007988 */ /* 0x0087e80008000405 */
[----:B------:R-:W4:Y:S04]  /*ef20*/  @P0 LDG.E.U16 R3, desc[UR16][R90.64] ;  /* 0x000000105a030981 */ /* 0x000f28000c1e1500 */
[----:B-1----:R-:W4:Y:S04]  /*ef30*/  LDL.LU R54, [R1+0x1218] ;  /* 0x0012180001367983 */ /* 0x002f280000300800 */
[----:B------:R-:W4:Y:S04]  /*ef40*/  LDL.LU.64 R90, [R1+0x1210] ;  /* 0x00121000015a7983 */ /* 0x000f280000300a00 */
[----:B---3--:R-:W3:Y:S04]  /*ef50*/  LDL.LU R81, [R1+0x1208] ;  /* 0x0012080001517983 */ /* 0x008ee80000300800 */
[----:B------:R1:W-:Y:S04]  /*ef60*/  STS.U16 [R23+UR5+0x20d00], R80 ;  /* 0x020d005017007988 */ /* 0x0003e80008000405 */
[----:B--2---:R2:W-:Y:S01]  /*ef70*/  STS.U16 [R23+UR5+0x21100], R93 ;  /* 0x0211005d17007988 */ /* 0x0045e20008000405 */
[----:B----4-:R-:W-:-:S06]  /*ef80*/  PRMT R54, RZ, 0x7610, R54 ;  /* 0x00007610ff367816 */ /* 0x010fcc0000000036 */
[----:B------:R-:W4:Y:S01]  /*ef90*/  @P0 LDG.E.U16 R54, desc[UR16][R4.64] ;  /* 0x0000001004360981 */ /* 0x000f22000c1e1500 */
[----:B---3--:R-:W-:-:S03]  /*efa0*/  PRMT R81, RZ, 0x7610, R81 ;  /* 0x00007610ff517816 */ /* 0x008fc60000000051 */
[----:B------:R0:W5:Y:S04]  /*efb0*/  LDL.LU.64 R4, [R1+0x1200] ;  /* 0x0012000001047983 */ /* 0x0001680000300a00 */
[----:B-1----:R-:W3:Y:S04]  /*efc0*/  LDL.LU R80, [R1+0x11f8] ;  /* 0x0011f80001507983 */ /* 0x002ee80000300800 */
[----:B------:R-:W3:Y:S04]  /*efd0*/  @P0 LDG.E.U16 R81, desc[UR16][R6.64] ;  /* 0x0000001006510981 */ /* 0x000ee8000c1e1500 */
[----:B------:R0:W5:Y:S04]  /*efe0*/  LDL.LU.64 R6, [R1+0x11f0] ;  /* 0x0011f00001067983 */ /* 0x0001680000300a00 */
[----:B--2---:R-:W2:Y:S04]  /*eff0*/  LDL.LU R93, [R1+0x11e8] ;  /* 0x0011e800015d7983 */ /* 0x004ea80000300800 */
[----:B------:R1:W-:Y:S04]  /*f000*/  STS.U16 [R23+UR5+0x21500], R92 ;  /* 0x0215005c17007988 */ /* 0x0003e80008000405 */
[----:B------:R0:W-:Y:S01]  /*f010*/  STS.U16 [R23+UR5+0x21900], R3 ;  /* 0x0219000317007988 */ /* 0x0001e20008000405 */
[----:B-1----:R-:W-:-:S02]  /*f020*/  PRMT R92, RZ, 0x7610, R92 ;  /* 0x00007610ff5c7816 */ /* 0x002fc4000000005c */
[----:B0-----:R-:W-:-:S04]  /*f030*/  PRMT R3, RZ, 0x7610, R3 ;  /* 0x00007610ff037816 */ /* 0x001fc80000000003 */
[----:B------:R-:W2:Y:S04]  /*f040*/  @P0 LDG.E.U16 R92, desc[UR16][R84.64] ;  /* 0x00000010545c0981 */ /* 0x000ea8000c1e1500 */
[----:B------:R-:W2:Y:S04]  /*f050*/  @P0 LDG.E.U16 R3, desc[UR16][R82.64] ;  /* 0x0000001052030981 */ /* 0x000ea8000c1e1500 */
[----:B----4-:R0:W-:Y:S01]  /*f060*/  STS.U16 [R23+UR5+0x21d00], R54 ;  /* 0x021d003617007988 */ /* 0x0101e20008000405 */
[----:B---3--:R-:W-:-:S06]  /*f070*/  PRMT R80, RZ, 0x7610, R80 ;  /* 0x00007610ff507816 */ /* 0x008fcc0000000050 */
[----:B------:R-:W3:Y:S01]  /*f080*/  @P0 LDG.E.U16 R80, desc[UR16][R8.64] ;  /* 0x0000001008500981 */ /* 0x000ee2000c1e1500 */
[----:B--2---:R-:W-:-:S03]  /*f090*/  PRMT R93, RZ, 0x7610, R93 ;  /* 0x00007610ff5d7816 */ /* 0x004fc6000000005d */
[----:B------:R1:W5:Y:S04]  /*f0a0*/  LDL.LU.64 R8, [R1+0x11e0] ;  /* 0x0011e00001087983 */ /* 0x0003680000300a00 */
[----:B------:R-:W2:Y:S04]  /*f0b0*/  @P0 LDG.E.U16 R93, desc[UR16][R10.64] ;  /* 0x000000100a5d0981 */ /* 0x000ea8000c1e1500 */
[----:B------:R4:W-:Y:S04]  /*f0c0*/  STS.U16 [R23+UR5+0x22100], R81 ;  /* 0x0221005117007988 */ /* 0x0009e80008000405 */
[----:B------:R1:W5:Y:S04]  /*f0d0*/  LDL.LU.64 R10, [R1+0x11d8] ;  /* 0x0011d800010a7983 */ /* 0x0003680000300a00 */
[----:B------:R1:W5:Y:S04]  /*f0e0*/  LDL.LU.64 R82, [R1+0x11d0] ;  /* 0x0011d00001527983 */ /* 0x0003680000300a00 */
[----:B0-----:R-:W2:Y:S04]  /*f0f0*/  LDL.LU R54, [R1+0x11c8] ;  /* 0x0011c80001367983 */ /* 0x001ea80000300800 */
[----:B------:R1:W5:Y:S04]  /*f100*/  LDL.LU.64 R84, [R1+0x11c0] ;  /* 0x0011c00001547983 */ /* 0x0003680000300a00 */
[----:B----4-:R-:W4:Y:S04]  /*f110*/  LDL.LU R81, [R1+0x11b8] ;  /* 0x0011b80001517983 */ /* 0x010f280000300800 */
[----:B---3--:R0:W-:Y:S01]  /*f120*/  STS.U16 [R23+UR5+0x22500], R80 ;  /* 0x0225005017007988 */ /* 0x0081e20008000405 */
[----:B----4-:R-:W-:-:S06]  /*f130*/  PRMT R81, RZ, 0x7610, R81 ;  /* 0x00007610ff517816 */ /* 0x010fcc0000000051 */
[----:B------:R-:W3:Y:S04]  /*f140*/  @P0 LDG.E.U16 R81, desc[UR16][R86.64] ;  /* 0x0000001056510981 */ /* 0x000ee8000c1e1500 */
[----:B------:R1:W5:Y:S04]  /*f150*/  LDL.LU.64 R86, [R1+0x11b0] ;  /* 0x0011b00001567983 */ /* 0x0003680000300a00 */
[----:B0-----:R-:W4:Y:S04]  /*f160*/  LDL.LU R80, [R1+0x11a8] ;  /* 0x0011a80001507983 */ /* 0x001f280000300800 */
[----:B--2---:R0:W-:Y:S01]  /*f170*/  STS.U16 [R23+UR5+0x22900], R93 ;  /* 0x0229005d17007988 */ /* 0x0041e20008000405 */
[----:B----4-:R-:W-:-:S06]  /*f180*/  PRMT R80, RZ, 0x7610, R80 ;  /* 0x00007610ff507816 */ /* 0x010fcc0000000050 */
[----:B------:R-:W2:Y:S04]  /*f190*/  @P0 LDG.E.U16 R80, desc[UR16][R88.64] ;  /* 0x0000001058500981 */ /* 0x000ea8000c1e1500 */
[----:B------:R1:W5:Y:S04]  /*f1a0*/  LDL.LU.64 R88, [R1+0x11a0] ;  /* 0x0011a00001587983 */ /* 0x0003680000300a00 */
[----:B0-----:R-:W4:Y:S01]  /*f1b0*/  LDL.LU R93, [R1+0x1198] ;  /* 0x00119800015d7983 */ /* 0x001f220000300800 */
[----:B------:R-:W-:-:S03]  /*f1c0*/  PRMT R54, RZ, 0x7610, R54 ;  /* 0x00007610ff367816 */ /* 0x000fc60000000036 */
[----:B------:R0:W-:Y:S04]  /*f1d0*/  STS.U16 [R23+UR5+0x22d00], R3 ;  /* 0x022d000317007988 */ /* 0x0001e80008000405 */
[----:B------:R-:W2:Y:S01]  /*f1e0*/  @P0 LDG.E.U16 R54, desc[UR16][R16.64] ;  /* 0x0000001010360981 */ /* 0x000ea2000c1e1500 */
[----:B0-----:R-:W-:-:S03]  /*f1f0*/  PRMT R3, RZ, 0x7610, R3 ;  /* 0x00007610ff037816 */ /* 0x001fc60000000003 */
[----:B------:R-:W-:Y:S04]  /*f200*/  STS.U16 [R23+UR5+0x23100], R92 ;  /* 0x0231005c17007988 */ /* 0x000fe80008000405 */
[----:B------:R-:W2:Y:S04]  /*f210*/  @P0 LDG.E.U16 R3, desc[UR16][R14.64] ;  /* 0x000000100e030981 */ /* 0x000ea8000c1e1500 */
[----:B---3--:R0:W-:Y:S01]  /*f220*/  STS.U16 [R23+UR5+0x23500], R81 ;  /* 0x0235005117007988 */ /* 0x0081e20008000405 */
[----:B----4-:R-:W-:-:S06]  /*f230*/  PRMT R93, RZ, 0x7610, R93 ;  /* 0x00007610ff5d7816 */ /* 0x010fcc000000005d */
[----:B------:R-:W3:Y:S04]  /*f240*/  @P0 LDG.E.U16 R93, desc[UR16][R12.64] ;  /* 0x000000100c5d0981 */ /* 0x000ee8000c1e1500 */
[----:B------:R1:W5:Y:S04]  /*f250*/  LDL.LU.64 R12, [R1+0x1190] ;  /* 0x00119000010c7983 */ /* 0x0003680000300a00 */
[----:B------:R1:W5:Y:S04]  /*f260*/  LDL.LU.64 R14, [R1+0x1188] ;  /* 0x00118800010e7983 */ /* 0x0003680000300a00 */
        /* <DEDUP_REMOVED lines=8> */
[----:B---3--:R0:W-:Y:S04]  /*f2f0*/  STS.U16 [R23+UR5+0x23d00], R93 ;  /* 0x023d005d17007988 */ /* 0x0081e80008000405 */
[----:B------:R-:W3:Y:S01]  /*f300*/  @P0 LDG.E.U16 R92, desc[UR16][R24.64] ;  /* 0x00000010185c0981 */ /* 0x000ee2000c1e1500 */
[----:B0-----:R-:W-:-:S05]  /*f310*/  LOP3.LUT R93, R0, 0x40, RZ, 0x3c, !PT ;  /* 0x00000040005d7812 */ /* 0x001fca00078e3cff */
[----:B------:R0:W-:Y:S04]  /*f320*/  STS.U16 [R93+UR5+0x20200], R3 ;  /* 0x020200035d007988 */ /* 0x0001e80008000405 */
[----:B------:R1:W-:Y:S01]  /*f330*/  STS.U16 [R93+UR5+0x20600], R54 ;  /* 0x020600365d007988 */ /* 0x0003e20008000405 */
[----:B0-----:R-:W-:-:S06]  /*f340*/  PRMT R3, RZ, 0x7610, R3 ;  /* 0x00007610ff037816 */ /* 0x001fcc0000000003 */
[----:B------:R-:W2:Y:S01]  /*f350*/  @P0 LDG.E.U16 R3, desc[UR16][R26.64] ;  /* 0x000000101a030981 */ /* 0x000ea2000c1e1500 */
[----:B----4-:R-:W-:-:S06]  /*f360*/  PRMT R80, RZ, 0x7610, R80 ;  /* 0x00007610ff507816 */ /* 0x010fcc0000000050 */
[----:B------:R-:W4:Y:S04]  /*f370*/  @P0 LDG.E.U16 R80, desc[UR16][R20.64] ;  /* 0x0000001014500981 */ /* 0x000f28000c1e1500 */
[----:B------:R0:W5:Y:S04]  /*f380*/  LDL.LU.64 R20, [R1+0x1160] ;  /* 0x0011600001147983 */ /* 0x0001680000300a00 */
[----:B------:R0:W5:Y:S04]  /*f390*/  LDL.LU R23, [R1+0x1158] ;  /* 0x0011580001177983 */ /* 0x0001680000300800 */
[----:B------:R0:W5:Y:S04]  /*f3a0*/  LDL.LU.64 R24, [R1+0x1150] ;  /* 0x0011500001187983 */ /* 0x0001680000300a00 */
[----:B-1----:R-:W3:Y:S04]  /*f3b0*/  LDL.LU R54, [R1+0x1148] ;  /* 0x0011480001367983 */ /* 0x002ee80000300800 */
[----:B------:R0:W5:Y:S04]  /*f3c0*/  LDL.LU.64 R26, [R1+0x1140] ;  /* 0x00114000011a7983 */ /* 0x0001680000300a00 */
[----:B--2---:R1:W-:Y:S04]  /*f3d0*/  STS.U16 [R93+UR5+0x20a00], R81 ;  /* 0x020a00515d007988 */ /* 0x0043e80008000405 */
[----:B-1----:R-:W2:Y:S04]  /*f3e0*/  LDL.LU R81, [R1+0x1138] ;  /* 0x0011380001517983 */ /* 0x002ea80000300800 */
[----:B----4-:R1:W-:Y:S01]  /*f3f0*/  STS.U16 [R93+UR5+0x20e00], R80 ;  /* 0x020e00505d007988 */ /* 0x0103e20008000405 */
[----:B---3--:R-:W-:-:S06]  /*f400*/  PRMT R54, RZ, 0x7610, R54 ;  /* 0x00007610ff367816 */ /* 0x008fcc0000000036 */
[----:B------:R-:W3:Y:S04]  /*f410*/  @P0 LDG.E.U16 R54, desc[UR16][R28.64] ;  /* 0x000000101c360981 */ /* 0x000ee8000c1e1500 */
[----:B------:R0:W5:Y:S04]  /*f420*/  LDL.LU.64 R28, [R1+0x1130] ;  /* 0x00113000011c7983 */ /* 0x0001680000300a00 */
[----:B-1----:R-:W4:Y:S01]  /*f430*/  LDL.LU R80, [R1+0x1128] ;  /* 0x0011280001507983 */ /* 0x002f220000300800 */
[----:B--2---:R-:W-:-:S06]  /*f440*/  PRMT R81, RZ, 0x7610, R81 ;  /* 0x00007610ff517816 */ /* 0x004fcc0000000051 */
[----:B------:R-:W2:Y:S04]  /*f450*/  @P0 LDG.E.U16 R81, desc[UR16][R30.64] ;  /* 0x000000101e510981 */ /* 0x000ea8000c1e1500 */
[----:B------:R1:W-:Y:S04]  /*f460*/  STS.U16 [R93+UR5+0x21200], R92 ;  /* 0x0212005c5d007988 */ /* 0x0003e80008000405 */
[----:B------:R0:W-:Y:S04]  /*f470*/  STS.U16 [R93+UR5+0x21600], R3 ;  /* 0x021600035d007988 */ /* 0x0001e80008000405 */
[----:B------:R0:W5:Y:S01]  /*f480*/  LDL.LU.64 R30, [R1+0x1120] ;  /* 0x00112000011e7983 */ /* 0x0001620000300a00 */
[----:B-1----:R-:W-:-:S06]  /*f490*/  PRMT R92, RZ, 0x7610, R92 ;  /* 0x00007610ff5c7816 */ /* 0x002fcc000000005c */
[----:B------:R-:W2:Y:S01]  /*f4a0*/  @P0 LDG.E.U16 R92, desc[UR16][R34.64] ;  /* 0x00000010225c0981 */ /* 0x000ea2000c1e1500 */
[----:B0-----:R-:W-:-:S06]  /*f4b0*/  PRMT R3, RZ, 0x7610, R3 ;  /* 0x00007610ff037816 */ /* 0x001fcc0000000003 */
[----:B------:R-:W2:Y:S04]  /*f4c0*/  @P0 LDG.E.U16 R3, desc[UR16][R36.64] ;  /* 0x0000001024030981 */ /* 0x000ea8000c1e1500 */
[----:B---3--:R0:W-:Y:S01]  /*f4d0*/  STS.U16 [R93+UR5+0x21a00], R54 ;  /* 0x021a00365d007988 */ /* 0x0081e20008000405 */
[----:B----4-:R-:W-:-:S06]  /*f4e0*/  PRMT R80, RZ, 0x7610, R80 ;  /* 0x00007610ff507816 */ /* 0x010fcc0000000050 */
[----:B------:R-:W3:Y:S04]  /*f4f0*/  @P0 LDG.E.U16 R80, desc[UR16][R32.64] ;  /* 0x0000001020500981 */ /* 0x000ee8000c1e1500 */
[----:B------:R1:W5:Y:S04]  /*f500*/  LDL.LU.64 R32, [R1+0x1118] ;  /* 0x0011180001207983 */ /* 0x0003680000300a00 */
[----:B------:R1:W5:Y:S04]  /*f510*/  LDL.LU.64 R34, [R1+0x1110] ;  /* 0x0011100001227983 */ /* 0x0003680000300a00 */
[----:B0-----:R-:W4:Y:S04]  /*f520*/  LDL.LU R54, [R1+0x1108] ;  /* 0x0011080001367983 */ /* 0x001f280000300800 */
[----:B------:R1:W5:Y:S04]  /*f530*/  LDL.LU.64 R36, [R1+0x1100] ;  /* 0x0011000001247983 */ /* 0x0003680000300a00 */
[----:B--2---:R0:W-:Y:S04]  /*f540*/  STS.U16 [R93+UR5+0x21e00], R81 ;  /* 0x021e00515d007988 */ /* 0x0041e80008000405 */
[----:B0-----:R-:W2:Y:S04]  /*f550*/  LDL.LU R81, [R1+0x10f8] ;  /* 0x0010f80001517983 */ /* 0x001ea80000300800 */
[----:B---3--:R0:W-:Y:S01]  /*f560*/  STS.U16 [R93+UR5+0x22200], R80 ;  /* 0x022200505d007988 */ /* 0x0081e20008000405 */
[----:B----4-:R-:W-:-:S06]  /*f570*/  PRMT R54, RZ, 0x7610, R54 ;  /* 0x00007610ff367816 */ /* 0x010fcc0000000036 */
[----:B------:R-:W3:Y:S04]  /*f580*/  @P0 LDG.E.U16 R54, desc[UR16][R38.64] ;  /* 0x0000001026360981 */ /* 0x000ee8000c1e1500 */
[----:B------:R1:W5:Y:S04]  /*f590*/  LDL.LU.64 R38, [R1+0x10f0] ;  /* 0x0010f00001267983 */ /* 0x0003680000300a00 */
[----:B0-----:R-:W4:Y:S01]  /*f5a0*/  LDL.LU R80, [R1+0x10e8] ;  /* 0x0010e80001507983 */ /* 0x001f220000300800 */
[----:B--2---:R-:W-:-:S06]  /*f5b0*/  PRMT R81, RZ, 0x7610, R81 ;  /* 0x00007610ff517816 */ /* 0x004fcc0000000051 */
[----:B------:R-:W2:Y:S04]  /*f5c0*/  @P0 LDG.E.U16 R81, desc[UR16][R40.64] ;  /* 0x0000001028510981 */ /* 0x000ea8000c1e1500 */
[----:B------:R0:W-:Y:S04]  /*f5d0*/  STS.U16 [R93+UR5+0x22600], R92 ;  /* 0x0226005c5d007988 */ /* 0x0001e80008000405 */
[----:B------:R1:W-:Y:S04]  /*f5e0*/  STS.U16 [R93+UR5+0x22a00], R3 ;  /* 0x022a00035d007988 */ /* 0x0003e80008000405 */
[----:B------:R2:W5:Y:S01]  /*f5f0*/  LDL.LU.64 R40, [R1+0x10e0] ;  /* 0x0010e00001287983 */ /* 0x0005620000300a00 */
[----:B0-----:R-:W-:-:S02]  /*f600*/  PRMT R92, RZ, 0x7610, R92 ;  /* 0x00007610ff5c7816 */ /* 0x001fc4000000005c */
[----:B-1----:R-:W-:-:S04]  /*f610*/  PRMT R3, RZ, 0x7610, R3 ;  /* 0x00007610ff037816 */ /* 0x002fc80000000003 */
[----:B------:R-:W2:Y:S04]  /*f620*/  @P0 LDG.E.U16 R92, desc[UR16][R44.64] ;  /* 0x000000102c5c0981 */ /* 0x000ea8000c1e1500 */
[----:B------:R-:W2:Y:S04]  /*f630*/  @P0 LDG.E.U16 R3, desc[UR16][R46.64] ;  /* 0x000000102e030981 */ /* 0x000ea8000c1e1500 */
[----:B---3--:R0:W-:Y:S01]  /*f640*/  STS.U16 [R93+UR5+0x22e00], R54 ;  /* 0x022e00365d007988 */ /* 0x0081e20008000405 */
[----:B----4-:R-:W-:-:S06]  /*f650*/  PRMT R80, RZ, 0x7610, R80 ;  /* 0x00007610ff507816 */ /* 0x010fcc0000000050 */
[----:B------:R-:W3:Y:S04]  /*f660*/  @P0 LDG.E.U16 R80, desc[UR16][R42.64] ;  /* 0x000000102a500981 */ /* 0x000ee8000c1e1500 */
[----:B--2---:R1:W-:Y:S04]  /*f670*/  STS.U16 [R93+UR5+0x23200], R81 ;  /* 0x023200515d007988 */ /* 0x0043e80008000405 */
[----:B------:R2:W5:Y:S04]  /*f680*/  LDL.LU.64 R42, [R1+0x10d8] ;  /* 0x0010d800012a7983 */ /* 0x0005680000300a00 */
[----:B------:R2:W5:Y:S04]  /*f690*/  LDL.LU.64 R44, [R1+0x10d0] ;  /* 0x0010d000012c7983 */ /* 0x0005680000300a00 */
[----:B0-----:R2:W5:Y:S04]  /*f6a0*/  LDL.LU R54, [R1+0x10c8] ;  /* 0x0010c80001367983 */ /* 0x0015680000300800 */
[----:B------:R2:W5:Y:S04]  /*f6b0*/  LDL.LU.64 R46, [R1+0x10c0] ;  /* 0x0010c000012e7983 */ /* 0x0005680000300a00 */
[----:B-1----:R-:W4:Y:S04]  /*f6c0*/  LDL.LU R81, [R1+0x10b8] ;  /* 0x0010b80001517983 */ /* 0x002f280000300800 */
[----:B---3--:R0:W-:Y:S01]  /*f6d0*/  STS.U16 [R93+UR5+0x23600], R80 ;  /* 0x023600505d007988 */ /* 0x0081e20008000405 */
[----:B----4-:R-:W-:-:S06]  /*f6e0*/  PRMT R81, RZ, 0x7610, R81 ;  /* 0x00007610ff517816 */ /* 0x010fcc0000000051 */
[----:B------:R-:W3:Y:S04]  /*f6f0*/  @P0 LDG.E.U16 R81, desc[UR16][R48.64] ;  /* 0x0000001030510981 */ /* 0x000ee8000c1e1500 */
[----:B------:R2:W5:Y:S04]  /*f700*/  LDL.LU.64 R48, [R1+0x10b0] ;  /* 0x0010b00001307983 */ /* 0x0005680000300a00 */
[----:B0-----:R-:W4:Y:S04]  /*f710*/  LDL.LU R80, [R1+0x10a8] ;  /* 0x0010a80001507983 */ /* 0x001f280000300800 */
[----:B------:R0:W-:Y:S04]  /*f720*/  STS.U16 [R93+UR5+0x23a00], R92 ;  /* 0x023a005c5d007988 */ /* 0x0001e80008000405 */
[----:B------:R1:W-:Y:S01]  /*f730*/  STS.U16 [R93+UR5+0x23e00], R3 ;  /* 0x023e00035d007988 */ /* 0x0003e20008000405 */
[----:B0-----:R-:W-:-:S02]  /*f740*/  PRMT R92, RZ, 0x7610, R92 ;  /* 0x00007610ff5c7816 */ /* 0x001fc4000000005c */
[----:B-1----:R-:W-:Y:S02]  /*f750*/  LOP3.LUT R93, R0, 0x60, RZ, 0x3c, !PT ;  /* 0x00000060005d7812 */ /* 0x002fe400078e3cff */
[----:B------:R-:W-:Y:S02]  /*f760*/  PRMT R3, RZ, 0x7610, R3 ;  /* 0x00007610ff037816 */ /* 0x000fe40000000003 */
[----:B------:R-:W2:Y:S04]  /*f770*/  @P0 LDG.E.U16 R92, desc[UR16][R52.64] ;  /* 0x00000010345c0981 */ /* 0x000ea8000c1e1500 */
[----:B------:R0:W-:Y:S04]  /*f780*/  STS.U16 [R93+UR5+0x23f00], R55 ;  /* 0x023f00375d007988 */ /* 0x0001e80008000405 */
[----:B------:R-:W2:Y:S04]  /*f790*/  @P0 LDG.E.U16 R3, desc[UR16][R56.64] ;  /* 0x0000001038030981 */ /* 0x000ea8000c1e1500 */
[----:B---3--:R1:W-:Y:S01]  /*f7a0*/  STS.U16 [R93+UR5+0x20300], R81 ;  /* 0x020300515d007988 */ /* 0x0083e20008000405 */
[----:B----4-:R-:W-:-:S06]  /*f7b0*/  PRMT R80, RZ, 0x7610, R80 ;  /* 0x00007610ff507816 */ /* 0x010fcc0000000050 */
[----:B------:R-:W3:Y:S04]  /*f7c0*/  @P0 LDG.E.U16 R80, desc[UR16][R50.64] ;  /* 0x0000001032500981 */ /* 0x000ee8000c1e1500 */
[----:B------:R4:W5:Y:S04]  /*f7d0*/  LDL.LU.64 R50, [R1+0x10a0] ;  /* 0x0010a00001327983 */ /* 0x0009680000300a00 */
[----:B------:R4:W5:Y:S04]  /*f7e0*/  LDL.LU.64 R52, [R1+0x1098] ;  /* 0x0010980001347983 */ /* 0x0009680000300a00 */
[----:B0-----:R4:W5:Y:S04]  /*f7f0*/  LDL.LU R55, [R1+0x1090] ;  /* 0x0010900001377983 */ /* 0x0019680000300800 */
[----:B------:R4:W5:Y:S04]  /*f800*/  LDL.LU.64 R56, [R1+0x1088] ;  /* 0x0010880001387983 */ /* 0x0009680000300a00 */
[----:B-1----:R-:W2:Y:S04]  /*f810*/  LDL.LU R81, [R1+0x1080] ;  /* 0x0010800001517983 */ /* 0x002ea80000300800 */
[----:B---3--:R0:W-:Y:S01]  /*f820*/  STS.U16 [R93+UR5+0x20700], R80 ;  /* 0x020700505d007988 */ /* 0x0081e20008000405 */
[----:B--2---:R-:W-:-:S06]  /*f830*/  PRMT R81, RZ, 0x7610, R81 ;  /* 0x00007610ff517816 */ /* 0x004fcc0000000051 */
[----:B------:R-:W2:Y:S04]  /*f840*/  @P0 LDG.E.U16 R81, desc[UR16][R58.64] ;  /* 0x000000103a510981 */ /* 0x000ea8000c1e1500 */
[----:B------:R4:W5:Y:S04]  /*f850*/  LDL.LU.64 R58, [R1+0x1078] ;  /* 0x00107800013a7983 */ /* 0x0009680000300a00 */
[----:B0-----:R-:W3:Y:S04]  /*f860*/  LDL.LU R80, [R1+0x1070] ;  /* 0x0010700001507983 */ /* 0x001ee80000300800 */
[----:B------:R0:W-:Y:S04]  /*f870*/  STS.U16 [R93+UR5+0x20b00], R92 ;  /* 0x020b005c5d007988 */ /* 0x0001e80008000405 */
[----:B------:R1:W-:Y:S01]  /*f880*/  STS.U16 [R93+UR5+0x20f00], R3 ;  /* 0x020f00035d007988 */ /* 0x0003e20008000405 */
[----:B0-----:R-:W-:-:S02]  /*f890*/  PRMT R92, RZ, 0x7610, R92 ;  /* 0x00007610ff5c7816 */ /* 0x001fc4000000005c */
[----:B-1----:R-:W-:-:S04]  /*f8a0*/  PRMT R3, RZ, 0x7610, R3 ;  /* 0x00007610ff037816 */ /* 0x002fc80000000003 */
[----:B------:R-:W4:Y:S04]  /*f8b0*/  @P0 LDG.E.U16 R92, desc[UR16][R62.64] ;  /* 0x000000103e5c0981 */ /* 0x000f28000c1e1500 */
[----:B------:R-:W4:Y:S04]  /*f8c0*/  @P0 LDG.E.U16 R3, desc[UR16][R64.64] ;  /* 0x0000001040030981 */ /* 0x000f28000c1e1500 */
[----:B--2---:R0:W-:Y:S01]  /*f8d0*/  STS.U16 [R93+UR5+0x21300], R81 ;  /* 0x021300515d007988 */ /* 0x0041e20008000405 */
[----:B---3--:R-:W-:-:S06]  /*f8e0*/  PRMT R80, RZ, 0x7610, R80 ;  /* 0x00007610ff507816 */ /* 0x008fcc0000000050 */
[----:B------:R-:W2:Y:S04]  /*f8f0*/  @P0 LDG.E.U16 R80, desc[UR16][R60.64] ;  /* 0x000000103c500981 */ /* 0x000ea8000c1e1500 */
[----:B------:R1:W5:Y:S04]  /*f900*/  LDL.LU.64 R60, [R1+0x1068] ;  /* 0x00106800013c7983 */ /* 0x0003680000300a00 */
[----:B------:R1:W5:Y:S04]  /*f910*/  LDL.LU.64 R62, [R1+0x1060] ;  /* 0x00106000013e7983 */ /* 0x0003680000300a00 */
[----:B------:R1:W5:Y:S04]  /*f920*/  LDL.LU.64 R64, [R1+0x1058] ;  /* 0x0010580001407983 */ /* 0x0003680000300a00 */
[----:B0-----:R-:W3:Y:S04]  /*f930*/  LDL.LU R81, [R1+0x1050] ;  /* 0x0010500001517983 */ /* 0x001ee80000300800 */
[----:B--2---:R0:W-:Y:S01]  /*f940*/  STS.U16 [R93+UR5+0x21700], R80 ;  /* 0x021700505d007988 */ /* 0x0041e20008000405 */
[----:B---3--:R-:W-:-:S06]  /*f950*/  PRMT R81, RZ, 0x7610, R81 ;  /* 0x00007610ff517816 */ /* 0x008fcc0000000051 */
[----:B------:R-:W2:Y:S04]  /*f960*/  @P0 LDG.E.U16 R81, desc[UR16][R76.64] ;  /* 0x000000104c510981 */ /* 0x000ea8000c1e1500 */
[----:B------:R-:W3:Y:S04]  /*f970*/  LDL.LU.64 R76, [R1+0x1048] ;  /* 0x00104800014c7983 */ /* 0x000ee80000300a00 */
[----:B0-----:R-:W3:Y:S04]  /*f980*/  LDL.LU R80, [R1+0x1040] ;  /* 0x0010400001507983 */ /* 0x001ee80000300800 */
[----:B----4-:R-:W-:Y:S04]  /*f990*/  STS.U16 [R93+UR5+0x21b00], R92 ;  /* 0x021b005c5d007988 */ /* 0x010fe80008000405 */
[----:B------:R-:W-:Y:S04]  /*f9a0*/  STS.U16 [R93+UR5+0x21f00], R3 ;  /* 0x021f00035d007988 */ /* 0x000fe80008000405 */
[----:B--2---:R0:W-:Y:S01]  /*f9b0*/  STS.U16 [R93+UR5+0x22300], R81 ;  /* 0x022300515d007988 */ /* 0x0041e20008000405 */
[----:B---3--:R-:W-:-:S02]  /*f9c0*/  PRMT R76, RZ, 0x7610, R76 ;  /* 0x00007610ff4c7816 */ /* 0x008fc4000000004c */
[----:B------:R-:W-:Y:S02]  /*f9d0*/  PRMT R77, RZ, 0x7610, R77 ;  /* 0x00007610ff4d7816 */ /* 0x000fe4000000004d */
[----:B------:R-:W-:Y:S02]  /*f9e0*/  PRMT R80, RZ, 0x7610, R80 ;  /* 0x00007610ff507816 */ /* 0x000fe40000000050 */
[----:B------:R-:W2:Y:S04]  /*f9f0*/  @P0 LDG.E.U16 R76, desc[UR16][R66.64] ;  /* 0x00000010424c0981 */ /* 0x000ea8000c1e1500 */
[----:B------:R-:W3:Y:S04]  /*fa00*/  @P0 LDG.E.U16 R77, desc[UR16][R68.64] ;  /* 0x00000010444d0981 */ /* 0x000ee8000c1e1500 */
[----:B------:R-:W4:Y:S04]  /*fa10*/  @P0 LDG.E.U16 R80, desc[UR16][R70.64] ;  /* 0x0000001046500981 */ /* 0x000f28000c1e1500 */
[----:B------:R1:W5:Y:S04]  /*fa20*/  LDL.LU.64 R66, [R1+0x1038] ;  /* 0x0010380001427983 */ /* 0x0003680000300a00 */
[----:B------:R1:W5:Y:S04]  /*fa30*/  LDL.LU.64 R68, [R1+0x1030] ;  /* 0x0010300001447983 */ /* 0x0003680000300a00 */
[----:B------:R1:W5:Y:S04]  /*fa40*/  LDL.LU.64 R70, [R1+0x1028] ;  /* 0x0010280001467983 */ /* 0x0003680000300a00 */
[----:B0-----:R-:W2:Y:S01]  /*fa50*/  LDL.LU R81, [R1+0x1020] ;  /* 0x0010200001517983 */ /* 0x001ea20000300800 */
[----:B------:R-:W-:-:S06]  /*fa60*/  PRMT R92, RZ, 0x7610, R92 ;  /* 0x00007610ff5c7816 */ /* 0x000fcc000000005c */
[----:B------:R-:W3:Y:S01]  /*fa70*/  @P0 LDG.E.U16 R92, desc[UR16][R74.64] ;  /* 0x000000104a5c0981 */ /* 0x000ee2000c1e1500 */
[----:B------:R-:W-:-:S06]  /*fa80*/  PRMT R3, RZ, 0x7610, R3 ;  /* 0x00007610ff037816 */ /* 0x000fcc0000000003 */
[----:B------:R-:W3:Y:S01]  /*fa90*/  @P0 LDG.E.U16 R3, desc[UR16][R78.64] ;  /* 0x000000104e030981 */ /* 0x000ee2000c1e1500 */
[----:B--2---:R-:W-:-:S06]  /*faa0*/  PRMT R81, RZ, 0x7610, R81 ;  /* 0x00007610ff517816 */ /* 0x004fcc0000000051 */
[----:B------:R-:W2:Y:S04]  /*fab0*/  @P0 LDG.E.U16 R81, desc[UR16][R72.64] ;  /* 0x0000001048510981 */ /* 0x000ea8000c1e1500 */
[----:B------:R0:W-:Y:S04]  /*fac0*/  STS.U16 [R93+UR5+0x22700], R76 ;  /* 0x0227004c5d007988 */ /* 0x0001e80008000405 */
[----:B---3--:R3:W-:Y:S04]  /*fad0*/  STS.U16 [R93+UR5+0x22b00], R77 ;  /* 0x022b004d5d007988 */ /* 0x0087e80008000405 */
[----:B----4-:R4:W-:Y:S04]  /*fae0*/  STS.U16 [R93+UR5+0x22f00], R80 ;  /* 0x022f00505d007988 */ /* 0x0109e80008000405 */
[----:B------:R1:W5:Y:S04]  /*faf0*/  LDL.LU.64 R72, [R1+0x1018] ;  /* 0x0010180001487983 */ /* 0x0003680000300a00 */
[----:B0-----:R1:W5:Y:S04]  /*fb00*/  LDL.LU R76, [R1+0x1010] ;  /* 0x00101000014c7983 */ /* 0x0013680000300800 */
[----:B------:R1:W5:Y:S04]  /*fb10*/  LDL.LU.64 R74, [R1+0x1008] ;  /* 0x00100800014a7983 */ /* 0x0003680000300a00 */
[----:B---3--:R1:W5:Y:S04]  /*fb20*/  LDL.LU R77, [R1+0x1000] ;  /* 0x00100000014d7983 */ /* 0x0083680000300800 */
[----:B------:R1:W5:Y:S04]  /*fb30*/  LDL.LU.64 R78, [R1+0xff8] ;  /* 0x000ff800014e7983 */ /* 0x0003680000300a00 */
[----:B----4-:R1:W5:Y:S01]  /*fb40*/  LDL.LU R80, [R1+0xff4] ;  /* 0x000ff40001507983 */ /* 0x0103620000300800 */
[----:B------:R-:W-:-:S02]  /*fb50*/  UIADD3 UR4, UPT, UPT, UR5, 0x10000, URZ ;  /* 0x0001000005047890 */ /* 0x000fc4000fffe0ff */
[----:B------:R-:W-:Y:S02]  /*fb60*/  UIADD3 UR9, UPT, UPT, UR5, 0x24000, URZ ;  /* 0x0002400005097890 */ /* 0x000fe4000fffe0ff */
[----:B------:R-:W-:Y:S02]  /*fb70*/  USHF.R.U32.HI UR4, URZ, 0x4, UR4 ;  /* 0x00000004ff047899 */ /* 0x000fe40008011604 */
[----:B------:R-:W-:Y:S02]  /*fb80*/  USHF.R.U32.HI UR10, URZ, 0x4, UR9 ;  /* 0x00000004ff0a7899 */ /* 0x000fe40008011609 */
[----:B------:R-:W-:Y:S02]  /*fb90*/  USGXT.U32 UR9, UR4, 0xe ;  /* 0x0000000e0409789a */ /* 0x000fe40008000000 */
[----:B------:R-:W-:Y:S02]  /*fba0*/  USGXT.U32 UR10, UR10, 0xe ;  /* 0x0000000e0a0a789a */ /* 0x000fe40008000000 */
[----:B------:R-:W-:-:S02]  /*fbb0*/  UIADD3 UR12, UP1, UPT, UR9, 0x2000080, URZ ;  /* 0x02000080090c7890 */ /* 0x000fc4000ff3e0ff */
[----:B------:R-:W-:Y:S01]  /*fbc0*/  UIADD3 UR14, UP2, UPT, UR10, 0x2, URZ ;  /* 0x000000020a0e7890 */ /* 0x000fe2000ff5e0ff */
[----:B------:R-:W-:Y:S01]  /*fbd0*/  UMOV UR13, URZ ;  /* 0x000000ff000d7c82 */ /* 0x000fe20008000000 */
[----:B------:R-:W-:Y:S01]  /*fbe0*/  UMOV UR15, URZ ;  /* 0x000000ff000f7c82 */ /* 0x000fe20008000000 */
[----:B------:R-:W-:Y:S02]  /*fbf0*/  UIADD3.X UR13, UPT, UPT, UR13, 0x40004040, URZ, UP1, !UPT ;  /* 0x400040400d0d7890 */ /* 0x000fe40008ffe4ff */
[----:B------:R-:W-:Y:S01]  /*fc00*/  UIADD3.X UR15, UPT, UPT, UR15, 0x40004040, URZ, UP2, !UPT ;  /* 0x400040400f0f7890 */ /* 0x000fe200097fe4ff */
[----:B------:R-:W-:Y:S01]  /*fc10*/  UMOV UR4, URZ ;  /* 0x000000ff00047c82 */ /* 0x000fe20008000000 */
[----:B--2---:R0:W-:Y:S04]  /*fc20*/  STS.U16 [R93+UR5+0x23300], R81 ;  /* 0x023300515d007988 */ /* 0x0041e80008000405 */
[----:B------:R2:W-:Y:S04]  /*fc30*/  STS.U16 [R93+UR5+0x23700], R92 ;  /* 0x0237005c5d007988 */ /* 0x0005e80008000405 */
[----:B0-----:R1:W5:Y:S01]  /*fc40*/  LDL.LU R81, [R1+0xff0] ;  /* 0x000ff00001517983 */ /* 0x0013620000300800 */
[----:B--2---:R-:W0:Y:S03]  /*fc50*/  LDC R92, c[0x0][0x3a0] ;  /* 0x0000e800ff5c7b82 */ /* 0x004e260000000800 */
[----:B------:R2:W-:Y:S01]  /*fc60*/  STS.U16 [R93+UR5+0x23b00], R3 ;  /* 0x023b00035d007988 */ /* 0x0005e20008000405 */
[----:B------:R3:W-:Y:S06]  /*fc70*/  MEMBAR.ALL.CTA ;  /* 0x0000000000007992 */ /* 0x0007ec0000008000 */
[----:B---3--:R-:W3:Y:S04]  /*fc80*/  FENCE.VIEW.ASYNC.S ;  /* 0x00000000000073c6 */ /* 0x008ee80000000000 */
[----:B--2---:R1:W5:Y:S01]  /*fc90*/  LDL.LU R93, [R1+0xfec] ;  /* 0x000fec00015d7983 */ /* 0x0043620000300800 */
[----:B0-----:R-:W-:-:S05]  /*fca0*/  VIADD R92, R92, 0x3f ;  /* 0x0000003f5c5c7836 */ /* 0x001fca0000000000 */
[----:B------:R-:W-:-:S04]  /*fcb0*/  SHF.R.S32.HI R3, RZ, 0x1f, R92 ;  /* 0x0000001fff037819 */ /* 0x000fc8000001145c */
[----:B------:R-:W-:-:S04]  /*fcc0*/  LEA.HI R3, R3, R92, RZ, 0x6 ;  /* 0x0000005c03037211 */ /* 0x000fc800078f30ff */
[----:B------:R-:W-:-:S04]  /*fcd0*/  SHF.R.S32.HI R3, RZ, 0x6, R3 ;  /* 0x00000006ff037819 */ /* 0x000fc80000011403 */
[----:B------:R-:W-:-:S05]  /*fce0*/  VIMNMX R3, PT, PT, R3, 0x1, !PT ;  /* 0x0000000103037848 */ /* 0x000fca0007fe0100 */
[----:B------:R-:W-:-:S05]  /*fcf0*/  VIADD R3, R3, 0xffffffff ;  /* 0xffffffff03037836 */ /* 0x000fca0000000000 */
[----:B------:R1:W-:Y:S01]  /*fd00*/  STL [R1+0xfe0], R3 ;  /* 0x000fe00301007387 */ /* 0x0003e20000100800 */
[----:B---3--:R-:W-:Y:S01]  /*fd10*/  BAR.SYNC.DEFER_BLOCKING 0x0 ;  /* 0x0000000000007b1d */ /* 0x008fe20000010000 */
[----:B------:R-:W-:Y:S01]  /*fd20*/  ISETP.LT.OR P0, PT, R92, 0x40, P3 ;  /* 0x000000405c00780c */ /* 0x000fe20001f01670 */
[----:B------:R-:W-:Y:S01]  /*fd30*/  IMAD.SHL.U32 R92, R90, 0x40, RZ ;  /* 0x000000405a5c7824 */ /* 0x000fe200078e00ff */
[----:B------:R-:W-:Y:S01]  /*fd40*/  ISETP.NE.U32.AND P2, PT, R3, RZ, PT ;  /* 0x000000ff0300720c */ /* 0x000fe20003f45070 */
[----:B------:R-:W-:-:S10]  /*fd50*/  IMAD.SHL.U32 R90, R91, 0x40, RZ ;  /* 0x000000405b5a7824 */ /* 0x000fd400078e00ff */
[----:B-1----:R-:W-:Y:S05]  /*fd60*/  @P0 BRA `(.L_x_6) ;  /* 0x00000004007c0947 */ /* 0x002fea0003800000 */
[----:B------:R-:W-:Y:S02]  /*fd70*/  USHF.R.U32.HI UR58, URZ, 0x4, UR5 ;  /* 0x00000004ff3a7899 */ /* 0x000fe40008011605 */
[----:B------:R-:W-:Y:S02]  /*fd80*/  UIADD3 UR50, UPT, UPT, UR5, 0x20000, URZ ;  /* 0x0002000005327890 */ /* 0x000fe4000fffe0ff */
[----:B------:R-:W-:Y:S02]  /*fd90*/  USGXT.U32 UR58, UR58, 0xe ;  /* 0x0000000e3a3a789a */ /* 0x000fe40008000000 */
[----:B------:R-:W-:Y:S02]  /*fda0*/  USHF.R.U32.HI UR50, URZ, 0x4, UR50 ;  /* 0x00000004ff327899 */ /* 0x000fe40008011632 */
[----:B------:R-:W-:Y:S02]  /*fdb0*/  UIADD3 UR52, UP1, UPT, UR58, 0x2000080, URZ ;  /* 0x020000803a347890 */ /* 0x000fe4000ff3e0ff */
[----:B------:R-:W-:Y:S01]  /*fdc0*/  USGXT.U32 UR50, UR50, 0xe ;  /* 0x0000000e3232789a */ /* 0x000fe20008000000 */
[----:B------:R-:W-:Y:S01]  /*fdd0*/  UMOV UR11, URZ ;  /* 0x000000ff000b7c82 */ /* 0x000fe20008000000 */
[----:B------:R-:W-:Y:S01]  /*fde0*/  UMOV UR56, UR8 ;  /* 0x0000000800387c82 */ /* 0x000fe20008000000 */
[----:B------:R-:W-:Y:S01]  /*fdf0*/  UMOV UR57, URZ ;  /* 0x000000ff00397c82 */ /* 0x000fe20008000000 */
[----:B------:R-:W-:-:S02]  /*fe00*/  UIADD3 UR54, UP2, UPT, UR50, 0x2, URZ ;  /* 0x0000000232367890 */ /* 0x000fc4000ff5e0ff */
[----:B------:R-:W-:Y:S01]  /*fe10*/  UIADD3.X UR53, UPT, UPT, UR11, 0x40004040, URZ, UP1, !UPT ;  /* 0x400040400b357890 */ /* 0x000fe20008ffe4ff */
[----:B------:R-:W-:Y:S02]  /*fe20*/  UMOV UR51, URZ ;  /* 0x000000ff00337c82 */ /* 0x000fe40008000000 */
[----:B------:R-:W-:Y:S01]  /*fe30*/  UMOV UR11, UR56 ;  /* 0x00000038000b7c82 */ /* 0x000fe20008000000 */
[----:B------:R-:W-:Y:S02]  /*fe40*/  ULOP3.LUT UR56, UR58, 0x2000000, URZ, 0xfc, !UPT ;  /* 0x020000003a387892 */ /* 0x000fe4000f8efcff */
[----:B------:R-:W-:Y:S02]  /*fe50*/  UIADD3.X UR55, UPT, UPT, UR51, 0x40004040, URZ, UP2, !UPT ;  /* 0x4000404033377890 */ /* 0x000fe400097fe4ff */
[----:B------:R-:W-:Y:S02]  /*fe60*/  UIADD3.64 UR58, UPT, UPT, UR52, 0x80, URZ ;  /* 0x00000080343a7897 */ /* 0x000fe4000fffe0ff */
[----:B------:R-:W-:Y:S01]  /*fe70*/  UIADD3.64 UR60, UPT, UPT, UR54, 0x2, URZ ;  /* 0x00000002363c7897 */ /* 0x000fe2000fffe0ff */
[----:B------:R-:W-:Y:S01]  /*fe80*/  UMOV UR20, 0x0 ;  /* 0x0000000000147882 */ /* 0x000fe20000000000 */
[----:B------:R-:W-:Y:S01]  /*fe90*/  UMOV UR21, 0x8208490 ;  /* 0x0820849000157882 */ /* 0x000fe20000000000 */
[----:B------:R-:W-:Y:S01]  /*fea0*/  UMOV UR51, 0x40004040 ;  /* 0x4000404000337882 */ /* 0x000fe20000000000 */
[----:B------:R-:W-:Y:S01]  /*feb0*/  UMOV UR57, 0x40004040 ;  /* 0x4000404000397882 */ /* 0x000fe20000000000 */
[----:B------:R-:W-:Y:S01]  /*fec0*/  UIADD3.64 UR62, UPT, UPT, UR52, 0x100, URZ ;  /* 0x00000100343e7897 */ /* 0x000fe2000fffe0ff */
[----:B------:R0:W-:Y:S01]  /*fed0*/  UTCHMMA gdesc[UR56], gdesc[UR50], tmem[UR6], tmem[UR20], idesc[UR21], !UPT ;  /* 0x00ff1432380075ea */ /* 0x0001e2000f800006 */
[----:B------:R-:W-:-:S02]  /*fee0*/  UIADD3.64 UR64, UPT, UPT, UR54, 0x4, URZ ;  /* 0x0000000436407897 */ /* 0x000fc4000fffe0ff */
[----:B------:R-:W-:Y:S01]  /*fef0*/  UIADD3 UR74, UPT, UPT, UR6, 0x80, URZ ;  /* 0x00000080064a7890 */ /* 0x000fe2000fffe0ff */
[----:B------:R-:W-:Y:S01]  /*ff00*/  UMOV UR28, 0x0 ;  /* 0x00000000001c7882 */ /* 0x000fe20000000000 */
[----:B------:R-:W-:Y:S01]  /*ff10*/  UMOV UR29, 0x8208490 ;  /* 0x08208490001d7882 */ /* 0x000fe20000000000 */
[----:B------:R-:W-:Y:S02]  /*ff20*/  UIADD3 UR71, UPT, UPT, UR6, 0x80, URZ ;  /* 0x0000008006477890 */ /* 0x000fe4000fffe0ff */
[----:B------:R1:W-:Y:S01]  /*ff30*/  UTCHMMA gdesc[UR52], gdesc[UR54], tmem[UR6], tmem[UR28], idesc[UR29], UPT ;  /* 0x00ff1c36340075ea */ /* 0x0003e2000b800006 */
[----:B------:R-:W-:Y:S01]  /*ff40*/  UMOV UR44, 0x0 ;  /* 0x00000000002c7882 */ /* 0x000fe20000000000 */
[----:B0-----:R-:W-:Y:S02]  /*ff50*/  UIADD3.64 UR56, UPT, UPT, UR52, 0x380, URZ ;  /* 0x0000038034387897 */ /* 0x001fe4000fffe0ff */
[----:B------:R-:W-:Y:S01]  /*ff60*/  UIADD3.64 UR20, UPT, UPT, UR52, 0x400, URZ ;  /* 0x0000040034147897 */ /* 0x000fe2000fffe0ff */
[----:B------:R-:W-:Y:S01]  /*ff70*/  UMOV UR45, 0x8208490 ;  /* 0x08208490002d7882 */ /* 0x000fe20000000000 */
[----:B------:R-:W-:Y:S01]  /*ff80*/  UMOV UR40, 0x0 ;  /* 0x0000000000287882 */ /* 0x000fe20000000000 */
[----:B------:R-:W-:Y:S01]  /*ff90*/  UMOV UR41, 0x8208490 ;  /* 0x0820849000297882 */ /* 0x000fe20000000000 */
[----:B------:R-:W-:-:S02]  /*ffa0*/  UIADD3 UR68, UPT, UPT, UR6, 0x80, URZ ;  /* 0x0000008006447890 */ /* 0x000fc4000fffe0ff */
[----:B------:R0:W-:Y:S01]  /*ffb0*/  UTCHMMA gdesc[UR58], gdesc[UR60], tmem[UR6], tmem[UR44], idesc[UR45], UPT ;  /* 0x00ff2c3c3a0075ea */ /* 0x0001e2000b800006 */
[----:B-1----:R-:W-:Y:S01]  /*ffc0*/  UIADD3.64 UR28, UPT, UPT, UR52, 0x480, URZ ;  /* 0x00000480341c7897 */ /* 0x002fe2000fffe0ff */
[----:B------:R1:W-:Y:S01]  /*ffd0*/  UTCHMMA gdesc[UR62], gdesc[UR64], tmem[UR6], tmem[UR40], idesc[UR41], UPT ;  /* 0x00ff28403e0075ea */ /* 0x0003e2000b800006 */
[----:B------:R-:W-:Y:S01]  /*ffe0*/  UIADD3 UR77, UPT, UPT, UR6, 0x80, URZ ;  /* 0x00000080064d7890 */ /* 0x000fe2000fffe0ff */
[----:B------:R-:W-:Y:S01]  /*fff0*/  UMOV UR34, 0x0 ;  /* 0x0000000000227882 */ /* 0x000fe20000000000 */
[----:B------:R-:W-:Y:S01]  /*10000*/  UMOV UR35, 0x8208490 ;  /* 0x0820849000237882 */ /* 0x000fe20000000000 */
[----:B------:R-:W-:Y:S01]  /*10010*/  UIADD3 UR76, UPT, UPT, UR6, 0x100, URZ ;  /* 0x00000100064c7890 */ /* 0x000fe2000fffe0ff */
[----:B------:R2:W-:Y:S01]  /*10020*/  UTCHMMA gdesc[UR56], gdesc[UR50], tmem[UR74], tmem[UR34], idesc[UR35], !UPT ;  /* 0x00ff2232380075ea */ /* 0x0005e2000f80004a */
[----:B------:R-:W-:Y:S02]  /*10030*/  UIADD3 UR75, UPT, UPT, UR6, 0x100, URZ ;  /* 0x00000100064b7890 */ /* 0x000fe4000fffe0ff */
[----:B0-----:R-:W-:-:S02]  /*10040*/  UIADD3.64 UR58, UPT, UPT, UR52, 0x500, URZ ;  /* 0x00000500343a7897 */ /* 0x001fc4000fffe0ff */
[----:B------:R-:W-:Y:S02]  /*10050*/  UIADD3.64 UR44, UPT, UPT, UR52, 0x780, URZ ;  /* 0x00000780342c7897 */ /* 0x000fe4000fffe0ff */
[----:B-1----:R-:W-:Y:S01]  /*10060*/  UIADD3.64 UR62, UPT, UPT, UR52, 0x800, URZ ;  /* 0x00000800343e7897 */ /* 0x002fe2000fffe0ff */
[----:B------:R-:W-:Y:S01]  /*10070*/  UMOV UR26, 0x0 ;  /* 0x00000000001a7882 */ /* 0x000fe20000000000 */
[----:B------:R-:W-:Y:S01]  /*10080*/  UMOV UR27, 0x8208490 ;  /* 0x08208490001b7882 */ /* 0x000fe20000000000 */
[----:B------:R-:W-:Y:S01]  /*10090*/  UIADD3 UR73, UPT, UPT, UR6, 0x100, URZ ;  /* 0x0000010006497890 */ /* 0x000fe2000fffe0ff */
[----:B------:R0:W-:Y:S01]  /*100a0*/  UTCHMMA gdesc[UR20], gdesc[UR54], tmem[UR71], tmem[UR26], idesc[UR27], UPT ;  /* 0x00ff1a36140075ea */ /* 0x0001e2000b800047 */
[----:B------:R-:W-:Y:S02]  /*100b0*/  UIADD3.64 UR40, UPT, UPT, UR52, 0x880, URZ ;  /* 0x0000088034287897 */ /* 0x000fe4000fffe0ff */
[----:B------:R-:W-:Y:S02]  /*100c0*/  UIADD3 UR72, UPT, UPT, UR6, 0x100, URZ ;  /* 0x0000010006487890 */ /* 0x000fe4000fffe0ff */
[----:B--2---:R-:W-:-:S02]  /*100d0*/  UIADD3.64 UR56, UPT, UPT, UR52, 0x900, URZ ;  /* 0x0000090034387897 */ /* 0x004fc4000fffe0ff */
[----:B------:R-:W-:Y:S02]  /*100e0*/  UIADD3 UR70, UPT, UPT, UR6, 0x180, URZ ;  /* 0x0000018006467890 */ /* 0x000fe4000fffe0ff */
[----:B------:R-:W-:Y:S01]  /*100f0*/  UIADD3.64 UR34, UPT, UPT, UR52, 0xb80, URZ ;  /* 0x00000b8034227897 */ /* 0x000fe2000fffe0ff */
[----:B------:R-:W-:Y:S01]  /*10100*/  UMOV UR18, 0x0 ;  /* 0x0000000000127882 */ /* 0x000fe20000000000 */
[----:B------:R-:W-:Y:S01]  /*10110*/  UMOV UR19, 0x8208490 ;  /* 0x0820849000137882 */ /* 0x000fe20000000000 */
[----:B------:R-:W-:Y:S01]  /*10120*/  UIADD3 UR69, UPT, UPT, UR6, 0x180, URZ ;  /* 0x0000018006457890 */ /* 0x000fe2000fffe0ff */
[----:B------:R1:W-:Y:S01]  /*10130*/  UTCHMMA gdesc[UR28], gdesc[UR60], tmem[UR68], tmem[UR18], idesc[UR19], UPT ;  /* 0x00ff123c1c0075ea */ /* 0x0003e2000b800044 */
[----:B0-----:R-:W-:Y:S01]  /*10140*/  UIADD3.64 UR26, UPT, UPT, UR52, 0xc00, URZ ;  /* 0x00000c00341a7897 */ /* 0x001fe2000fffe0ff */
[----:B------:R-:W-:Y:S01]  /*10150*/  UMOV UR46, 0x0 ;  /* 0x00000000002e7882 */ /* 0x000fe20000000000 */
[----:B------:R-:W-:Y:S01]  /*10160*/  UMOV UR47, 0x8208490 ;  /* 0x08208490002f7882 */ /* 0x000fe20000000000 */
[----:B------:R-:W-:Y:S01]  /*10170*/  UIADD3 UR67, UPT, UPT, UR6, 0x180, URZ ;  /* 0x0000018006437890 */ /* 0x000fe2000fffe0ff */
[----:B------:R1:W-:Y:S01]  /*10180*/  UTCHMMA gdesc[UR58], gdesc[UR64], tmem[UR77], tmem[UR46], idesc[UR47], UPT ;  /* 0x00ff2e403a0075ea */ /* 0x0003e2000b80004d */
[----:B------:R-:W-:Y:S01]  /*10190*/  UIADD3.64 UR20, UPT, UPT, UR52, 0xc80, URZ ;  /* 0x00000c8034147897 */ /* 0x000fe2000fffe0ff */
[----:B------:R-:W-:Y:S01]  /*101a0*/  UMOV UR42, 0x0 ;  /* 0x00000000002a7882 */ /* 0x000fe20000000000 */
[----:B------:R-:W-:Y:S01]  /*101b0*/  UMOV UR43, 0x8208490 ;  /* 0x08208490002b7882 */ /* 0x000fe20000000000 */
[----:B------:R-:W-:Y:S01]  /*101c0*/  UIADD3 UR66, UPT, UPT, UR6, 0x180, URZ ;  /* 0x0000018006427890 */ /* 0x000fe2000fffe0ff */
[----:B------:R1:W-:Y:S01]  /*101d0*/  UTCHMMA gdesc[UR44], gdesc[UR50], tmem[UR76], tmem[UR42], idesc[UR43], !UPT ;  /* 0x00ff2a322c0075ea */ /* 0x0003e2000f80004c */
[----:B------:R-:W-:Y:S01]  /*101e0*/  UIADD3.64 UR52, UPT, UPT, UR52, 0xd00, URZ ;  /* 0x00000d0034347897 */ /* 0x000fe2000fffe0ff */
[----:B------:R-:W-:Y:S01]  /*101f0*/  UMOV UR38, 0x0 ;  /* 0x0000000000267882 */ /* 0x000fe20000000000 */
[----:B------:R-:W-:Y:S01]  /*10200*/  UMOV UR39, 0x8208490 ;  /* 0x0820849000277882 */ /* 0x000fe20000000000 */
[----:B------:R-:W-:Y:S01]  /*10210*/  UMOV UR36, 0x0 ;  /* 0x0000000000247882 */ /* 0x000fe20000000000 */
[----:B------:R-:W-:Y:S01]  /*10220*/  UMOV UR37, 0x8208490 ;  /* 0x0820849000257882 */ /* 0x000fe20000000000 */
[----:B------:R-:W-:Y:S01]  /*10230*/  UMOV UR32, 0x0 ;  /* 0x0000000000207882 */ /* 0x000fe20000000000 */
[----:B------:R-:W-:Y:S01]  /*10240*/  UMOV UR33, 0x8208490 ;  /* 0x0820849000217882 */ /* 0x000fe20000000000 */
[----:B------:R1:W-:Y:S01]  /*10250*/  UTCHMMA gdesc[UR62], gdesc[UR54], tmem[UR75], tmem[UR38], idesc[UR39], UPT ;  /* 0x00ff26363e0075ea */ /* 0x0003e2000b80004b */
        /* <DEDUP_REMOVED lines=8> */
[----:B------:R1:W-:Y:S01]  /*102e0*/  UTCHMMA gdesc[UR34], gdesc[UR50], tmem[UR70], tmem[UR30], idesc[UR31], !UPT ;  /* 0x00ff1e32220075ea */ /* 0x0003e2000f800046 */
[----:B------:R-:W-:Y:S01]  /*102f0*/  UMOV UR48, 0x0 ;  /* 0x0000000000307882 */ /* 0x000fe20000000000 */
[----:B------:R-:W-:Y:S01]  /*10300*/  UMOV UR49, 0x8208490 ;  /* 0x0820849000317882 */ /* 0x000fe20000000000 */
[----:B------:R1:W-:Y:S01]  /*10310*/  UTCHMMA gdesc[UR26], gdesc[UR54], tmem[UR69], tmem[UR24], idesc[UR25], UPT ;  /* 0x00ff18361a0075ea */ /* 0x0003e2000b800045 */
[----:B------:R1:W-:Y:S01]  /*10320*/  UTCHMMA gdesc[UR20], gdesc[UR60], tmem[UR67], tmem[UR22], idesc[UR23], UPT ;  /* 0x00ff163c140075ea */ /* 0x0003e2000b800043 */
[----:B------:R1:W-:Y:S01]  /*10330*/  UTCHMMA gdesc[UR52], gdesc[UR64], tmem[UR66], tmem[UR48], idesc[UR49], UPT ;  /* 0x00ff3040340075ea */ /* 0x0003e2000b800042 */
[----:B------:R1:W-:Y:S01]  /*10340*/  UTCBAR [UR11], URZ ;  /* 0x000000ff0b0073e9 */ /* 0x0003e200080000ff */
[----:B------:R-:W-:Y:S01]  /*10350*/  NOP ;  /* 0x0000000000007918 */ /* 0x000fe20000000000 */
.L_x_6:
[----:B------:R0:W-:Y:S01]  /*10360*/  STL [R1+0x6c0], RZ ;  /* 0x0006c0ff01007387 */ /* 0x0001e20000100800 */
[----:B-1----:R-:W-:Y:S01]  /*10370*/  UMOV UR18, UR14 ;  /* 0x0000000e00127c82 */ /* 0x002fe20008000000 */
[----:B------:R-:W-:Y:S01]  /*10380*/  UMOV UR19, UR15 ;  /* 0x0000000f00137c82 */ /* 0x000fe20008000000 */
[----:B------:R-:W-:Y:S05]  /*10390*/  @!P2 BRA `(.L_x_7) ;  /* 0x0000017800d4a947 */ /* 0x000fea0003800000 */
[----:B------:R-:W-:Y:S01]  /*103a0*/  SHF.R.S32.HI R3, RZ, 0x1f, R90 ;  /* 0x0000001fff037819 */ /* 0x000fe2000001145a */
[----:B------:R-:W-:Y:S01]  /*103b0*/  ULOP3.LUT UR14, UR9, 0x2000000, URZ, 0xfc, !UPT ;  /* 0x02000000090e7892 */ /* 0x000fe2000f8efcff */
[----:B------:R-:W-:Y:S01]  /*103c0*/  SHF.R.S32.HI R91, RZ, 0x1f, R92 ;  /* 0x0000001fff5b7819 */ /* 0x000fe2000001145c */
[----:B------:R-:W-:Y:S01]  /*103d0*/  UIADD3.64 UR20, UPT, UPT, UR12, 0x80, URZ ;  /* 0x000000800c147897 */ /* 0x000fe2000fffe0ff */
[C---:B------:R-:W-:Y:S01]  /*103e0*/  SHF.L.U64.HI R3, R90.reuse, 0x1, R3 ;  /* 0x000000015a037819 */ /* 0x040fe20000010203 */
[----:B------:R-:W-:Y:S01]  /*103f0*/  IMAD.SHL.U32 R90, R90, 0x2, RZ ;  /* 0x000000025a5a7824 */ /* 0x000fe200078e00ff */
[C---:B------:R-:W-:Y:S01]  /*10400*/  SHF.L.U64.HI R91, R92.reuse, 0x1, R91 ;  /* 0x000000015c5b7819 */ /* 0x040fe2000001025b */
[----:B------:R-:W-:Y:S01]  /*10410*/  IMAD.SHL.U32 R92, R92, 0x2, RZ ;  /* 0x000000025c5c7824 */ /* 0x000fe200078e00ff */
[----:B------:R-:W-:Y:S02]  /*10420*/  UIADD3.64 UR22, UPT, UPT, UR18, 0x2, URZ ;  /* 0x0000000212167897 */ /* 0x000fe4000fffe0ff */
[----:B------:R-:W-:-:S02]  /*10430*/  UIADD3.64 UR24, UPT, UPT, UR12, 0x100, URZ ;  /* 0x000001000c187897 */ /* 0x000fc4000fffe0ff */
[----:B------:R-:W-:Y:S02]  /*10440*/  UIADD3.64 UR26, UPT, UPT, UR18, 0x4, URZ ;  /* 0x00000004121a7897 */ /* 0x000fe4000fffe0ff */
[----:B------:R-:W-:Y:S02]  /*10450*/  UIADD3.64 UR28, UPT, UPT, UR12, 0x380, URZ ;  /* 0x000003800c1c7897 */ /* 0x000fe4000fffe0ff */
[----:B------:R-:W-:Y:S02]  /*10460*/  UIADD3.64 UR30, UPT, UPT, UR12, 0x400, URZ ;  /* 0x000004000c1e7897 */ /* 0x000fe4000fffe0ff */
[----:B------:R-:W-:Y:S02]  /*10470*/  UIADD3.64 UR32, UPT, UPT, UR12, 0x480, URZ ;  /* 0x000004800c207897 */ /* 0x000fe4000fffe0ff */
        /* <DEDUP_REMOVED lines=8> */
[----:B------:R-:W-:Y:S01]  /*10500*/  UIADD3.64 UR50, UPT, UPT, UR12, 0xd00, URZ ;  /* 0x00000d000c327897 */ /* 0x000fe2000fffe0ff */
[----:B------:R-:W-:Y:S01]  /*10510*/  UMOV UR11, 0x1 ;  /* 0x00000001000b7882 */ /* 0x000fe20000000000 */
[----:B------:R-:W-:Y:S01]  /*10520*/  UMOV UR9, URZ ;  /* 0x000000ff00097c82 */ /* 0x000fe20008000000 */
[----:B------:R-:W-:Y:S01]  /*10530*/  UMOV UR52, UR10 ;  /* 0x0000000a00347c82 */ /* 0x000fe20008000000 */
[----:B------:R-:W-:-:S08]  /*10540*/  UMOV UR53, 0x40004040 ;  /* 0x4000404000357882 */ /* 0x000fd00000000000 */
.L_x_10:
[----:B-----5:R1:W-:Y:S04]  /*10550*/  STL.64 [R1+0x1010], R82 ;  /* 0x0010105201007387 */ /* 0x0203e80000100a00 */
[----:B------:R-:W-:Y:S04]  /*10560*/  STL.64 [R1+0x1008], R84 ;  /* 0x0010085401007387 */ /* 0x000fe80000100a00 */
[----:B------:R-:W-:Y:S04]  /*10570*/  STL.64 [R1+0x1000], R86 ;  /* 0x0010005601007387 */ /* 0x000fe80000100a00 */
[----:B------:R-:W-:Y:S01]  /*10580*/  STL.64 [R1+0xff8], R88 ;  /* 0x000ff85801007387 */ /* 0x000fe20000100a00 */
[----:B-1----:R-:W-:-:S03]  /*10590*/  IADD3 R82, P4, PT, R8, R92, RZ ;  /* 0x0000005c08527210 */ /* 0x002fc60007f9e0ff */
[----:B------:R1:W-:Y:S02]  /*105a0*/  STL.64 [R1+0xff0], R2 ;  /* 0x000ff00201007387 */ /* 0x0003e40000100a00 */
[-C--:B-1----:R-:W-:Y:S02]  /*105b0*/  IADD3 R3, P0, PT, R4, R92.reuse, RZ ;  /* 0x0000005c04037210 */ /* 0x082fe40007f1e0ff */
[----:B------:R-:W-:-:S03]  /*105c0*/  IADD3 R2, P2, PT, R6, R92, RZ ;  /* 0x0000005c06027210 */ /* 0x000fc60007f5e0ff */
[----:B------:R1:W-:Y:S02]  /*105d0*/  STL [R1+0xf94], R3 ;  /* 0x000f940301007387 */ /* 0x0003e40000100800 */
[--C-:B------:R-:W-:Y:S02]  /*105e0*/  IMAD.X R4, R7, 0x1, R91.reuse, P2 ;  /* 0x0000000107047824 */ /* 0x100fe400010e065b */
[----:B--2---:R2:W-:Y:S04]  /*105f0*/  STL [R1+0xf98], R2 ;  /* 0x000f980201007387 */ /* 0x0045e80000100800 */
[----:B------:R-:W-:Y:S01]  /*10600*/  STL [R1+0xf9c], R82 ;  /* 0x000f9c5201007387 */ /* 0x000fe20000100800 */
[----:B-1----:R-:W-:Y:S01]  /*10610*/  IADD3 R3, P5, PT, R10, R92, RZ ;  /* 0x0000005c0a037210 */ /* 0x002fe20007fbe0ff */
[----:B--2---:R-:W-:-:S04]  /*10620*/  IMAD.X R2, R5, 0x1, R91, P0 ;  /* 0x0000000105027824 */ /* 0x004fc800000e065b */
[----:B------:R1:W-:Y:S04]  /*10630*/  STL [R1+0xfa0], R3 ;  /* 0x000fa00301007387 */ /* 0x0003e80000100800 */
[----:B------:R2:W-:Y:S04]  /*10640*/  STL [R1+0xf64], R2 ;  /* 0x000f640201007387 */ /* 0x0005e80000100800 */
[----:B------:R3:W-:Y:S01]  /*10650*/  STL [R1+0xf68], R4 ;  /* 0x000f680401007387 */ /* 0x0007e20000100800 */
[--C-:B-1----:R-:W-:Y:S02]  /*10660*/  IMAD.X R3, R9, 0x1, R91.reuse, P4 ;  /* 0x0000000109037824 */ /* 0x102fe400020e065b */
[----:B--2---:R-:W-:-:S03]  /*10670*/  IMAD.X R2, R11, 0x1, R91, P5 ;  /* 0x000000010b027824 */ /* 0x004fc600028e065b */
[----:B------:R1:W-:Y:S01]  /*10680*/  STL [R1+0xf6c], R3 ;  /* 0x000f6c0301007387 */ /* 0x0003e20000100800 */
[----:B---3--:R-:W-:-:S03]  /*10690*/  IADD3 R4, P0, PT, R20, R92, RZ ;  /* 0x0000005c14047210 */ /* 0x008fc60007f1e0ff */
[----:B------:R2:W-:Y:S04]  /*106a0*/  STL [R1+0xf70], R2 ;  /* 0x000f700201007387 */ /* 0x0005e80000100800 */
[----:B------:R3:W-:Y:S01]  /*106b0*/  STL [R1+0xfa4], R4 ;  /* 0x000fa40401007387 */ /* 0x0007e20000100800 */
[-C--:B-1----:R-:W-:Y:S02]  /*106c0*/  IADD3 R3, P2, PT, R22, R92.reuse, RZ ;  /* 0x0000005c16037210 */ /* 0x082fe40007f5e0ff */
[----:B--2---:R-:W-:-:S03]  /*106d0*/  IADD3 R2, P4, PT, R24, R92, RZ ;  /* 0x0000005c18027210 */ /* 0x004fc60007f9e0ff */
[----:B------:R1:W-:Y:S01]  /*106e0*/  STL [R1+0xfa8], R3 ;  /* 0x000fa80301007387 */ /* 0x0003e20000100800 */
[----:B---3--:R-:W-:-:S03]  /*106f0*/  IADD3 R4, P5, PT, R26, R92, RZ ;  /* 0x0000005c1a047210 */ /* 0x008fc60007fbe0ff */
[----:B------:R2:W-:Y:S04]  /*10700*/  STL [R1+0xfac], R2 ;  /* 0x000fac0201007387 */ /* 0x0005e80000100800 */
[----:B------:R3:W-:Y:S01]  /*10710*/  STL [R1+0xfb0], R4 ;  /* 0x000fb00401007387 */ /* 0x0007e20000100800 */
[--C-:B-1----:R-:W-:Y:S02]  /*10720*/  IMAD.X R3, R21, 0x1, R91.reuse, P0 ;  /* 0x0000000115037824 */ /* 0x102fe400000e065b */
[----:B--2---:R-:W-:-:S03]  /*10730*/  IMAD.X R2, R23, 0x1, R91, P2 ;  /* 0x0000000117027824 */ /* 0x004fc600010e065b */
[----:B------:R1:W-:Y:S01]  /*10740*/  STL [R1+0xf74], R3 ;  /* 0x000f740301007387 */ /* 0x0003e20000100800 */
[----:B---3--:R-:W-:-:S03]  /*10750*/  IMAD.X R4, R25, 0x1, R91, P4 ;  /* 0x0000000119047824 */ /* 0x008fc600020e065b */
[----:B------:R2:W-:Y:S04]  /*10760*/  STL [R1+0xf78], R2 ;  /* 0x000f780201007387 */ /* 0x0005e80000100800 */
[----:B------:R3:W-:Y:S01]  /*10770*/  STL [R1+0xf7c], R4 ;  /* 0x000f7c0401007387 */ /* 0x0007e20000100800 */
[----:B-1----:R-:W-:Y:S01]  /*10780*/  IMAD.X R3, R27, 0x1, R91, P5 ;  /* 0x000000011b037824 */ /* 0x002fe200028e065b */
[----:B--2---:R-:W-:-:S04]  /*10790*/  IADD3 R2, P0, PT, R34, R92, RZ ;  /* 0x0000005c22027210 */ /* 0x004fc80007f1e0ff */
[----:B------:R1:W-:Y:S01]  /*107a0*/  STL [R1+0xf80], R3 ;  /* 0x000f800301007387 */ /* 0x0003e20000100800 */
[----:B---3--:R-:W-:-:S03]  /*107b0*/  IADD3 R4, P2, PT, R36, R92, RZ ;  /* 0x0000005c24047210 */ /* 0x008fc60007f5e0ff */
[----:B------:R2:W-:Y:S01]  /*107c0*/  STL [R1+0xf04], R2 ;  /* 0x000f040201007387 */ /* 0x0005e20000100800 */
[----:B------:R-:W-:-:S03]  /*107d0*/  IMAD.X R34, R35, 0x1, R91, P0 ;  /* 0x0000000123227824 */ /* 0x000fc600000e065b */
[----:B------:R3:W-:Y:S01]  /*107e0*/  STL [R1+0xf08], R4 ;  /* 0x000f080401007387 */ /* 0x0007e20000100800 */
[----:B------:R-:W-:Y:S01]  /*107f0*/  IMAD.X R36, R37, 0x1, R91, P2 ;  /* 0x0000000125247824 */ /* 0x000fe200010e065b */
[-C--:B-1----:R-:W-:Y:S02]  /*10800*/  IADD3 R3, P4, PT, R38, R92.reuse, RZ ;  /* 0x0000005c26037210 */ /* 0x082fe40007f9e0ff */
[----:B--2---:R-:W-:-:S03]  /*10810*/  IADD3 R2, P5, PT, R40, R92, RZ ;  /* 0x0000005c28027210 */ /* 0x004fc60007fbe0ff */
[----:B------:R1:W-:Y:S01]  /*10820*/  STL [R1+0xf0c], R3 ;  /* 0x000f0c0301007387 */ /* 0x0003e20000100800 */
[--C-:B------:R-:W-:Y:S01]  /*10830*/  IMAD.X R38, R39, 0x1, R91.reuse, P4 ;  /* 0x0000000127267824 */ /* 0x100fe200020e065b */
[----:B---3--:R-:W-:Y:S02]  /*10840*/  IADD3 R4, P2, PT, R44, R92, RZ ;  /* 0x0000005c2c047210 */ /* 0x008fe40007f5e0ff */
[----:B------:R-:W-:Y:S01]  /*10850*/  STL [R1+0x1018], R34 ;  /* 0x0010182201007387 */ /* 0x000fe20000100800 */
[----:B------:R-:W-:-:S03]  /*10860*/  IMAD.X R40, R41, 0x1, R91, P5 ;  /* 0x0000000129287824 */ /* 0x000fc600028e065b */
[----:B------:R2:W-:Y:S01]  /*10870*/  STL [R1+0xf10], R2 ;  /* 0x000f100201007387 */ /* 0x0005e20000100800 */
[--C-:B------:R-:W-:Y:S01]  /*10880*/  IMAD.X R44, R45, 0x1, R91.reuse, P2 ;  /* 0x000000012d2c7824 */ /* 0x100fe200010e065b */
[-C--:B-1----:R-:W-:Y:S02]  /*10890*/  IADD3 R3, P4, PT, R46, R92.reuse, RZ ;  /* 0x0000005c2e037210 */ /* 0x082fe40007f9e0ff */
[----:B------:R-:W-:Y:S03]  /*108a0*/  STL [R1+0x101c], R36 ;  /* 0x00101c2401007387 */ /* 0x000fe60000100800 */
[----:B------:R-:W-:Y:S01]  /*108b0*/  IMAD.X R46, R47, 0x1, R91, P4 ;  /* 0x000000012f2e7824 */ /* 0x000fe200020e065b */
[----:B------:R-:W-:Y:S01]  /*108c0*/  STL [R1+0x1020], R38 ;  /* 0x0010202601007387 */ /* 0x000fe20000100800 */
[----:B--2---:R-:W-:-:S03]  /*108d0*/  IADD3 R2, P0, PT, R42, R92, RZ ;  /* 0x0000005c2a027210 */ /* 0x004fc60007f1e0ff */
[----:B------:R-:W-:Y:S02]  /*108e0*/  STL [R1+0x1024], R40 ;  /* 0x0010242801007387 */ /* 0x000fe40000100800 */
[----:B------:R-:W-:Y:S02]  /*108f0*/  IMAD.X R42, R43, 0x1, R91, P0 ;  /* 0x000000012b2a7824 */ /* 0x000fe400000e065b */
[----:B------:R1:W-:Y:S04]  /*10900*/  STL [R1+0xf14], R2 ;  /* 0x000f140201007387 */ /* 0x0003e80000100800 */
[----:B------:R2:W-:Y:S04]  /*10910*/  STL [R1+0xf18], R4 ;  /* 0x000f180401007387 */ /* 0x0005e80000100800 */
[----:B------:R3:W-:Y:S01]  /*10920*/  STL [R1+0xf1c], R3 ;  /* 0x000f1c0301007387 */ /* 0x0007e20000100800 */
[----:B-1----:R-:W-:-:S03]  /*10930*/  IADD3 R2, P5, PT, R48, R92, RZ ;  /* 0x0000005c30027210 */ /* 0x002fc60007fbe0ff */
[----:B------:R-:W-:Y:S01]  /*10940*/  STL [R1+0x1028], R42 ;  /* 0x0010282a01007387 */ /* 0x000fe20000100800 */
[-C--:B--2---:R-:W-:Y:S01]  /*10950*/  IADD3 R4, P2, PT, R52, R92.reuse, RZ ;  /* 0x0000005c34047210 */ /* 0x084fe20007f5e0ff */
[--C-:B------:R-:W-:Y:S02]  /*10960*/  IMAD.X R48, R49, 0x1, R91.reuse, P5 ;  /* 0x0000000131307824 */ /* 0x100fe400028e065b */
[----:B------:R1:W-:Y:S01]  /*10970*/  STL [R1+0xf20], R2 ;  /* 0x000f200201007387 */ /* 0x0003e20000100800 */
[----:B---3--:R-:W-:Y:S01]  /*10980*/  IADD3 R3, P4, PT, R54, R92, RZ ;  /* 0x0000005c36037210 */ /* 0x008fe20007f9e0ff */
[--C-:B------:R-:W-:Y:S02]  /*10990*/  IMAD.X R52, R53, 0x1, R91.reuse, P2 ;  /* 0x0000000135347824 */ /* 0x100fe400010e065b */
[----:B------:R-:W-:Y:S02]  /*109a0*/  STL [R1+0x102c], R44 ;  /* 0x00102c2c01007387 */ /* 0x000fe40000100800 */
[----:B------:R-:W-:-:S02]  /*109b0*/  IMAD.X R54, R55, 0x1, R91, P4 ;  /* 0x0000000137367824 */ /* 0x000fc400020e065b */
[----:B------:R-:W-:Y:S01]  /*109c0*/  STL [R1+0x1030], R46 ;  /* 0x0010302e01007387 */ /* 0x000fe20000100800 */
[----:B-1----:R-:W-:-:S05]  /*109d0*/  IADD3 R2, P0, PT, R50, R92, RZ ;  /* 0x0000005c32027210 */ /* 0x002fca0007f1e0ff */
[----:B------:R1:W-:Y:S01]  /*109e0*/  STL [R1+0xf24], R2 ;  /* 0x000f240201007387 */ /* 0x0003e20000100800 */
[----:B------:R-:W-:-:S03]  /*109f0*/  IMAD.X R50, R51, 0x1, R91, P0 ;  /* 0x0000000133327824 */ /* 0x000fc600000e065b */
[----:B------:R2:W-:Y:S04]  /*10a00*/  STL [R1+0xf28], R4 ;  /* 0x000f280401007387 */ /* 0x0005e80000100800 */
[----:B------:R3:W-:Y:S01]  /*10a10*/  STL [R1+0xf2c], R3 ;  /* 0x000f2c0301007387 */ /* 0x0007e20000100800 */
[-C--:B-1----:R-:W-:Y:S02]  /*10a20*/  IADD3 R2, P5, PT, R56, R92.reuse, RZ ;  /* 0x0000005c38027210 */ /* 0x082fe40007fbe0ff */
[----:B--2---:R-:W-:-:S03]  /*10a30*/  IADD3 R4, P2, PT, R60, R92, RZ ;  /* 0x0000005c3c047210 */ /* 0x004fc60007f5e0ff */
[----:B------:R1:W-:Y:S01]  /*10a40*/  STL [R1+0xf30], R2 ;  /* 0x000f300201007387 */ /* 0x0003e20000100800 */
[--C-:B------:R-:W-:Y:S01]  /*10a50*/  IMAD.X R56, R57, 0x1, R91.reuse, P5 ;  /* 0x0000000139387824 */ /* 0x100fe200028e065b */
[----:B---3--:R-:W-:Y:S01]  /*10a60*/  IADD3 R3, P4, PT, R62, R92, RZ ;  /* 0x0000005c3e037210 */ /* 0x008fe20007f9e0ff */
[----:B------:R-:W-:-:S04]  /*10a70*/  IMAD.X R60, R61, 0x1, R91, P2 ;  /* 0x000000013d3c7824 */ /* 0x000fc800010e065b */
[----:B------:R-:W-:Y:S01]  /*10a80*/  IMAD.X R62, R63, 0x1, R91, P4 ;  /* 0x000000013f3e7824 */ /* 0x000fe200020e065b */
        /* <DEDUP_REMOVED lines=8> */
[----:B------:R-:W-:Y:S01]  /*10b10*/  IMAD.X R64, R65, 0x1, R91, P5 ;  /* 0x0000000141407824 */ /* 0x000fe200028e065b */
[-C--:B---3--:R-:W-:Y:S02]  /*10b20*/  IADD3 R3, P4, PT, R70, R92.reuse, RZ ;  /* 0x0000005c46037210 */ /* 0x088fe40007f9e0ff */
[----:B-1----:R-:W-:-:S05]  /*10b30*/  IADD3 R2, P0, PT, R66, R92, RZ ;  /* 0x0000005c42027210 */ /* 0x002fca0007f1e0ff */
[----:B------:R1:W-:Y:S01]  /*10b40*/  STL [R1+0xf44], R2 ;  /* 0x000f440201007387 */ /* 0x0003e20000100800 */
[----:B------:R-:W-:-:S03]  /*10b50*/  IMAD.X R66, R67, 0x1, R91, P0 ;  /* 0x0000000143427824 */ /* 0x000fc600000e065b */
[----:B------:R2:W-:Y:S01]  /*10b60*/  STL [R1+0xf48], R4 ;  /* 0x000f480401007387 */ /* 0x0005e20000100800 */
[----:B-1----:R-:W-:-:S03]  /*10b70*/  IADD3 R2, P5, PT, R72, R92, RZ ;  /* 0x0000005c48027210 */ /* 0x002fc60007fbe0ff */
[----:B--2---:R-:W2:Y:S01]  /*10b80*/  LDL.LU.64 R4, [R1] ;  /* 0x0000000001047983 */ /* 0x004ea20000300a00 */
[--C-:B------:R-:W-:Y:S01]  /*10b90*/  IMAD.X R68, R69, 0x1, R91.reuse, P2 ;  /* 0x0000000145447824 */ /* 0x100fe200010e065b */
[----:B------:R-:W-:Y:S01]  /*10ba0*/  IADD3 R6, P2, PT, R76, R92, RZ ;  /* 0x0000005c4c067210 */ /* 0x000fe20007f5e0ff */
[--C-:B------:R-:W-:Y:S01]  /*10bb0*/  IMAD.X R70, R71, 0x1, R91.reuse, P4 ;  /* 0x0000000147467824 */ /* 0x100fe200020e065b */
[----:B------:R1:W-:Y:S01]  /*10bc0*/  STL [R1+0xf4c], R3 ;  /* 0x000f4c0301007387 */ /* 0x0003e20000100800 */
[----:B------:R-:W-:-:S03]  /*10bd0*/  IMAD.X R72, R73, 0x1, R91, P5 ;  /* 0x0000000149487824 */ /* 0x000fc600028e065b */
[----:B------:R3:W-:Y:S01]  /*10be0*/  STL [R1+0xf50], R2 ;  /* 0x000f500201007387 */ /* 0x0007e20000100800 */
[-C--:B-1----:R-:W-:Y:S02]  /*10bf0*/  IADD3 R3, P4, PT, R78, R92.reuse, RZ ;  /* 0x0000005c4e037210 */ /* 0x082fe40007f9e0ff */
[----:B---3--:R-:W-:-:S05]  /*10c00*/  IADD3 R2, P0, PT, R74, R92, RZ ;  /* 0x0000005c4a027210 */ /* 0x008fca0007f1e0ff */
[----:B------:R1:W-:Y:S04]  /*10c10*/  STL [R1+0xf54], R2 ;  /* 0x000f540201007387 */ /* 0x0003e80000100800 */
[----:B------:R3:W-:Y:S01]  /*10c20*/  STL [R1+0xf58], R6 ;  /* 0x000f580601007387 */ /* 0x0007e20000100800 */
[----:B-1----:R-:W-:-:S03]  /*10c30*/  IADD3 R2, P5, PT, R80, R92, RZ ;  /* 0x0000005c50027210 */ /* 0x002fc60007fbe0ff */
[----:B---3--:R-:W3:Y:S04]  /*10c40*/  LDL.LU.64 R6, [R1+0x8] ;  /* 0x0000080001067983 */ /* 0x008ee80000300a00 */
[----:B------:R-:W-:Y:S04]  /*10c50*/  STL [R1+0xf5c], R3 ;  /* 0x000f5c0301007387 */ /* 0x000fe80000100800 */
[----:B------:R-:W4:Y:S04]  /*10c60*/  LDL.LU.64 R26, [R1+0x10] ;  /* 0x00001000011a7983 */ /* 0x000f280000300a00 */
[----:B------:R1:W-:Y:S04]  /*10c70*/  STL [R1+0xf60], R2 ;  /* 0x000f600201007387 */ /* 0x0003e80000100800 */
[----:B------:R-:W4:Y:S04]  /*10c80*/  LDL.LU.64 R8, [R1+0x18] ;  /* 0x0000180001087983 */ /* 0x000f280000300a00 */
[----:B------:R-:W4:Y:S01]  /*10c90*/  LDL.LU.64 R20, [R1+0x20] ;  /* 0x0000200001147983 */ /* 0x000f220000300a00 */
[--C-:B------:R-:W-:Y:S01]  /*10ca0*/  IMAD.X R74, R75, 0x1, R91.reuse, P0 ;  /* 0x000000014b4a7824 */ /* 0x100fe200000e065b */
[-C--:B-1----:R-:W-:Y:S01]  /*10cb0*/  IADD3 R2, P0, PT, R12, R92.reuse, RZ ;  /* 0x0000005c0c027210 */ /* 0x082fe20007f1e0ff */
[--C-:B------:R-:W-:Y:S01]  /*10cc0*/  IMAD.X R76, R77, 0x1, R91.reuse, P2 ;  /* 0x000000014d4c7824 */ /* 0x100fe200010e065b */
[-C--:B------:R-:W-:Y:S01]  /*10cd0*/  IADD3 R10, P2, PT, R14, R92.reuse, RZ ;  /* 0x0000005c0e0a7210 */ /* 0x080fe20007f5e0ff */
[--C-:B------:R-:W-:Y:S01]  /*10ce0*/  IMAD.X R78, R79, 0x1, R91.reuse, P4 ;  /* 0x000000014f4e7824 */ /* 0x100fe200020e065b */
[----:B------:R-:W-:Y:S01]  /*10cf0*/  IADD3 R3, P4, PT, R16, R92, RZ ;  /* 0x0000005c10037210 */ /* 0x000fe20007f9e0ff */
[--C-:B------:R-:W-:Y:S01]  /*10d00*/  IMAD.X R80, R81, 0x1, R91.reuse, P5 ;  /* 0x0000000151507824 */ /* 0x100fe200028e065b */
[----:B------:R1:W-:Y:S01]  /*10d10*/  STL [R1+0xfb4], R2 ;  /* 0x000fb40201007387 */ /* 0x0003e20000100800 */
[----:B------:R-:W-:-:S03]  /*10d20*/  IMAD.X R12, R13, 0x1, R91, P0 ;  /* 0x000000010d0c7824 */ /* 0x000fc600000e065b */
[----:B------:R0:W-:Y:S01]  /*10d30*/  STL [R1+0xfb8], R10 ;  /* 0x000fb80a01007387 */ /* 0x0001e20000100800 */
[----:B-1----:R-:W-:-:S03]  /*10d40*/  IADD3 R2, P5, PT, R18, R92, RZ ;  /* 0x0000005c12027210 */ /* 0x002fc60007fbe0ff */
[----:B------:R-:W-:Y:S01]  /*10d50*/  STL [R1+0xfbc], R3 ;  /* 0x000fbc0301007387 */ /* 0x000fe20000100800 */
[----:B------:R-:W-:-:S03]  /*10d60*/  IMAD.X R13, R15, 0x1, R91, P2 ;  /* 0x000000010f0d7824 */ /* 0x000fc600010e065b */
[----:B0-----:R-:W4:Y:S04]  /*10d70*/  LDL.LU.64 R10, [R1+0x28] ;  /* 0x00002800010a7983 */ /* 0x001f280000300a00 */
[----:B------:R0:W-:Y:S01]  /*10d80*/  STL [R1+0xfc0], R2 ;  /* 0x000fc00201007387 */ /* 0x0001e20000100800 */
[----:B------:R-:W-:-:S03]  /*10d90*/  IMAD.X R14, R19, 0x1, R91, P5 ;  /* 0x00000001130e7824 */ /* 0x000fc600028e065b */
[----:B0-----:R-:W4:Y:S04]  /*10da0*/  LDL.LU.64 R2, [R1+0x30] ;  /* 0x0000300001027983 */ /* 0x001f280000300a00 */
[----:B------:R0:W-:Y:S04]  /*10db0*/  STL [R1+0xf84], R12 ;  /* 0x000f840c01007387 */ /* 0x0001e80000100800 */
[----:B------:R-:W4:Y:S04]  /*10dc0*/  LDL.LU.64 R36, [R1+0x38] ;  /* 0x0000380001247983 */ /* 0x000f280000300a00 */
[----:B------:R-:W4:Y:S01]  /*10dd0*/  LDL.LU.64 R22, [R1+0x40] ;  /* 0x0000400001167983 */ /* 0x000f220000300a00 */
[----:B0-----:R-:W-:-:S03]  /*10de0*/  IMAD.X R12, R17, 0x1, R91, P4 ;  /* 0x00000001110c7824 */ /* 0x001fc600020e065b */
[----:B------:R0:W-:Y:S04]  /*10df0*/  STL [R1+0xf88], R13 ;  /* 0x000f880d01007387 */ /* 0x0001e80000100800 */
[----:B------:R1:W-:Y:S04]  /*10e00*/  STL [R1+0xf8c], R12 ;  /* 0x000f8c0c01007387 */ /* 0x0003e80000100800 */
[----:B------:R1:W-:Y:S01]  /*10e10*/  STL [R1+0xf90], R14 ;  /* 0x000f900e01007387 */ /* 0x0003e20000100800 */
[-C--:B0-----:R-:W-:Y:S02]  /*10e20*/  IADD3 R13, P0, PT, R28, R92.reuse, RZ ;  /* 0x0000005c1c0d7210 */ /* 0x081fe40007f1e0ff */
[----:B-1----:R-:W-:Y:S01]  /*10e30*/  IADD3 R12, P2, PT, R30, R92, RZ ;  /* 0x0000005c1e0c7210 */ /* 0x002fe20007f5e0ff */
[----:B------:R-:W4:Y:S04]  /*10e40*/  LDL.LU.64 R14, [R1+0x48] ;  /* 0x00004800010e7983 */ /* 0x000f280000300a00 */
[----:B------:R0:W-:Y:S04]  /*10e50*/  STL [R1+0x6a8], R13 ;  /* 0x0006a80d01007387 */ /* 0x0001e80000100800 */
[----:B------:R-:W4:Y:S01]  /*10e60*/  LDL.LU.64 R24, [R1+0x50] ;  /* 0x0000500001187983 */ /* 0x000f220000300a00 */
[----:B------:R-:W-:-:S02]  /*10e70*/  IMAD.X R28, R29, 0x1, R91, P0 ;  /* 0x000000011d1c7824 */ /* 0x000fc400000e065b */
[----:B------:R-:W-:Y:S01]  /*10e80*/  IMAD.X R30, R31, 0x1, R91, P2 ;  /* 0x000000011f1e7824 */ /* 0x000fe200010e065b */
[----:B------:R2:W-:Y:S01]  /*10e90*/  STL [R1+0x6ac], R12 ;  /* 0x0006ac0c01007387 */ /* 0x0005e20000100800 */
[----:B0-----:R-:W-:-:S05]  /*10ea0*/  IADD3 R13, P4, PT, R32, R92, RZ ;  /* 0x0000005c200d7210 */ /* 0x001fca0007f9e0ff */
[----:B------:R4:W-:Y:S01]  /*10eb0*/  STL [R1+0x6c4], R13 ;  /* 0x0006c40d01007387 */ /* 0x0009e20000100800 */
[----:B------:R-:W-:Y:S01]  /*10ec0*/  IMAD.X R32, R33, 0x1, R91, P4 ;  /* 0x0000000121207824 */ /* 0x000fe200020e065b */
[----:B--2---:R-:W-:-:S05]  /*10ed0*/  IADD3 R12, P5, PT, R4, R92, RZ ;  /* 0x0000005c040c7210 */ /* 0x004fca0007fbe0ff */
[----:B------:R0:W-:Y:S01]  /*10ee0*/  STL [R1], R12 ;  /* 0x0000000c01007387 */ /* 0x0001e20000100800 */
[----:B------:R-:W-:Y:S01]  /*10ef0*/  IMAD.X R5, R5, 0x1, R91, P5 ;  /* 0x0000000105057824 */ /* 0x000fe200028e065b */
[----:B---3--:R-:W-:-:S05]  /*10f00*/  IADD3 R4, P0, PT, R6, R92, RZ ;  /* 0x0000005c06047210 */ /* 0x008fca0007f1e0ff */
[----:B------:R1:W-:Y:S01]  /*10f10*/  STL [R1+0x8], R4 ;  /* 0x0000080401007387 */ /* 0x0003e20000100800 */
[----:B------:R-:W-:Y:S01]  /*10f20*/  IMAD.X R6, R7, 0x1, R91, P0 ;  /* 0x0000000107067824 */ /* 0x000fe200000e065b */
[----:B----4-:R-:W-:-:S05]  /*10f30*/  IADD3 R13, P2, PT, R26, R92, RZ ;  /* 0x0000005c1a0d7210 */ /* 0x010fca0007f5e0ff */
[----:B------:R-:W-:Y:S01]  /*10f40*/  STL [R1+0x10], R13 ;  /* 0x0000100d01007387 */ /* 0x000fe20000100800 */
[-C--:B0-----:R-:W-:Y:S02]  /*10f50*/  IADD3 R12, P4, PT, R8, R92.reuse, RZ ;  /* 0x0000005c080c7210 */ /* 0x081fe40007f9e0ff */
[----:B-1----:R-:W-:-:S03]  /*10f60*/  IADD3 R4, P5, PT, R20, R92, RZ ;  /* 0x0000005c14047210 */ /* 0x002fc60007fbe0ff */
[----:B------:R-:W-:Y:S04]  /*10f70*/  STL [R1+0x18], R12 ;  /* 0x0000180c01007387 */ /* 0x000fe80000100800 */
[----:B------:R-:W2:Y:S01]  /*10f80*/  LDL.LU.64 R16, [R1+0x58] ;  /* 0x0000580001107983 */ /* 0x000ea20000300a00 */
[--C-:B------:R-:W-:Y:S02]  /*10f90*/  IMAD.X R7, R27, 0x1, R91.reuse, P2 ;  /* 0x000000011b077824 */ /* 0x100fe400010e065b */
[--C-:B------:R-:W-:Y:S01]  /*10fa0*/  IMAD.X R8, R9, 0x1, R91.reuse, P4 ;  /* 0x0000000109087824 */ /* 0x100fe200020e065b */
[----:B------:R0:W-:Y:S04]  /*10fb0*/  STL [R1+0x20], R4 ;  /* 0x0000200401007387 */ /* 0x0001e80000100800 */
[----:B------:R-:W3:Y:S01]  /*10fc0*/  LDL.LU.64 R34, [R1+0x60] ;  /* 0x0000600001227983 */ /* 0x000ee20000300a00 */
[----:B------:R-:W-:-:S03]  /*10fd0*/  IMAD.X R9, R21, 0x1, R91, P5 ;  /* 0x0000000115097824 */ /* 0x000fc600028e065b */
[----:B------:R-:W4:Y:S04]  /*10fe0*/  LDL.LU.64 R18, [R1+0x68] ;  /* 0x0000680001127983 */ /* 0x000f280000300a00 */
[----:B------:R-:W4:Y:S01]  /*10ff0*/  LDL.LU.64 R26, [R1+0x70] ;  /* 0x00007000011a7983 */ /* 0x000f220000300a00 */
[----:B0-----:R-:W-:-:S03]  /*11000*/  IADD3 R4, P0, PT, R10, R92, RZ ;  /* 0x0000005c0a047210 */ /* 0x001fc60007f1e0ff */
[----:B------:R-:W4:Y:S02]  /*11010*/  LDL.LU.64 R20, [R1+0x78] ;  /* 0x0000780001147983 */ /* 0x000f240000300a00 */
[----:B------:R-:W-:Y:S02]  /*11020*/  IMAD.X R10, R11, 0x1, R91, P0 ;  /* 0x000000010b0a7824 */ /* 0x000fe400000e065b */
[----:B------:R0:W-:Y:S01]  /*11030*/  STL [R1+0x28], R4 ;  /* 0x0000280401007387 */ /* 0x0001e20000100800 */
[----:B------:R-:W-:-:S05]  /*11040*/  IADD3 R13, P2, PT, R2, R92, RZ ;  /* 0x0000005c020d7210 */ /* 0x000fca0007f5e0ff */
[----:B------:R1:W-:Y:S01]  /*11050*/  STL [R1+0x30], R13 ;  /* 0x0000300d01007387 */ /* 0x0003e20000100800 */
[----:B------:R-:W-:Y:S01]  /*11060*/  IMAD.X R11, R3, 0x1, R91, P2 ;  /* 0x00000001030b7824 */ /* 0x000fe200010e065b */
[-C--:B------:R-:W-:Y:S02]  /*11070*/  IADD3 R12, P4, PT, R36, R92.reuse, RZ ;  /* 0x0000005c240c7210 */ /* 0x080fe40007f9e0ff */
[----:B0-----:R-:W-:-:S03]  /*11080*/  IADD3 R4, P5, PT, R22, R92, RZ ;  /* 0x0000005c16047210 */ /* 0x001fc60007fbe0ff */
[----:B------:R0:W-:Y:S04]  /*11090*/  STL [R1+0x38], R12 ;  /* 0x0000380c01007387 */ /* 0x0001e80000100800 */
[----:B------:R0:W-:Y:S04]  /*110a0*/  STL [R1+0x40], R4 ;  /* 0x0000400401007387 */ /* 0x0001e80000100800 */
[----:B------:R-:W4:Y:S01]  /*110b0*/  LDL.LU.64 R2, [R1+0x80] ;  /* 0x0000800001027983 */ /* 0x000f220000300a00 */
[--C-:B-1----:R-:W-:Y:S02]  /*110c0*/  IMAD.X R13, R23, 0x1, R91.reuse, P5 ;  /* 0x00000001170d7824 */ /* 0x102fe400028e065b */
[----:B0-----:R-:W-:Y:S01]  /*110d0*/  IMAD.X R12, R37, 0x1, R91, P4 ;  /* 0x00000001250c7824 */ /* 0x001fe200020e065b */
[----:B------:R-:W-:-:S05]  /*110e0*/  IADD3 R4, P0, PT, R14, R92, RZ ;  /* 0x0000005c0e047210 */ /* 0x000fca0007f1e0ff */
[----:B------:R3:W-:Y:S01]  /*110f0*/  STL [R1+0x48], R4 ;  /* 0x0000480401007387 */ /* 0x0007e20000100800 */
[----:B------:R-:W-:Y:S01]  /*11100*/  IMAD.X R14, R15, 0x1, R91, P0 ;  /* 0x000000010f0e7824 */ /* 0x000fe200000e065b */
[----:B------:R-:W-:-:S05]  /*11110*/  IADD3 R23, P2, PT, R24, R92, RZ ;  /* 0x0000005c18177210 */ /* 0x000fca0007f5e0ff */
[----:B------:R-:W-:Y:S01]  /*11120*/  STL [R1+0x50], R23 ;  /* 0x0000501701007387 */ /* 0x000fe20000100800 */
[----:B------:R-:W-:Y:S01]  /*11130*/  IMAD.X R15, R25, 0x1, R91, P2 ;  /* 0x00000001190f7824 */ /* 0x000fe200010e065b */
[----:B--2---:R-:W-:-:S05]  /*11140*/  IADD3 R22, P4, PT, R16, R92, RZ ;  /* 0x0000005c10167210 */ /* 0x004fca0007f9e0ff */
[----:B------:R0:W-:Y:S01]  /*11150*/  STL [R1+0x58], R22 ;  /* 0x0000581601007387 */ /* 0x0001e20000100800 */
[----:B---3--:R-:W-:-:S03]  /*11160*/  IADD3 R4, P5, PT, R34, R92, RZ ;  /* 0x0000005c22047210 */ /* 0x008fc60007fbe0ff */
[----:B0-----:R-:W2:Y:S04]  /*11170*/  LDL.LU.64 R22, [R1+0x88] ;  /* 0x0000880001167983 */ /* 0x001ea80000300a00 */
[----:B------:R4:W-:Y:S04]  /*11180*/  STL [R1+0x60], R4 ;  /* 0x0000600401007387 */ /* 0x0009e80000100800 */
[----:B------:R-:W3:Y:S04]  /*11190*/  LDL.LU.64 R40, [R1+0x90] ;  /* 0x0000900001287983 */ /* 0x000ee80000300a00 */
[----:B------:R-:W3:Y:S01]  /*111a0*/  LDL.LU.64 R24, [R1+0x98] ;  /* 0x0000980001187983 */ /* 0x000ee20000300a00 */
[----:B------:R-:W-:-:S03]  /*111b0*/  IMAD.X R16, R17, 0x1, R91, P4 ;  /* 0x0000000111107824 */ /* 0x000fc600020e065b */
[----:B------:R-:W3:Y:S01]  /*111c0*/  LDL.LU.64 R38, [R1+0xa0] ;  /* 0x0000a00001267983 */ /* 0x000ee20000300a00 */
[-C--:B----4-:R-:W-:Y:S01]  /*111d0*/  IADD3 R4, P0, PT, R18, R92.reuse, RZ ;  /* 0x0000005c12047210 */ /* 0x090fe20007f1e0ff */
[--C-:B------:R-:W-:Y:S01]  /*111e0*/  IMAD.X R17, R35, 0x1, R91.reuse, P5 ;  /* 0x0000000123117824 */ /* 0x100fe200028e065b */
[-C--:B------:R-:W-:Y:S02]  /*111f0*/  IADD3 R31, P2, PT, R26, R92.reuse, RZ ;  /* 0x0000005c1a1f7210 */ /* 0x080fe40007f5e0ff */
[----:B------:R-:W-:Y:S01]  /*11200*/  IADD3 R29, P4, PT, R20, R92, RZ ;  /* 0x0000005c141d7210 */ /* 0x000fe20007f9e0ff */
[----:B------:R0:W-:Y:S01]  /*11210*/  STL [R1+0x68], R4 ;  /* 0x0000680401007387 */ /* 0x0001e20000100800 */
[--C-:B------:R-:W-:Y:S02]  /*11220*/  IMAD.X R18, R19, 0x1, R91.reuse, P0 ;  /* 0x0000000113127824 */ /* 0x100fe400000e065b */
[--C-:B------:R-:W-:Y:S01]  /*11230*/  IMAD.X R19, R27, 0x1, R91.reuse, P2 ;  /* 0x000000011b137824 */ /* 0x100fe200010e065b */
[----:B------:R-:W-:Y:S01]  /*11240*/  STL [R1+0x70], R31 ;  /* 0x0000701f01007387 */ /* 0x000fe20000100800 */
[----:B------:R-:W-:-:S03]  /*11250*/  IMAD.X R20, R21, 0x1, R91, P4 ;  /* 0x0000000115147824 */ /* 0x000fc600020e065b */
[----:B------:R-:W-:Y:S01]  /*11260*/  STL [R1+0x78], R29 ;  /* 0x0000781d01007387 */ /* 0x000fe20000100800 */
[----:B0-----:R-:W-:-:S05]  /*11270*/  IADD3 R4, P5, PT, R2, R92, RZ ;  /* 0x0000005c02047210 */ /* 0x001fca0007fbe0ff */
[----:B------:R2:W-:Y:S04]  /*11280*/  STL [R1+0x80], R4 ;  /* 0x0000800401007387 */ /* 0x0005e80000100800 */
[----:B------:R-:W4:Y:S01]  /*11290*/  LDL.LU.64 R26, [R1+0xa8] ;  /* 0x0000a800011a7983 */ /* 0x000f220000300a00 */
[----:B------:R-:W-:-:S03]  /*112a0*/  IMAD.X R21, R3, 0x1, R91, P5 ;  /* 0x0000000103157824 */ /* 0x000fc600028e065b */
[----:B------:R-:W4:Y:S04]  /*112b0*/  LDL.LU.64 R36, [R1+0xb0] ;  /* 0x0000b00001247983 */ /* 0x000f280000300a00 */
[----:B------:R-:W4:Y:S04]  /*112c0*/  LDL.LU.64 R34, [R1+0xb8] ;  /* 0x0000b80001227983 */ /* 0x000f280000300a00 */
[----:B------:R-:W4:Y:S01]  /*112d0*/  LDL.LU.64 R2, [R1+0xc0] ;  /* 0x0000c00001027983 */ /* 0x000f220000300a00 */
[----:B--2---:R-:W-:-:S05]  /*112e0*/  IADD3 R4, P0, PT, R22, R92, RZ ;  /* 0x0000005c16047210 */ /* 0x004fca0007f1e0ff */
[----:B------:R0:W-:Y:S01]  /*112f0*/  STL [R1+0x88], R4 ;  /* 0x0000880401007387 */ /* 0x0001e20000100800 */
[----:B------:R-:W-:Y:S01]  /*11300*/  IMAD.X R22, R23, 0x1, R91, P0 ;  /* 0x0000000117167824 */ /* 0x000fe200000e065b */
[-C--:B---3--:R-:W-:Y:S02]  /*11310*/  IADD3 R31, P2, PT, R40, R92.reuse, RZ ;  /* 0x0000005c281f7210 */ /* 0x088fe40007f5e0ff */
[----:B------:R-:W-:-:S03]  /*11320*/  IADD3 R29, P4, PT, R24, R92, RZ ;  /* 0x0000005c181d7210 */ /* 0x000fc60007f9e0ff */
[----:B------:R-:W-:Y:S01]  /*11330*/  STL [R1+0x90], R31 ;  /* 0x0000901f01007387 */ /* 0x000fe20000100800 */
[--C-:B------:R-:W-:Y:S01]  /*11340*/  IMAD.X R23, R41, 0x1, R91.reuse, P2 ;  /* 0x0000000129177824 */ /* 0x100fe200010e065b */
[----:B0-----:R-:W-:Y:S02]  /*11350*/  IADD3 R4, P5, PT, R38, R92, RZ ;  /* 0x0000005c26047210 */ /* 0x001fe40007fbe0ff */
[----:B------:R-:W-:Y:S01]  /*11360*/  STL [R1+0x98], R29 ;  /* 0x0000981d01007387 */ /* 0x000fe20000100800 */
[----:B------:R-:W-:-:S03]  /*11370*/  IMAD.X R24, R25, 0x1, R91, P4 ;  /* 0x0000000119187824 */ /* 0x000fc600020e065b */
[----:B------:R4:W-:Y:S01]  /*11380*/  STL [R1+0xa0], R4 ;  /* 0x0000a00401007387 */ /* 0x0009e20000100800 */
[----:B------:R-:W-:-:S03]  /*11390*/  IMAD.X R25, R39, 0x1, R91, P5 ;  /* 0x0000000127197824 */ /* 0x000fc600028e065b */
[----:B------:R-:W2:Y:S04]  /*113a0*/  LDL.LU.64 R46, [R1+0xc8] ;  /* 0x0000c800012e7983 */ /* 0x000ea80000300a00 */
[----:B------:R-:W3:Y:S04]  /*113b0*/  LDL.LU.64 R44, [R1+0xd0] ;  /* 0x0000d000012c7983 */ /* 0x000ee80000300a00 */
[----:B------:R-:W3:Y:S04]  /*113c0*/  LDL.LU.64 R42, [R1+0xd8] ;  /* 0x0000d800012a7983 */ /* 0x000ee80000300a00 */
[----:B------:R-:W3:Y:S01]  /*113d0*/  LDL.LU.64 R40, [R1+0xe0] ;  /* 0x0000e00001287983 */ /* 0x000ee20000300a00 */
[----:B----4-:R-:W-:-:S02]  /*113e0*/  IADD3 R4, P0, PT, R26, R92, RZ ;  /* 0x0000005c1a047210 */ /* 0x010fc40007f1e0ff */
[----:B------:R-:W-:-:S03]  /*113f0*/  IADD3 R31, P2, PT, R36, R92, RZ ;  /* 0x0000005c241f7210 */ /* 0x000fc60007f5e0ff */
[----:B------:R0:W-:Y:S01]  /*11400*/  STL [R1+0xa8], R4 ;  /* 0x0000a80401007387 */ /* 0x0001e20000100800 */
[--C-:B------:R-:W-:Y:S01]  /*11410*/  IMAD.X R26, R27, 0x1, R91.reuse, P0 ;  /* 0x000000011b1a7824 */ /* 0x100fe200000e065b */
[----:B------:R-:W-:Y:S02]  /*11420*/  IADD3 R29, P4, PT, R34, R92, RZ ;  /* 0x0000005c221d7210 */ /* 0x000fe40007f9e0ff */
[----:B------:R-:W-:Y:S01]  /*11430*/  STL [R1+0xb0], R31 ;  /* 0x0000b01f01007387 */ /* 0x000fe20000100800 */
[----:B------:R-:W-:-:S03]  /*11440*/  IMAD.X R27, R37, 0x1, R91, P2 ;  /* 0x00000001251b7824 */ /* 0x000fc600010e065b */
[----:B------:R-:W-:Y:S01]  /*11450*/  STL [R1+0x6c8], R29 ;  /* 0x0006c81d01007387 */ /* 0x000fe20000100800 */
[----:B0-----:R-:W-:-:S05]  /*11460*/  IADD3 R4, P5, PT, R2, R92, RZ ;  /* 0x0000005c02047210 */ /* 0x001fca0007fbe0ff */
[----:B------:R0:W-:Y:S01]  /*11470*/  STL [R1+0x71c], R4 ;  /* 0x00071c0401007387 */ /* 0x0001e20000100800 */
[----:B------:R-:W-:-:S03]  /*11480*/  IMAD.X R2, R3, 0x1, R91, P5 ;  /* 0x0000000103027824 */ /* 0x000fc600028e065b */
[----:B------:R-:W4:Y:S01]  /*11490*/  LDL.LU.64 R38, [R1+0xe8] ;  /* 0x0000e80001267983 */ /* 0x000f220000300a00 */
[----:B0-----:R-:W-:-:S05]  /*114a0*/  IMAD.X R4, R35, 0x1, R91, P4 ;  /* 0x0000000123047824 */ /* 0x001fca00020e065b */
[----:B------:R-:W-:Y:S04]  /*114b0*/  STL [R1+0xb8], R4 ;  /* 0x0000b80401007387 */ /* 0x000fe80000100800 */
[----:B------:R-:W4:Y:S04]  /*114c0*/  LDL.LU.64 R36, [R1+0xf0] ;  /* 0x0000f00001247983 */ /* 0x000f280000300a00 */
[----:B------:R0:W-:Y:S04]  /*114d0*/  STL [R1+0xc0], R2 ;  /* 0x0000c00201007387 */ /* 0x0001e80000100800 */
[----:B------:R-:W4:Y:S04]  /*114e0*/  LDL.LU.64 R34, [R1+0xf8] ;  /* 0x0000f80001227983 */ /* 0x000f280000300a00 */
[----:B0-----:R-:W4:Y:S01]  /*114f0*/  LDL.LU.64 R2, [R1+0x100] ;  /* 0x0001000001027983 */ /* 0x001f220000300a00 */
[----:B--2---:R-:W-:-:S02]  /*11500*/  IADD3 R29, P0, PT, R46, R92, RZ ;  /* 0x0000005c2e1d7210 */ /* 0x004fc40007f1e0ff */
[----:B---3--:R-:W-:-:S03]  /*11510*/  IADD3 R4, P2, PT, R44, R92, RZ ;  /* 0x0000005c2c047210 */ /* 0x008fc60007f5e0ff */
[----:B------:R0:W-:Y:S01]  /*11520*/  STL [R1+0x720], R29 ;  /* 0x0007201d01007387 */ /* 0x0001e20000100800 */
[----:B------:R-:W-:-:S03]  /*11530*/  IADD3 R31, P4, PT, R42, R92, RZ ;  /* 0x0000005c2a1f7210 */ /* 0x000fc60007f9e0ff */
[----:B------:R1:W-:Y:S01]  /*11540*/  STL [R1+0x724], R4 ;  /* 0x0007240401007387 */ /* 0x0003e20000100800 */
[----:B0-----:R-:W-:-:S03]  /*11550*/  IADD3 R29, P5, PT, R40, R92, RZ ;  /* 0x0000005c281d7210 */ /* 0x001fc60007fbe0ff */
[----:B------:R0:W-:Y:S01]  /*11560*/  STL [R1+0x728], R31 ;  /* 0x0007281f01007387 */ /* 0x0001e20000100800 */
[----:B-1----:R-:W-:-:S03]  /*11570*/  IMAD.X R4, R47, 0x1, R91, P0 ;  /* 0x000000012f047824 */ /* 0x002fc600000e065b */
[----:B------:R1:W-:Y:S01]  /*11580*/  STL [R1+0x77c], R29 ;  /* 0x00077c1d01007387 */ /* 0x0003e20000100800 */
[----:B0-----:R-:W-:-:S03]  /*11590*/  IMAD.X R31, R45, 0x1, R91, P2 ;  /* 0x000000012d1f7824 */ /* 0x001fc600010e065b */
[----:B------:R0:W-:Y:S01]  /*115a0*/  STL [R1+0xc8], R4 ;  /* 0x0000c80401007387 */ /* 0x0001e20000100800 */
[----:B-1----:R-:W-:-:S03]  /*115b0*/  IMAD.X R29, R43, 0x1, R91, P4 ;  /* 0x000000012b1d7824 */ /* 0x002fc600020e065b */
[----:B------:R-:W-:Y:S04]  /*115c0*/  STL [R1+0xd0], R31 ;  /* 0x0000d01f01007387 */ /* 0x000fe80000100800 */
[----:B------:R-:W2:Y:S01]  /*115d0*/  LDL.LU.64 R46, [R1+0x108] ;  /* 0x00010800012e7983 */ /* 0x000ea20000300a00 */
[----:B0-----:R-:W-:-:S03]  /*115e0*/  IMAD.X R4, R41, 0x1, R91, P5 ;  /* 0x0000000129047824 */ /* 0x001fc600028e065b */
[----:B------:R-:W-:Y:S04]  /*115f0*/  STL [R1+0xd8], R29 ;  /* 0x0000d81d01007387 */ /* 0x000fe80000100800 */
[----:B------:R-:W3:Y:S04]  /*11600*/  LDL.LU.64 R44, [R1+0x110] ;  /* 0x00011000012c7983 */ /* 0x000ee80000300a00 */
[----:B------:R4:W-:Y:S04]  /*11610*/  STL [R1+0xe0], R4 ;  /* 0x0000e00401007387 */ /* 0x0009e80000100800 */
[----:B------:R-:W3:Y:S04]  /*11620*/  LDL.LU.64 R42, [R1+0x118] ;  /* 0x00011800012a7983 */ /* 0x000ee80000300a00 */
[----:B------:R-:W3:Y:S01]  /*11630*/  LDL.LU.64 R40, [R1+0x120] ;  /* 0x0001200001287983 */ /* 0x000ee20000300a00 */
[----:B----4-:R-:W-:-:S02]  /*11640*/  IADD3 R4, P0, PT, R38, R92, RZ ;  /* 0x0000005c26047210 */ /* 0x010fc40007f1e0ff */
[----:B------:R-:W-:-:S03]  /*11650*/  IADD3 R31, P2, PT, R36, R92, RZ ;  /* 0x0000005c241f7210 */ /* 0x000fc60007f5e0ff */
[----:B------:R0:W-:Y:S01]  /*11660*/  STL [R1+0x780], R4 ;  /* 0x0007800401007387 */ /* 0x0001e20000100800 */
[----:B------:R-:W-:-:S03]  /*11670*/  IADD3 R29, P4, PT, R34, R92, RZ ;  /* 0x0000005c221d7210 */ /* 0x000fc60007f9e0ff */
[----:B------:R1:W-:Y:S01]  /*11680*/  STL [R1+0x784], R31 ;  /* 0x0007841f01007387 */ /* 0x0003e20000100800 */
[----:B0-----:R-:W-:-:S03]  /*11690*/  IADD3 R4, P5, PT, R2, R92, RZ ;  /* 0x0000005c02047210 */ /* 0x001fc60007fbe0ff */
[----:B------:R0:W-:Y:S01]  /*116a0*/  STL [R1+0x788], R29 ;  /* 0x0007881d01007387 */ /* 0x0001e20000100800 */
[----:B-1----:R-:W-:-:S03]  /*116b0*/  IMAD.X R31, R39, 0x1, R91, P0 ;  /* 0x00000001271f7824 */ /* 0x002fc600000e065b */
[----:B------:R1:W-:Y:S01]  /*116c0*/  STL [R1+0xbe0], R4 ;  /* 0x000be00401007387 */ /* 0x0003e20000100800 */
[--C-:B------:R-:W-:Y:S02]  /*116d0*/  IMAD.X R2, R3, 0x1, R91.reuse, P5 ;  /* 0x0000000103027824 */ /* 0x100fe400028e065b */
[--C-:B0-----:R-:W-:Y:S01]  /*116e0*/  IMAD.X R29, R37, 0x1, R91.reuse, P2 ;  /* 0x00000001251d7824 */ /* 0x101fe200010e065b */
[----:B------:R-:W-:Y:S01]  /*116f0*/  STL [R1+0xe8], R31 ;  /* 0x0000e81f01007387 */ /* 0x000fe20000100800 */
[----:B-1----:R-:W-:-:S03]  /*11700*/  IMAD.X R4, R35, 0x1, R91, P4 ;  /* 0x0000000123047824 */ /* 0x002fc600020e065b */
[----:B------:R-:W-:Y:S04]  /*11710*/  STL [R1+0xf0], R29 ;  /* 0x0000f01d01007387 */ /* 0x000fe80000100800 */
[----:B------:R-:W4:Y:S04]  /*11720*/  LDL.LU.64 R38, [R1+0x128] ;  /* 0x0001280001267983 */ /* 0x000f280000300a00 */
[----:B------:R-:W-:Y:S04]  /*11730*/  STL [R1+0xf8], R4 ;  /* 0x0000f80401007387 */ /* 0x000fe80000100800 */
[----:B------:R-:W4:Y:S04]  /*11740*/  LDL.LU.64 R36, [R1+0x130] ;  /* 0x0001300001247983 */ /* 0x000f280000300a00 */
[----:B------:R0:W-:Y:S04]  /*11750*/  STL [R1+0x100], R2 ;  /* 0x0001000201007387 */ /* 0x0001e80000100800 */
[----:B------:R-:W4:Y:S04]  /*11760*/  LDL.LU.64 R34, [R1+0x138] ;  /* 0x0001380001227983 */ /* 0x000f280000300a00 */
[----:B0-----:R-:W4:Y:S01]  /*11770*/  LDL.LU.64 R2, [R1+0x140] ;  /* 0x0001400001027983 */ /* 0x001f220000300a00 */
[----:B--2---:R-:W-:-:S05]  /*11780*/  IADD3 R29, P0, PT, R46, R92, RZ ;  /* 0x0000005c2e1d7210 */ /* 0x004fca0007f1e0ff */
[----:B------:R0:W-:Y:S01]  /*11790*/  STL [R1+0xbe4], R29 ;  /* 0x000be41d01007387 */ /* 0x0001e20000100800 */
[----:B---3--:R-:W-:-:S05]  /*117a0*/  IADD3 R4, P2, PT, R44, R92, RZ ;  /* 0x0000005c2c047210 */ /* 0x008fca0007f5e0ff */
[----:B------:R1:W-:Y:S01]  /*117b0*/  STL [R1+0xbe8], R4 ;  /* 0x000be80401007387 */ /* 0x0003e20000100800 */
[-C--:B------:R-:W-:Y:S02]  /*117c0*/  IADD3 R31, P4, PT, R42, R92.reuse, RZ ;  /* 0x0000005c2a1f7210 */ /* 0x080fe40007f9e0ff */
        /* <DEDUP_REMOVED lines=15> */
[----:B----4-:R-:W-:-:S05]  /*118c0*/  IADD3 R4, P0, PT, R38, R92, RZ ;  /* 0x0000005c26047210 */ /* 0x010fca0007f1e0ff */
[----:B------:R0:W-:Y:S01]  /*118d0*/  STL [R1+0xbf4], R4 ;  /* 0x000bf40401007387 */ /* 0x0001e20000100800 */
[-C--:B------:R-:W-:Y:S02]  /*118e0*/  IADD3 R31, P2, PT, R36, R92.reuse, RZ ;  /* 0x0000005c241f7210 */ /* 0x080fe40007f5e0ff */
        /* <DEDUP_REMOVED lines=816> */
[----:B------:R-:W4:Y:S01]  /*14bf0*/  LDL.LU.64 R82, [R1+0x680] ;  /* 0x0006800001527983 */ /* 0x000f220000300a00 */
[----:B--2---:R-:W-:-:S05]  /*14c00*/  IADD3 R2, P0, PT, R46, R92, RZ ;  /* 0x0000005c2e027210 */ /* 0x004fca0007f1e0ff */
[----:B------:R0:W-:Y:S01]  /*14c10*/  STL [R1+0xec4], R2 ;  /* 0x000ec40201007387 */ /* 0x0001e20000100800 */
[----:B---3--:R-:W-:-:S05]  /*14c20*/  IADD3 R4, P2, PT, R44, R92, RZ ;  /* 0x0000005c2c047210 */ /* 0x008fca0007f5e0ff */
[----:B------:R-:W-:Y:S01]  /*14c30*/  STL [R1+0xec8], R4 ;  /* 0x000ec80401007387 */ /* 0x000fe20000100800 */
[----:B------:R-:W-:-:S03]  /*14c40*/  IADD3 R3, P4, PT, R42, R92, RZ ;  /* 0x0000005c2a037210 */ /* 0x000fc60007f9e0ff */
[----:B------:R-:W2:Y:S01]  /*14c50*/  LDL.LU.64 R84, [R1+0x688] ;  /* 0x0006880001547983 */ /* 0x000ea20000300a00 */
[----:B0-----:R-:W-:-:S03]  /*14c60*/  IADD3 R2, P5, PT, R40, R92, RZ ;  /* 0x0000005c28027210 */ /* 0x001fc60007fbe0ff */
[----:B------:R-:W-:Y:S04]  /*14c70*/  STL [R1+0xecc], R3 ;  /* 0x000ecc0301007387 */ /* 0x000fe80000100800 */
[----:B------:R-:W3:Y:S04]  /*14c80*/  LDL.LU.64 R86, [R1+0x690] ;  /* 0x0006900001567983 */ /* 0x000ee80000300a00 */
[----:B------:R0:W-:Y:S04]  /*14c90*/  STL [R1+0xed0], R2 ;  /* 0x000ed00201007387 */ /* 0x0001e80000100800 */
[----:B------:R-:W3:Y:S04]  /*14ca0*/  LDL.LU.64 R88, [R1+0x698] ;  /* 0x0006980001587983 */ /* 0x000ee80000300a00 */
[----:B0-----:R-:W3:Y:S01]  /*14cb0*/  LDL.LU.64 R2, [R1+0x6a0] ;  /* 0x0006a00001027983 */ /* 0x001ee20000300a00 */
[----:B------:R-:W-:-:S02]  /*14cc0*/  IMAD.X R4, R47, 0x1, R91, P0 ;  /* 0x000000012f047824 */ /* 0x000fc400000e065b */
[--C-:B------:R-:W-:Y:S01]  /*14cd0*/  IMAD.X R29, R45, 0x1, R91.reuse, P2 ;  /* 0x000000012d1d7824 */ /* 0x100fe200010e065b */
[----:B------:R0:W5:Y:S04]  /*14ce0*/  LDL.LU R46, [R1+0x1030] ;  /* 0x00103000012e7983 */ /* 0x0001680000300800 */
[----:B------:R0:W5:Y:S01]  /*14cf0*/  LDL.LU R44, [R1+0x102c] ;  /* 0x00102c00012c7983 */ /* 0x0001620000300800 */
[----:B------:R-:W-:-:S03]  /*14d00*/  IMAD.X R31, R41, 0x1, R91, P5 ;  /* 0x00000001291f7824 */ /* 0x000fc600028e065b */
[----:B------:R1:W-:Y:S04]  /*14d10*/  STL [R1+0x648], R4 ;  /* 0x0006480401007387 */ /* 0x0003e80000100800 */
[----:B------:R0:W5:Y:S01]  /*14d20*/  LDL.LU R42, [R1+0x1028] ;  /* 0x00102800012a7983 */ /* 0x0001620000300800 */
[----:B-1----:R-:W-:-:S03]  /*14d30*/  IMAD.X R4, R43, 0x1, R91, P4 ;  /* 0x000000012b047824 */ /* 0x002fc600020e065b */
[----:B------:R4:W-:Y:S04]  /*14d40*/  STL [R1+0x650], R29 ;  /* 0x0006501d01007387 */ /* 0x0009e80000100800 */
[----:B------:R0:W5:Y:S04]  /*14d50*/  LDL.LU R40, [R1+0x1024] ;  /* 0x0010240001287983 */ /* 0x0001680000300800 */
[----:B------:R1:W-:Y:S04]  /*14d60*/  STL [R1+0x658], R4 ;  /* 0x0006580401007387 */ /* 0x0003e80000100800 */
[----:B------:R0:W-:Y:S01]  /*14d70*/  STL [R1+0x660], R31 ;  /* 0x0006601f01007387 */ /* 0x0001e20000100800 */
[----:B----4-:R-:W-:-:S05]  /*14d80*/  IADD3 R29, P0, PT, R38, R92, RZ ;  /* 0x0000005c261d7210 */ /* 0x010fca0007f1e0ff */
[----:B------:R4:W-:Y:S01]  /*14d90*/  STL [R1+0xed4], R29 ;  /* 0x000ed41d01007387 */ /* 0x0009e20000100800 */
[----:B-1----:R-:W-:-:S05]  /*14da0*/  IADD3 R4, P2, PT, R36, R92, RZ ;  /* 0x0000005c24047210 */ /* 0x002fca0007f5e0ff */
[----:B------:R1:W-:Y:S01]  /*14db0*/  STL [R1+0xed8], R4 ;  /* 0x000ed80401007387 */ /* 0x0003e20000100800 */
[-C--:B0-----:R-:W-:Y:S02]  /*14dc0*/  IADD3 R31, P4, PT, R34, R92.reuse, RZ ;  /* 0x0000005c221f7210 */ /* 0x081fe40007f9e0ff */
[----:B----4-:R-:W-:-:S03]  /*14dd0*/  IADD3 R29, P5, PT, R82, R92, RZ ;  /* 0x0000005c521d7210 */ /* 0x010fc60007fbe0ff */
[----:B------:R-:W-:Y:S01]  /*14de0*/  STL [R1+0xedc], R31 ;  /* 0x000edc1f01007387 */ /* 0x000fe20000100800 */
[----:B-1----:R-:W-:-:S03]  /*14df0*/  IMAD.X R4, R39, 0x1, R91, P0 ;  /* 0x0000000127047824 */ /* 0x002fc600000e065b */
[----:B------:R0:W5:Y:S04]  /*14e00*/  LDL.LU R38, [R1+0x1020] ;  /* 0x0010200001267983 */ /* 0x0001680000300800 */
[----:B------:R1:W-:Y:S04]  /*14e10*/  STL [R1+0xee0], R29 ;  /* 0x000ee01d01007387 */ /* 0x0003e80000100800 */
[----:B------:R0:W5:Y:S04]  /*14e20*/  LDL.LU R36, [R1+0x101c] ;  /* 0x00101c0001247983 */ /* 0x0001680000300800 */
[----:B------:R4:W-:Y:S01]  /*14e30*/  STL [R1+0x668], R4 ;  /* 0x0006680401007387 */ /* 0x0009e20000100800 */
[----:B-1----:R-:W-:-:S03]  /*14e40*/  IMAD.X R29, R37, 0x1, R91, P2 ;  /* 0x00000001251d7824 */ /* 0x002fc600010e065b */
[----:B------:R0:W5:Y:S01]  /*14e50*/  LDL.LU R34, [R1+0x1018] ;  /* 0x0010180001227983 */ /* 0x0001620000300800 */
[--C-:B------:R-:W-:Y:S02]  /*14e60*/  IMAD.X R31, R83, 0x1, R91.reuse, P5 ;  /* 0x00000001531f7824 */ /* 0x100fe400028e065b */
[----:B----4-:R-:W-:Y:S01]  /*14e70*/  IMAD.X R4, R35, 0x1, R91, P4 ;  /* 0x0000000123047824 */ /* 0x010fe200020e065b */
[----:B------:R-:W-:Y:S04]  /*14e80*/  STL [R1+0x670], R29 ;  /* 0x0006701d01007387 */ /* 0x000fe80000100800 */
[----:B------:R-:W4:Y:S04]  /*14e90*/  LDL.LU.64 R82, [R1+0x1010] ;  /* 0x0010100001527983 */ /* 0x000f280000300a00 */
[----:B------:R2:W-:Y:S04]  /*14ea0*/  STL [R1+0x678], R4 ;  /* 0x0006780401007387 */ /* 0x0005e80000100800 */
[----:B------:R1:W-:Y:S01]  /*14eb0*/  STL [R1+0x680], R31 ;  /* 0x0006801f01007387 */ /* 0x0003e20000100800 */
[----:B--2---:R-:W-:-:S05]  /*14ec0*/  IADD3 R4, P0, PT, R84, R92, RZ ;  /* 0x0000005c54047210 */ /* 0x004fca0007f1e0ff */
[----:B------:R2:W-:Y:S01]  /*14ed0*/  STL [R1+0xee4], R4 ;  /* 0x000ee40401007387 */ /* 0x0005e20000100800 */
[----:B---3--:R-:W-:-:S05]  /*14ee0*/  IADD3 R29, P2, PT, R86, R92, RZ ;  /* 0x0000005c561d7210 */ /* 0x008fca0007f5e0ff */
[----:B------:R3:W-:Y:S01]  /*14ef0*/  STL [R1+0xee8], R29 ;  /* 0x000ee81d01007387 */ /* 0x0007e20000100800 */
[-C--:B-1----:R-:W-:Y:S02]  /*14f00*/  IADD3 R31, P4, PT, R88, R92.reuse, RZ ;  /* 0x0000005c581f7210 */ /* 0x082fe40007f9e0ff */
[----:B--2---:R-:W-:Y:S01]  /*14f10*/  IADD3 R4, P5, PT, R2, R92, RZ ;  /* 0x0000005c02047210 */ /* 0x004fe20007fbe0ff */
[--C-:B---3--:R-:W-:Y:S02]  /*14f20*/  IMAD.X R29, R85, 0x1, R91.reuse, P0 ;  /* 0x00000001551d7824 */ /* 0x108fe400000e065b */
[----:B------:R1:W-:Y:S04]  /*14f30*/  STL [R1+0xeec], R31 ;  /* 0x000eec1f01007387 */ /* 0x0003e80000100800 */
[----:B------:R-:W2:Y:S04]  /*14f40*/  LDL.LU.64 R84, [R1+0x1008] ;  /* 0x0010080001547983 */ /* 0x000ea80000300a00 */
[----:B------:R3:W-:Y:S04]  /*14f50*/  STL [R1+0xef0], R4 ;  /* 0x000ef00401007387 */ /* 0x0007e80000100800 */
[----:B-1----:R-:W2:Y:S04]  /*14f60*/  LDL.LU R31, [R1+0x9f0] ;  /* 0x0009f000011f7983 */ /* 0x002ea80000300800 */
[----:B------:R1:W-:Y:S01]  /*14f70*/  STL [R1+0x688], R29 ;  /* 0x0006881d01007387 */ /* 0x0003e20000100800 */
[----:B---3--:R-:W-:-:S03]  /*14f80*/  IMAD.X R4, R87, 0x1, R91, P2 ;  /* 0x0000000157047824 */ /* 0x008fc600010e065b */
[----:B------:R-:W3:Y:S04]  /*14f90*/  LDL.LU.64 R86, [R1+0x1000] ;  /* 0x0010000001567983 */ /* 0x000ee80000300a00 */
[----:B------:R-:W3:Y:S04]  /*14fa0*/  LDL.LU R35, [R1+0xbd8] ;  /* 0x000bd80001237983 */ /* 0x000ee80000300800 */
[----:B------:R-:W3:Y:S04]  /*14fb0*/  LDL.LU R33, [R1+0xbd4] ;  /* 0x000bd40001217983 */ /* 0x000ee80000300800 */
[----:B------:R0:W-:Y:S04]  /*14fc0*/  STL [R1+0x690], R4 ;  /* 0x0006900401007387 */ /* 0x0001e80000100800 */
[----:B-1----:R-:W3:Y:S01]  /*14fd0*/  LDL.LU R29, [R1+0xbd0] ;  /* 0x000bd000011d7983 */ /* 0x002ee20000300800 */
[----:B0-----:R-:W-:-:S03]  /*14fe0*/  IMAD.X R4, R89, 0x1, R91, P4 ;  /* 0x0000000159047824 */ /* 0x001fc600020e065b */
[----:B------:R-:W3:Y:S01]  /*14ff0*/  LDL.LU.64 R88, [R1+0xff8] ;  /* 0x000ff80001587983 */ /* 0x000ee20000300a00 */
[----:B------:R-:W-:-:S03]  /*15000*/  IMAD.X R39, R3, 0x1, R91, P5 ;  /* 0x0000000103277824 */ /* 0x000fc600028e065b */
[----:B------:R-:W3:Y:S04]  /*15010*/  LDL.LU.64 R2, [R1+0xff0] ;  /* 0x000ff00001027983 */ /* 0x000ee80000300a00 */
[----:B------:R2:W-:Y:S04]  /*15020*/  STL [R1+0x698], R4 ;  /* 0x0006980401007387 */ /* 0x0005e80000100800 */
[----:B------:R-:W-:Y:S01]  /*15030*/  STL [R1+0x6a0], R39 ;  /* 0x0006a02701007387 */ /* 0x000fe20000100800 */
[----:B----4-:R-:W-:-:S05]  /*15040*/  IADD3 R37, P0, PT, R82, R92, RZ ;  /* 0x0000005c52257210 */ /* 0x010fca0007f1e0ff */
[----:B------:R-:W-:Y:S01]  /*15050*/  STL [R1+0xef4], R37 ;  /* 0x000ef42501007387 */ /* 0x000fe20000100800 */
[----:B------:R-:W-:Y:S01]  /*15060*/  IMAD.X R82, R83, 0x1, R91, P0 ;  /* 0x0000000153527824 */ /* 0x000fe200000e065b */
[----:B--2---:R-:W-:-:S05]  /*15070*/  IADD3 R4, P2, PT, R84, R92, RZ ;  /* 0x0000005c54047210 */ /* 0x004fca0007f5e0ff */
[----:B------:R0:W-:Y:S01]  /*15080*/  STL [R1+0xef8], R4 ;  /* 0x000ef80401007387 */ /* 0x0001e20000100800 */
[----:B------:R-:W-:Y:S01]  /*15090*/  IMAD.X R84, R85, 0x1, R91, P2 ;  /* 0x0000000155547824 */ /* 0x000fe200010e065b */
[----:B------:R-:W-:Y:S02]  /*150a0*/  IADD3 R31, P0, PT, R31, R90, RZ ;  /* 0x0000005a1f1f7210 */ /* 0x000fe40007f1e0ff */
[----:B0-----:R-:W2:Y:S01]  /*150b0*/  LDL.LU R4, [R1+0xbcc] ;  /* 0x000bcc0001047983 */ /* 0x001ea20000300800 */
[----:B---3--:R-:W-:Y:S02]  /*150c0*/  IADD3 R39, P4, PT, R86, R92, RZ ;  /* 0x0000005c56277210 */ /* 0x008fe40007f9e0ff */
[----:B------:R-:W-:-:S03]  /*150d0*/  IADD3 R35, P2, PT, R35, R90, RZ ;  /* 0x0000005a23237210 */ /* 0x000fc60007f5e0ff */
[----:B------:R-:W-:Y:S01]  /*150e0*/  STL [R1+0xefc], R39 ;  /* 0x000efc2701007387 */ /* 0x000fe20000100800 */
[----:B------:R-:W-:Y:S01]  /*150f0*/  IMAD.X R86, R87, 0x1, R91, P4 ;  /* 0x0000000157567824 */ /* 0x000fe200020e065b */
[----:B------:R-:W-:Y:S02]  /*15100*/  IADD3 R33, P4, PT, R33, R90, RZ ;  /* 0x0000005a21217210 */ /* 0x000fe40007f9e0ff */
[----:B------:R-:W-:-:S05]  /*15110*/  IADD3 R37, P5, PT, R88, R92, RZ ;  /* 0x0000005c58257210 */ /* 0x000fca0007fbe0ff */
[----:B------:R-:W-:Y:S01]  /*15120*/  STL [R1+0xf00], R37 ;  /* 0x000f002501007387 */ /* 0x000fe20000100800 */
[----:B------:R-:W-:Y:S01]  /*15130*/  IMAD.X R88, R89, 0x1, R91, P5 ;  /* 0x0000000159587824 */ /* 0x000fe200028e065b */
[-C--:B------:R-:W-:Y:S02]  /*15140*/  IADD3 R29, P5, PT, R29, R90.reuse, RZ ;  /* 0x0000005a1d1d7210 */ /* 0x080fe40007fbe0ff */
[----:B------:R0:W-:Y:S04]  /*15150*/  STL [R1+0x9f0], R31 ;  /* 0x0009f01f01007387 */ /* 0x0001e80000100800 */
[----:B0-----:R-:W3:Y:S04]  /*15160*/  LDL.LU R31, [R1+0x9dc] ;  /* 0x0009dc00011f7983 */ /* 0x001ee80000300800 */
[----:B------:R-:W4:Y:S04]  /*15170*/  LDL.LU R83, [R1+0xbc8] ;  /* 0x000bc80001537983 */ /* 0x000f280000300800 */
[----:B------:R-:W-:Y:S04]  /*15180*/  STL [R1+0xbd8], R35 ;  /* 0x000bd82301007387 */ /* 0x000fe80000100800 */
[----:B------:R-:W4:Y:S04]  /*15190*/  LDL.LU R81, [R1+0x9ec] ;  /* 0x0009ec0001517983 */ /* 0x000f280000300800 */
[----:B------:R-:W-:Y:S04]  /*151a0*/  STL [R1+0xbd4], R33 ;  /* 0x000bd42101007387 */ /* 0x000fe80000100800 */
[----:B------:R-:W4:Y:S04]  /*151b0*/  LDL.LU R79, [R1+0xbc0] ;  /* 0x000bc000014f7983 */ /* 0x000f280000300800 */
[----:B------:R0:W-:Y:S04]  /*151c0*/  STL [R1+0xbd0], R29 ;  /* 0x000bd01d01007387 */ /* 0x0001e80000100800 */
        /* <DEDUP_REMOVED lines=20> */
[----:B------:R-:W4:Y:S04]  /*15310*/  LDL.LU R39, [R1+0xb8c] ;  /* 0x000b8c0001277983 */ /* 0x000f280000300800 */
[----:B------:R-:W4:Y:S01]  /*15320*/  LDL.LU R37, [R1+0xb68] ;  /* 0x000b680001257983 */ /* 0x000f220000300800 */
[----:B--2---:R-:W-:-:S05]  /*15330*/  IADD3 R4, P6, PT, R4, R90, RZ ;  /* 0x0000005a04047210 */ /* 0x004fca0007fde0ff */
[----:B------:R0:W-:Y:S04]  /*15340*/  STL [R1+0xbcc], R4 ;  /* 0x000bcc0401007387 */ /* 0x0001e80000100800 */
[----:B0-----:R-:W2:Y:S04]  /*15350*/  LDL.LU R4, [R1+0xb84] ;  /* 0x000b840001047983 */ /* 0x001ea80000300800 */
[----:B------:R-:W2:Y:S04]  /*15360*/  LDL.LU R35, [R1+0xb60] ;  /* 0x000b600001237983 */ /* 0x000ea80000300800 */
[----:B------:R-:W2:Y:S01]  /*15370*/  LDL.LU R33, [R1+0xb7c] ;  /* 0x000b7c0001217983 */ /* 0x000ea20000300800 */
[----:B---3--:R-:W-:Y:S01]  /*15380*/  IMAD.X R31, R31, 0x1, R3, P0 ;  /* 0x000000011f1f7824 */ /* 0x008fe200000e0603 */
[----:B----4-:R-:W-:-:S04]  /*15390*/  IADD3 R83, P0, PT, R83, R90, RZ ;  /* 0x0000005a53537210 */ /* 0x010fc80007f1e0ff */
[----:B------:R0:W-:Y:S01]  /*153a0*/  STL [R1+0x9dc], R31 ;  /* 0x0009dc1f01007387 */ /* 0x0001e20000100800 */
[----:B------:R-:W-:-:S03]  /*153b0*/  IMAD.X R81, R81, 0x1, R3, P2 ;  /* 0x0000000151517824 */ /* 0x000fc600010e0603 */
[----:B0-----:R-:W3:Y:S01]  /*153c0*/  LDL.LU R31, [R1+0xb58] ;  /* 0x000b5800011f7983 */ /* 0x001ee20000300800 */
[----:B------:R-:W-:-:S03]  /*153d0*/  IADD3 R79, P2, PT, R79, R90, RZ ;  /* 0x0000005a4f4f7210 */ /* 0x000fc60007f5e0ff */
[----:B------:R-:W-:Y:S04]  /*153e0*/  STL [R1+0xbc8], R83 ;  /* 0x000bc85301007387 */ /* 0x000fe80000100800 */
[----:B------:R-:W-:Y:S01]  /*153f0*/  STL [R1+0x9ec], R81 ;  /* 0x0009ec5101007387 */ /* 0x000fe20000100800 */
[----:B------:R-:W-:-:S03]  /*15400*/  IMAD.X R77, R77, 0x1, R3, P4 ;  /* 0x000000014d4d7824 */ /* 0x000fc600020e0603 */
[----:B------:R-:W-:Y:S01]  /*15410*/  STL [R1+0xbc0], R79 ;  /* 0x000bc04f01007387 */ /* 0x000fe20000100800 */
[----:B------:R-:W-:-:S03]  /*15420*/  IADD3 R75, P4, PT, R75, R90, RZ ;  /* 0x0000005a4b4b7210 */ /* 0x000fc60007f9e0ff */
        /* <DEDUP_REMOVED lines=31> */
[-C--:B------:R-:W-:Y:S01]  /*15620*/  IADD3 R43, P0, PT, R43, R90.reuse, RZ ;  /* 0x0000005a2b2b7210 */ /* 0x080fe20007f1e0ff */
[--C-:B------:R-:W-:Y:S01]  /*15630*/  IMAD.X R41, R41, 0x1, R3.reuse, P2 ;  /* 0x0000000129297824 */ /* 0x100fe200010e0603 */
[-C--:B------:R-:W-:Y:S01]  /*15640*/  IADD3 R29, P2, PT, R29, R90.reuse, RZ ;  /* 0x0000005a1d1d7210 */ /* 0x080fe20007f5e0ff */
[----:B------:R-:W-:Y:S04]  /*15650*/  STL [R1+0xb9c], R45 ;  /* 0x000b9c2d01007387 */ /* 0x000fe80000100800 */
[----:B------:R0:W-:Y:S04]  /*15660*/  STL [R1+0xb70], R29 ;  /* 0x000b701d01007387 */ /* 0x0001e80000100800 */
[----:B------:R-:W-:Y:S04]  /*15670*/  STL [R1+0xb78], R43 ;  /* 0x000b782b01007387 */ /* 0x000fe80000100800 */
[----:B0-----:R-:W4:Y:S01]  /*15680*/  LDL.LU R29, [R1+0xb74] ;  /* 0x000b7400011d7983 */ /* 0x001f220000300800 */
[----:B------:R-:W-:Y:S01]  /*15690*/  IMAD.X R39, R39, 0x1, R3, P4 ;  /* 0x0000000127277824 */ /* 0x000fe200020e0603 */
[----:B------:R-:W-:-:S02]  /*156a0*/  IADD3 R37, P4, PT, R37, R90, RZ ;  /* 0x0000005a25257210 */ /* 0x000fc40007f9e0ff */
[----:B------:R-:W-:Y:S01]  /*156b0*/  STL [R1+0xb94], R41 ;  /* 0x000b942901007387 */ /* 0x000fe20000100800 */
[----:B--2---:R-:W-:Y:S01]  /*156c0*/  IMAD.X R4, R4, 0x1, R3, P5 ;  /* 0x0000000104047824 */ /* 0x004fe200028e0603 */
[----:B------:R-:W-:-:S04]  /*156d0*/  IADD3 R35, P5, PT, R35, R90, RZ ;  /* 0x0000005a23237210 */ /* 0x000fc80007fbe0ff */
[----:B------:R0:W-:Y:S01]  /*156e0*/  STL [R1+0xb84], R4 ;  /* 0x000b840401007387 */ /* 0x0001e20000100800 */
[----:B------:R-:W-:-:S03]  /*156f0*/  IMAD.X R33, R33, 0x1, R3, P6 ;  /* 0x0000000121217824 */ /* 0x000fc600030e0603 */
[----:B------:R-:W-:Y:S04]  /*15700*/  STL [R1+0xb8c], R39 ;  /* 0x000b8c2701007387 */ /* 0x000fe80000100800 */
[----:B0-----:R-:W2:Y:S04]  /*15710*/  LDL.LU R4, [R1+0xb50] ;  /* 0x000b500001047983 */ /* 0x001ea80000300800 */
[----:B------:R-:W-:Y:S04]  /*15720*/  STL [R1+0xb68], R37 ;  /* 0x000b682501007387 */ /* 0x000fe80000100800 */
[----:B------:R-:W2:Y:S04]  /*15730*/  LDL.LU R83, [R1+0xb6c] ;  /* 0x000b6c0001537983 */ /* 0x000ea80000300800 */
[----:B------:R-:W-:Y:S04]  /*15740*/  STL [R1+0xb60], R35 ;  /* 0x000b602301007387 */ /* 0x000fe80000100800 */
[----:B------:R-:W2:Y:S04]  /*15750*/  LDL.LU R81, [R1+0xb48] ;  /* 0x000b480001517983 */ /* 0x000ea80000300800 */
[----:B------:R-:W-:Y:S04]  /*15760*/  STL [R1+0xb7c], R33 ;  /* 0x000b7c2101007387 */ /* 0x000fe80000100800 */
[----:B------:R-:W2:Y:S01]  /*15770*/  LDL.LU R79, [R1+0xb64] ;  /* 0x000b6400014f7983 */ /* 0x000ea20000300800 */
[----:B---3--:R-:W-:-:S05]  /*15780*/  IADD3 R31, P6, PT, R31, R90, RZ ;  /* 0x0000005a1f1f7210 */ /* 0x008fca0007fde0ff */
[----:B------:R0:W-:Y:S04]  /*15790*/  STL [R1+0xb58], R31 ;  /* 0x000b581f01007387 */ /* 0x0001e80000100800 */
[----:B------:R-:W3:Y:S04]  /*157a0*/  LDL.LU R77, [R1+0xb40] ;  /* 0x000b4000014d7983 */ /* 0x000ee80000300800 */
        /* <DEDUP_REMOVED lines=18> */
[----:B0-----:R-:W3:Y:S04]  /*158d0*/  LDL.LU R31, [R1+0xb14] ;  /* 0x000b1400011f7983 */ /* 0x001ee80000300800 */
[----:B------:R-:W3:Y:S04]  /*158e0*/  LDL.LU R39, [R1+0xaf0] ;  /* 0x000af00001277983 */ /* 0x000ee80000300800 */
[----:B------:R-:W3:Y:S01]  /*158f0*/  LDL.LU R37, [R1+0xb0c] ;  /* 0x000b0c0001257983 */ /* 0x000ee20000300800 */
[----:B----4-:R-:W-:-:S05]  /*15900*/  IMAD.X R29, R29, 0x1, R3, P0 ;  /* 0x000000011d1d7824 */ /* 0x010fca00000e0603 */
[----:B------:R0:W-:Y:S04]  /*15910*/  STL [R1+0xb74], R29 ;  /* 0x000b741d01007387 */ /* 0x0001e80000100800 */
[----:B0-----:R-:W4:Y:S04]  /*15920*/  LDL.LU R29, [R1+0xae8] ;  /* 0x000ae800011d7983 */ /* 0x001f280000300800 */
[----:B------:R-:W4:Y:S04]  /*15930*/  LDL.LU R35, [R1+0xb04] ;  /* 0x000b040001237983 */ /* 0x000f280000300800 */
[----:B------:R-:W4:Y:S01]  /*15940*/  LDL.LU R33, [R1+0xae0] ;  /* 0x000ae00001217983 */ /* 0x000f220000300800 */
[----:B--2---:R-:W-:-:S05]  /*15950*/  IADD3 R4, P0, PT, R4, R90, RZ ;  /* 0x0000005a04047210 */ /* 0x004fca0007f1e0ff */
[----:B------:R0:W-:Y:S01]  /*15960*/  STL [R1+0xb50], R4 ;  /* 0x000b500401007387 */ /* 0x0001e20000100800 */
[----:B------:R-:W-:-:S03]  /*15970*/  IMAD.X R83, R83, 0x1, R3, P2 ;  /* 0x0000000153537824 */ /* 0x000fc600010e0603 */
[----:B0-----:R-:W2:Y:S01]  /*15980*/  LDL.LU R4, [R1+0xafc] ;  /* 0x000afc0001047983 */ /* 0x001ea20000300800 */
[----:B------:R-:W-:-:S03]  /*15990*/  IADD3 R81, P2, PT, R81, R90, RZ ;  /* 0x0000005a51517210 */ /* 0x000fc60007f5e0ff */
[----:B------:R-:W-:Y:S01]  /*159a0*/  STL [R1+0xb6c], R83 ;  /* 0x000b6c5301007387 */ /* 0x000fe20000100800 */
[----:B------:R-:W-:-:S03]  /*159b0*/  IMAD.X R79, R79, 0x1, R3, P4 ;  /* 0x000000014f4f7824 */ /* 0x000fc600020e0603 */
[----:B------:R-:W-:Y:S04]  /*159c0*/  STL [R1+0xb48], R81 ;  /* 0x000b485101007387 */ /* 0x000fe80000100800 */
[----:B------:R-:W-:Y:S01]  /*159d0*/  STL [R1+0xb64], R79 ;  /* 0x000b644f01007387 */ /* 0x000fe20000100800 */
[----:B---3--:R-:W-:Y:S01]  /*159e0*/  IADD3 R77, P4, PT, R77, R90, RZ ;  /* 0x0000005a4d4d7210 */ /* 0x008fe20007f9e0ff */
[----:B------:R-:W-:-:S04]  /*159f0*/  IMAD.X R75, R75, 0x1, R3, P5 ;  /* 0x000000014b4b7824 */ /* 0x000fc800028e0603 */
        /* <DEDUP_REMOVED lines=34> */
[----:B------:R-:W-:Y:S01]  /*15c20*/  IMAD.X R31, R31, 0x1, R3, P4 ;  /* 0x000000011f1f7824 */ /* 0x000fe200020e0603 */
[----:B------:R-:W-:-:S04]  /*15c30*/  IADD3 R39, P4, PT, R39, R90, RZ ;  /* 0x0000005a27277210 */ /* 0x000fc80007f9e0ff */
[----:B------:R0:W-:Y:S01]  /*15c40*/  STL [R1+0xb14], R31 ;  /* 0x000b141f01007387 */ /* 0x0001e20000100800 */
[----:B------:R-:W-:-:S03]  /*15c50*/  IMAD.X R37, R37, 0x1, R3, P5 ;  /* 0x0000000125257824 */ /* 0x000fc600028e0603 */
[----:B------:R-:W-:Y:S04]  /*15c60*/  STL [R1+0xb1c], R43 ;  /* 0x000b1c2b01007387 */ /* 0x000fe80000100800 */
[----:B0-----:R-:W3:Y:S04]  /*15c70*/  LDL.LU R31, [R1+0xad8] ;  /* 0x000ad800011f7983 */ /* 0x001ee80000300800 */
[----:B------:R-:W-:Y:S01]  /*15c80*/  STL [R1+0xaf8], R41 ;  /* 0x000af82901007387 */ /* 0x000fe20000100800 */
[----:B----4-:R-:W-:-:S05]  /*15c90*/  IADD3 R29, P5, PT, R29, R90, RZ ;  /* 0x0000005a1d1d7210 */ /* 0x010fca0007fbe0ff */
[----:B------:R0:W-:Y:S04]  /*15ca0*/  STL [R1+0xae8], R29 ;  /* 0x000ae81d01007387 */ /* 0x0001e80000100800 */
[----:B------:R-:W-:Y:S04]  /*15cb0*/  STL [R1+0xaf0], R39 ;  /* 0x000af02701007387 */ /* 0x000fe80000100800 */
[----:B0-----:R-:W4:Y:S01]  /*15cc0*/  LDL.LU R29, [R1+0xaf4] ;  /* 0x000af400011d7983 */ /* 0x001f220000300800 */
[----:B------:R-:W-:Y:S01]  /*15cd0*/  IMAD.X R35, R35, 0x1, R3, P6 ;  /* 0x0000000123237824 */ /* 0x000fe200030e0603 */
[----:B------:R-:W-:-:S02]  /*15ce0*/  IADD3 R33, P6, PT, R33, R90, RZ ;  /* 0x0000005a21217210 */ /* 0x000fc40007fde0ff */
[----:B------:R-:W-:Y:S04]  /*15cf0*/  STL [R1+0xb0c], R37 ;  /* 0x000b0c2501007387 */ /* 0x000fe80000100800 */
[----:B------:R-:W4:Y:S04]  /*15d00*/  LDL.LU R83, [R1+0xad0] ;  /* 0x000ad00001537983 */ /* 0x000f280000300800 */
[----:B------:R-:W-:Y:S04]  /*15d10*/  STL [R1+0xb04], R35 ;  /* 0x000b042301007387 */ /* 0x000fe80000100800 */
[----:B------:R-:W4:Y:S04]  /*15d20*/  LDL.LU R81, [R1+0xaec] ;  /* 0x000aec0001517983 */ /* 0x000f280000300800 */
[----:B------:R-:W-:Y:S04]  /*15d30*/  STL [R1+0xae0], R33 ;  /* 0x000ae02101007387 */ /* 0x000fe80000100800 */
[----:B------:R-:W4:Y:S01]  /*15d40*/  LDL.LU R79, [R1+0xac8] ;  /* 0x000ac800014f7983 */ /* 0x000f220000300800 */
[----:B--2---:R-:W-:-:S05]  /*15d50*/  IMAD.X R4, R4, 0x1, R3, P0 ;  /* 0x0000000104047824 */ /* 0x004fca00000e0603 */
[----:B------:R0:W-:Y:S04]  /*15d60*/  STL [R1+0xafc], R4 ;  /* 0x000afc0401007387 */ /* 0x0001e80000100800 */
[----:B------:R-:W2:Y:S04]  /*15d70*/  LDL.LU R77, [R1+0xae4] ;  /* 0x000ae400014d7983 */ /* 0x000ea80000300800 */
        /* <DEDUP_REMOVED lines=18> */
[----:B0-----:R-:W2:Y:S04]  /*15ea0*/  LDL.LU R4, [R1+0xa78] ;  /* 0x000a780001047983 */ /* 0x001ea80000300800 */
[----:B------:R-:W2:Y:S04]  /*15eb0*/  LDL.LU R39, [R1+0xa94] ;  /* 0x000a940001277983 */ /* 0x000ea80000300800 */
[----:B------:R-:W2:Y:S04]  /*15ec0*/  LDL.LU R37, [R1+0xa70] ;  /* 0x000a700001257983 */ /* 0x000ea80000300800 */
[----:B------:R-:W2:Y:S01]  /*15ed0*/  LDL.LU R35, [R1+0xa8c] ;  /* 0x000a8c0001237983 */ /* 0x000ea20000300800 */
[----:B---3--:R-:W-:-:S05]  /*15ee0*/  IADD3 R31, P0, PT, R31, R90, RZ ;  /* 0x0000005a1f1f7210 */ /* 0x008fca0007f1e0ff */
[----:B------:R0:W-:Y:S04]  /*15ef0*/  STL [R1+0xad8], R31 ;  /* 0x000ad81f01007387 */ /* 0x0001e80000100800 */
[----:B------:R-:W3:Y:S04]  /*15f00*/  LDL.LU R33, [R1+0xa84] ;  /* 0x000a840001217983 */ /* 0x000ee80000300800 */
[----:B0-----:R-:W3:Y:S01]  /*15f10*/  LDL.LU R31, [R1+0xa68] ;  /* 0x000a6800011f7983 */ /* 0x001ee20000300800 */
[----:B----4-:R-:W-:-:S05]  /*15f20*/  IMAD.X R29, R29, 0x1, R3, P2 ;  /* 0x000000011d1d7824 */ /* 0x010fca00010e0603 */
[----:B------:R0:W-:Y:S04]  /*15f30*/  STL [R1+0xaf4], R29 ;  /* 0x000af41d01007387 */ /* 0x0001e80000100800 */
[----:B0-----:R-:W4:Y:S01]  /*15f40*/  LDL.LU R29, [R1+0xa7c] ;  /* 0x000a7c00011d7983 */ /* 0x001f220000300800 */
[----:B------:R-:W-:Y:S01]  /*15f50*/  IADD3 R83, P2, PT, R83, R90, RZ ;  /* 0x0000005a53537210 */ /* 0x000fe20007f5e0ff */
[----:B------:R-:W-:-:S04]  /*15f60*/  IMAD.X R81, R81, 0x1, R3, P4 ;  /* 0x0000000151517824 */ /* 0x000fc800020e0603 */
[----:B------:R0:W-:Y:S01]  /*15f70*/  STL [R1+0xad0], R83 ;  /* 0x000ad05301007387 */ /* 0x0001e20000100800 */
[----:B------:R-:W-:-:S03]  /*15f80*/  IADD3 R79, P4, PT, R79, R90, RZ ;  /* 0x0000005a4f4f7210 */ /* 0x000fc60007f9e0ff */
[----:B------:R1:W-:Y:S04]  /*15f90*/  STL [R1+0xaec], R81 ;  /* 0x000aec5101007387 */ /* 0x0003e80000100800 */
[----:B------:R0:W-:Y:S01]  /*15fa0*/  STL [R1+0xac8], R79 ;  /* 0x000ac84f01007387 */ /* 0x0001e20000100800 */
[----:B--2---:R-:W-:Y:S01]  /*15fb0*/  IMAD.X R77, R77, 0x1, R3, P5 ;  /* 0x000000014d4d7824 */ /* 0x004fe200028e0603 */
[----:B------:R-:W-:-:S04]  /*15fc0*/  IADD3 R75, P5, PT, R75, R90, RZ ;  /* 0x0000005a4b4b7210 */ /* 0x000fc80007fbe0ff */
[----:B------:R2:W-:Y:S01]  /*15fd0*/  STL [R1+0xae4], R77 ;  /* 0x000ae44d01007387 */ /* 0x0005e20000100800 */
[----:B------:R-:W-:-:S03]  /*15fe0*/  IMAD.X R73, R73, 0x1, R3, P6 ;  /* 0x0000000149497824 */ /* 0x000fc600030e0603 */
[----:B------:R0:W-:Y:S01]  /*15ff0*/  STL [R1+0xac0], R75 ;  /* 0x000ac04b01007387 */ /* 0x0001e20000100800 */
[----:B------:R-:W-:-:S03]  /*16000*/  IADD3 R71, P6, PT, R71, R90, RZ ;  /* 0x0000005a47477210 */ /* 0x000fc60007fde0ff */
        /* <DEDUP_REMOVED lines=27> */
[-C--:B------:R-:W-:Y:S01]  /*161c0*/  IADD3 R43, P2, PT, R43, R90.reuse, RZ ;  /* 0x0000005a2b2b7210 */ /* 0x080fe20007f5e0ff */
[--C-:B------:R-:W-:Y:S01]  /*161d0*/  IMAD.X R41, R41, 0x1, R3.reuse, P4 ;  /* 0x0000000129297824 */ /* 0x100fe200020e0603 */
[----:B------:R-:W-:Y:S01]  /*161e0*/  IADD3 R4, P4, PT, R4, R90, RZ ;  /* 0x0000005a04047210 */ /* 0x000fe20007f9e0ff */
[----:B------:R0:W-:Y:S01]  /*161f0*/  STL [R1+0xaa4], R45 ;  /* 0x000aa42d01007387 */ /* 0x0001e20000100800 */
[----:B------:R-:W-:-:S03]  /*16200*/  IMAD.X R39, R39, 0x1, R3, P5 ;  /* 0x0000000127277824 */ /* 0x000fc600028e0603 */
[----:B------:R-:W-:Y:S01]  /*16210*/  STL [R1+0xa78], R4 ;  /* 0x000a780401007387 */ /* 0x000fe20000100800 */
[----:B------:R-:W-:-:S03]  /*16220*/  IADD3 R37, P5, PT, R37, R90, RZ ;  /* 0x0000005a25257210 */ /* 0x000fc60007fbe0ff */
[----:B------:R0:W-:Y:S01]  /*16230*/  STL [R1+0xa80], R43 ;  /* 0x000a802b01007387 */ /* 0x0001e20000100800 */
[----:B------:R-:W-:-:S03]  /*16240*/  IMAD.X R35, R35, 0x1, R3, P6 ;  /* 0x0000000123237824 */ /* 0x000fc600030e0603 */
[----:B------:R0:W-:Y:S04]  /*16250*/  STL [R1+0xa9c], R41 ;  /* 0x000a9c2901007387 */ /* 0x0001e80000100800 */
[----:B------:R0:W-:Y:S04]  /*16260*/  STL [R1+0xa94], R39 ;  /* 0x000a942701007387 */ /* 0x0001e80000100800 */
[----:B------:R0:W-:Y:S04]  /*16270*/  STL [R1+0xa70], R37 ;  /* 0x000a702501007387 */ /* 0x0001e80000100800 */
[----:B------:R0:W-:Y:S04]  /*16280*/  STL [R1+0xa8c], R35 ;  /* 0x000a8c2301007387 */ /* 0x0001e80000100800 */
[----:B------:R-:W2:Y:S01]  /*16290*/  LDL.LU R89, [R1+0xa60] ;  /* 0x000a600001597983 */ /* 0x000ea20000300800 */
[----:B---3--:R-:W-:Y:S01]  /*162a0*/  IMAD.X R33, R33, 0x1, R3, P0 ;  /* 0x0000000121217824 */ /* 0x008fe200000e0603 */
[----:B------:R-:W-:-:S04]  /*162b0*/  IADD3 R31, P0, PT, R31, R90, RZ ;  /* 0x0000005a1f1f7210 */ /* 0x000fc80007f1e0ff */
[----:B------:R3:W-:Y:S04]  /*162c0*/  STL [R1+0xa84], R33 ;  /* 0x000a842101007387 */ /* 0x0007e80000100800 */
[----:B------:R-:W2:Y:S04]  /*162d0*/  LDL.LU R87, [R1+0xa74] ;  /* 0x000a740001577983 */ /* 0x000ea80000300800 */
[----:B------:R0:W-:Y:S04]  /*162e0*/  STL [R1+0xa68], R31 ;  /* 0x000a681f01007387 */ /* 0x0001e80000100800 */
[----:B------:R-:W2:Y:S01]  /*162f0*/  LDL.LU R85, [R1+0xa58] ;  /* 0x000a580001557983 */ /* 0x000ea20000300800 */
[----:B----4-:R-:W-:-:S05]  /*16300*/  IMAD.X R29, R29, 0x1, R3, P2 ;  /* 0x000000011d1d7824 */ /* 0x010fca00010e0603 */
[----:B------:R4:W-:Y:S04]  /*16310*/  STL [R1+0xa7c], R29 ;  /* 0x000a7c1d01007387 */ /* 0x0009e80000100800 */
[----:B0-----:R-:W2:Y:S04]  /*16320*/  LDL.LU R83, [R1+0xa6c] ;  /* 0x000a6c0001537983 */ /* 0x001ea80000300800 */
[----:B-1----:R-:W2:Y:S04]  /*16330*/  LDL.LU R81, [R1+0xa50] ;  /* 0x000a500001517983 */ /* 0x002ea80000300800 */
[----:B------:R-:W2:Y:S04]  /*16340*/  LDL.LU R79, [R1+0xa64] ;  /* 0x000a6400014f7983 */ /* 0x000ea80000300800 */
[----:B--2---:R-:W2:Y:S04]  /*16350*/  LDL.LU R77, [R1+0xa48] ;  /* 0x000a4800014d7983 */ /* 0x004ea80000300800 */
        /* <DEDUP_REMOVED lines=21> */
[----:B---3--:R-:W3:Y:S04]  /*164b0*/  LDL.LU R33, [R1+0xa04] ;  /* 0x000a040001217983 */ /* 0x008ee80000300800 */
[----:B------:R-:W3:Y:S04]  /*164c0*/  LDL.LU R31, [R1+0x9fc] ;  /* 0x0009fc00011f7983 */ /* 0x000ee80000300800 */
[----:B----4-:R-:W4:Y:S01]  /*164d0*/  LDL.LU R29, [R1+0x9f4] ;  /* 0x0009f400011d7983 */ /* 0x010f220000300800 */
[----:B------:R-:W-:-:S06]  /*164e0*/  USHF.L.U32 UR4, UR4, 0x1f, URZ ;  /* 0x0000001f04047899 */ /* 0x000fcc00080006ff */
[----:B------:R-:W-:-:S04]  /*164f0*/  IMAD.U32 R4, RZ, RZ, UR4 ;  /* 0x00000004ff047e24 */ /* 0x000fc8000f8e00ff */
[----:B------:R-:W0:Y:S01]  /*16500*/  SYNCS.PHASECHK.TRANS64.TRYWAIT P6, [UR8], R4 ;  /* 0x00000004ff0075a7 */ /* 0x000e2200080c1108 */
[----:B------:R-:W-:-:S05]  /*16510*/  IADD3 R89, P2, PT, R89, R90, RZ ;  /* 0x0000005a59597210 */ /* 0x000fca0007f5e0ff */
[----:B------:R1:W-:Y:S01]  /*16520*/  STL [R1+0xa60], R89 ;  /* 0x000a605901007387 */ /* 0x0003e20000100800 */
[----:B------:R-:W-:Y:S01]  /*16530*/  IMAD.X R87, R87, 0x1, R3, P4 ;  /* 0x0000000157577824 */ /* 0x000fe200020e0603 */
[----:B------:R-:W-:-:S04]  /*16540*/  IADD3 R85, P4, PT, R85, R90, RZ ;  /* 0x0000005a55557210 */ /* 0x000fc80007f9e0ff */
[----:B------:R1:W-:Y:S04]  /*16550*/  STL [R1+0xa74], R87 ;  /* 0x000a745701007387 */ /* 0x0003e80000100800 */
[----:B------:R1:W-:Y:S01]  /*16560*/  STL [R1+0xa58], R85 ;  /* 0x000a585501007387 */ /* 0x0003e20000100800 */
[----:B------:R-:W-:Y:S01]  /*16570*/  IMAD.X R83, R83, 0x1, R3, P5 ;  /* 0x0000000153537824 */ /* 0x000fe200028e0603 */
[----:B------:R-:W-:-:S04]  /*16580*/  IADD3 R81, P5, PT, R81, R90, RZ ;  /* 0x0000005a51517210 */ /* 0x000fc80007fbe0ff */
[----:B------:R1:W-:Y:S01]  /*16590*/  STL [R1+0xa6c], R83 ;  /* 0x000a6c5301007387 */ /* 0x0003e20000100800 */
[----:B------:R-:W-:-:S03]  /*165a0*/  IMAD.X R79, R79, 0x1, R3, P0 ;  /* 0x000000014f4f7824 */ /* 0x000fc600000e0603 */
[----:B------:R1:W-:Y:S01]  /*165b0*/  STL [R1+0xa50], R81 ;  /* 0x000a505101007387 */ /* 0x0003e20000100800 */
[----:B--2---:R-:W-:-:S03]  /*165c0*/  IADD3 R77, P0, PT, R77, R90, RZ ;  /* 0x0000005a4d4d7210 */ /* 0x004fc60007f1e0ff */
        /* <DEDUP_REMOVED lines=20> */
[----:B------:R-:W-:Y:S02]  /*16710*/  IMAD.X R55, R55, 0x1, R3, P4 ;  /* 0x0000000137377824 */ /* 0x000fe400020e0603 */
        /* <DEDUP_REMOVED lines=18> */
[----:B------:R1:W-:Y:S01]  /*16840*/  STL [R1+0xa1c], R43 ;  /* 0x000a1c2b01007387 */ /* 0x0003e20000100800 */
[----:B---3--:R-:W-:-:S03]  /*16850*/  IMAD.X R33, R33, 0x1, R3, P0 ;  /* 0x0000000121217824 */ /* 0x008fc600000e0603 */
[----:B------:R1:W-:Y:S01]  /*16860*/  STL [R1+0xa00], R41 ;  /* 0x000a002901007387 */ /* 0x0003e20000100800 */
[----:B------:R-:W-:-:S03]  /*16870*/  IMAD.X R31, R31, 0x1, R3, P2 ;  /* 0x000000011f1f7824 */ /* 0x000fc600010e0603 */
[----:B------:R1:W-:Y:S01]  /*16880*/  STL [R1+0xa14], R39 ;  /* 0x000a142701007387 */ /* 0x0003e20000100800 */
[----:B----4-:R-:W-:-:S03]  /*16890*/  IMAD.X R29, R29, 0x1, R3, P4 ;  /* 0x000000011d1d7824 */ /* 0x010fc600020e0603 */
[----:B------:R1:W-:Y:S04]  /*168a0*/  STL [R1+0x9f8], R37 ;  /* 0x0009f82501007387 */ /* 0x0003e80000100800 */
[----:B------:R1:W-:Y:S04]  /*168b0*/  STL [R1+0xa0c], R35 ;  /* 0x000a0c2301007387 */ /* 0x0003e80000100800 */
[----:B------:R1:W-:Y:S04]  /*168c0*/  STL [R1+0x9f4], R29 ;  /* 0x0009f41d01007387 */ /* 0x0003e80000100800 */
[----:B------:R1:W-:Y:S04]  /*168d0*/  STL [R1+0xa04], R33 ;  /* 0x000a042101007387 */ /* 0x0003e80000100800 */
[----:B------:R1:W-:Y:S01]  /*168e0*/  STL [R1+0x9fc], R31 ;  /* 0x0009fc1f01007387 */ /* 0x0003e20000100800 */
[----:B0-----:R-:W-:Y:S05]  /*168f0*/  @!P6 BRA `(.L_x_8) ;  /* 0x0000023c00d0e947 */ /* 0x001fea0003800000 */
.L_x_16:
[----:B------:R-:W-:Y:S04]  /*16900*/  STL [R1+0x1b68], R4 ;  /* 0x001b680401007387 */ /* 0x000fe80000100800 */
        /* <DEDUP_REMOVED lines=73> */
[----:B------:R0:W-:Y:S04]  /*16da0*/  STL [R1+0x1c90], R4 ;  /* 0x001c900401007387 */ /* 0x0001e80000100800 */
        /* <DEDUP_REMOVED lines=30> */
[----:B-----5:R-:W-:Y:S04]  /*16f90*/  STL [R1+0x1aec], R34 ;  /* 0x001aec2201007387 */ /* 0x020fe80000100800 */
        /* <DEDUP_REMOVED lines=53> */
[----:B-1----:R-:W2:Y:S01]  /*172f0*/  LDL.LU R31, [R1+0x6c0] ;  /* 0x0006c000011f7983 */ /* 0x002ea20000300800 */
[----:B0-----:R-:W-:-:S03]  /*17300*/  PRMT R4, RZ, 0x7610, R4 ;  /* 0x00007610ff047816 */ /* 0x001fc60000000004 */
        /* <DEDUP_REMOVED lines=26> */
[----:B------:R0:W-:Y:S04]  /*174b0*/  STL.S16 [R1+0x9d0], R4 ;  /* 0x0009d00401007387 */ /* 0x0001e80000100600 */
[----:B0-----:R-:W3:Y:S01]  /*174c0*/  LDL.LU R4, [R1+0x1c90] ;  /* 0x001c900001047983 */ /* 0x001ee20000300800 */
[----:B--2---:R-:W-:Y:S01]  /*174d0*/  VIADD R31, R31, 0x1 ;  /* 0x000000011f1f7836 */ /* 0x004fe20000000000 */
[----:B---3--:R-:W-:-:S05]  /*174e0*/  PRMT R4, RZ, 0x7610, R4 ;  /* 0x00007610ff047816 */ /* 0x008fca0000000004 */
[----:B------:R0:W-:Y:S04]  /*174f0*/  STL.S16 [R1+0x9cc], R4 ;  /* 0x0009cc0401007387 */ /* 0x0001e80000100600 */
[----:B0-----:R-:W2:Y:S04]  /*17500*/  LDL.LU R4, [R1+0x1c8c] ;  /* 0x001c8c0001047983 */ /* 0x001ea80000300800 */
[----:B------:R-:W-:Y:S01]  /*17510*/  STL [R1+0x6c0], R31 ;  /* 0x0006c01f01007387 */ /* 0x000fe20000100800 */
[----:B--2---:R-:W-:-:S05]  /*17520*/  PRMT R4, RZ, 0x7610, R4 ;  /* 0x00007610ff047816 */ /* 0x004fca0000000004 */
[----:B------:R0:W-:Y:S04]  /*17530*/  STL.S16 [R1+0x9c8], R4 ;  /* 0x0009c80401007387 */ /* 0x0001e80000100600 */
[----:B0-----:R-:W2:Y:S02]  /*17540*/  LDL.LU R4, [R1+0x1c88] ;  /* 0x001c880001047983 */ /* 0x001ea40000300800 */
        /* <DEDUP_REMOVED lines=155> */
[----:B0-----:R-:W2:Y:S01]  /*17f00*/  LDL.LU R4, [R1+0x1bb8] ;  /* 0x001bb80001047983 */ /* 0x001ea20000300800 */
[----:B------:R-:W-:Y:S02]  /*17f10*/  PRMT R90, RZ, 0x7610, R90 ;  /* 0x00007610ff5a7816 */ /* 0x000fe4000000005a */
[----:B------:R-:W-:Y:S02]  /*17f20*/  PRMT R91, RZ, 0x7610, R91 ;  /* 0x00007610ff5b7816 */ /* 0x000fe4000000005b */
[----:B------:R-:W-:Y:S02]  /*17f30*/  PRMT R92, RZ, 0x7610, R92 ;  /* 0x00007610ff5c7816 */ /* 0x000fe4000000005c */
[----:B------:R-:W-:Y:S01]  /*17f40*/  PRMT R93, RZ, 0x7610, R93 ;  /* 0x00007610ff5d7816 */ /* 0x000fe2000000005d */
[----:B------:R-:W-:Y:S04]  /*17f50*/  STL [R1+0x17f0], R90 ;  /* 0x0017f05a01007387 */ /* 0x000fe80000100800 */
[----:B------:R-:W-:Y:S04]  /*17f60*/  STL [R1+0x1800], R91 ;  /* 0x0018005b01007387 */ /* 0x000fe80000100800 */
[----:B------:R-:W-:Y:S01]  /*17f70*/  STL.64 [R1+0x17e0], R92 ;  /* 0x0017e05c01007387 */ /* 0x000fe20000100a00 */
        /* <DEDUP_REMOVED lines=60> */
[----:B------:R-:W-:-:S02]  /*18340*/  PRMT R83, RZ, 0x7610, R83 ;  /* 0x00007610ff537816 */ /* 0x000fc40000000053 */
[----:B------:R-:W-:Y:S02]  /*18350*/  PRMT R81, RZ, 0x7610, R81 ;  /* 0x00007610ff517816 */ /* 0x000fe40000000051 */
[----:B------:R-:W-:Y:S02]  /*18360*/  PRMT R79, RZ, 0x7610, R79 ;  /* 0x00007610ff4f7816 */ /* 0x000fe4000000004f */
        /* <DEDUP_REMOVED lines=32> */
[----:B--2---:R-:W-:-:S05]  /*18570*/  PRMT R4, RZ, 0x7610, R4 ;  /* 0x00007610ff047816 */ /* 0x004fca0000000004 */
[----:B------:R0:W-:Y:S04]  /*18580*/  STL.S16 [R1+0x8bc], R4 ;  /* 0x0008bc0401007387 */ /* 0x0001e80000100600 */
[----:B0-----:R-:W2:Y:S04]  /*18590*/  LDL.LU R4, [R1+0x1b68] ;  /* 0x001b680001047983 */ /* 0x001ea80000300800 */
[----:B------:R0:W-:Y:S04]  /*185a0*/  STL.S16 [R1+0x8b8], R89 ;  /* 0x0008b85901007387 */ /* 0x0001e80000100600 */
[----:B0-----:R-:W3:Y:S04]  /*185b0*/  LDL.LU R89, [R1+0x1b64] ;  /* 0x001b640001597983 */ /* 0x001ee80000300800 */
[----:B------:R0:W-:Y:S04]  /*185c0*/  STL.S16 [R1+0x8b4], R87 ;  /* 0x0008b45701007387 */ /* 0x0001e80000100600 */
[----:B0-----:R-:W4:Y:S04]  /*185d0*/  LDL.LU R87, [R1+0x1b60] ;  /* 0x001b600001577983 */ /* 0x001f280000300800 */
[----:B------:R0:W-:Y:S04]  /*185e0*/  STL.S16 [R1+0x8b0], R85 ;  /* 0x0008b05501007387 */ /* 0x0001e80000100600 */
[----:B0-----:R-:W2:Y:S04]  /*185f0*/  LDL.LU R85, [R1+0x1b5c] ;  /* 0x001b5c0001557983 */ /* 0x001ea80000300800 */
        /* <DEDUP_REMOVED lines=56> */
[----:B------:R0:W-:Y:S01]  /*18980*/  STL.S16 [R1+0x85c], R36 ;  /* 0x00085c2401007387 */ /* 0x0001e20000100600 */
[----:B------:R-:W-:-:S03]  /*18990*/  PRMT R50, RZ, 0x7610, R50 ;  /* 0x00007610ff327816 */ /* 0x000fc60000000032 */
        /* <DEDUP_REMOVED lines=72> */
[----:B0-----:R-:W3:Y:S04]  /*18e20*/  LDL.LU R30, [R1+0x1a88] ;  /* 0x001a8800011e7983 */ /* 0x001ee80000300800 */
        /* <DEDUP_REMOVED lines=11> */
[----:B0-----:R-:W4:Y:S04]  /*18ee0*/  LDL.LU R7, [R1+0x1a78] ;  /* 0x001a780001077983 */ /* 0x001f280000300800 */
        /* <DEDUP_REMOVED lines=52> */
[----:B--2---:R-:W-:-:S03]  /*19230*/  PRMT R4, RZ, 0x7610, R4 ;  /* 0x00007610ff047816 */ /* 0x004fc60000000004 */
[----:B0-----:R-:W2:Y:S04]  /*19240*/  LDL.LU R25, [R1+0x1a30] ;  /* 0x001a300001197983 */ /* 0x001ea80000300800 */
[----:B------:R0:W-:Y:S01]  /*19250*/  STL.S16 [R1+0x7a0], R26 ;  /* 0x0007a01a01007387 */ /* 0x0001e20000100600 */
[----:B------:R-:W-:-:S03]  /*19260*/  PRMT R93, RZ, 0x7610, R93 ;  /* 0x00007610ff5d7816 */ /* 0x000fc6000000005d */
[----:B0-----:R-:W2:Y:S04]  /*19270*/  LDL.LU R26, [R1+0x1a2c] ;  /* 0x001a2c00011a7983 */ /* 0x001ea80000300800 */
[----:B------:R0:W-:Y:S01]  /*19280*/  STL.S16 [R1+0x79c], R27 ;  /* 0x00079c1b01007387 */ /* 0x0001e20000100600 */
[----:B------:R-:W-:Y:S02]  /*19290*/  PRMT R92, RZ, 0x7610, R92 ;  /* 0x00007610ff5c7816 */ /* 0x000fe4000000005c */
[----:B------:R-:W-:Y:S01]  /*192a0*/  PRMT R91, RZ, 0x7610, R91 ;  /* 0x00007610ff5b7816 */ /* 0x000fe2000000005b */
[----:B0-----:R-:W2:Y:S04]  /*192b0*/  LDL.LU R27, [R1+0x1a28] ;  /* 0x001a2800011b7983 */ /* 0x001ea80000300800 */
[----:B------:R0:W-:Y:S01]  /*192c0*/  STL.S16 [R1+0x798], R82 ;  /* 0x0007985201007387 */ /* 0x0001e20000100600 */
[----:B------:R-:W-:-:S02]  /*192d0*/  PRMT R90, RZ, 0x7610, R90 ;  /* 0x00007610ff5a7816 */ /* 0x000fc4000000005a */
[----:B---3--:R-:W-:Y:S01]  /*192e0*/  PRMT R89, RZ, 0x7610, R89 ;  /* 0x00007610ff597816 */ /* 0x008fe20000000059 */
[----:B0-----:R-:W3:Y:S04]  /*192f0*/  LDL.LU R82, [R1+0x1a24] ;  /* 0x001a240001527983 */ /* 0x001ee80000300800 */
[----:B------:R0:W-:Y:S01]  /*19300*/  STL.S16 [R1+0x794], R84 ;  /* 0x0007945401007387 */ /* 0x0001e20000100600 */
[----:B----4-:R-:W-:Y:S02]  /*19310*/  PRMT R87, RZ, 0x7610, R87 ;  /* 0x00007610ff577816 */ /* 0x010fe40000000057 */
[----:B------:R-:W-:Y:S01]  /*19320*/  PRMT R85, RZ, 0x7610, R85 ;  /* 0x00007610ff557816 */ /* 0x000fe20000000055 */
[----:B0-----:R-:W4:Y:S04]  /*19330*/  LDL.LU R84, [R1+0x1a20] ;  /* 0x001a200001547983 */ /* 0x001f280000300800 */
[----:B------:R0:W-:Y:S01]  /*19340*/  STL.S16 [R1+0x790], R86 ;  /* 0x0007905601007387 */ /* 0x0001e20000100600 */
[----:B------:R-:W-:-:S02]  /*19350*/  PRMT R83, RZ, 0x7610, R83 ;  /* 0x00007610ff537816 */ /* 0x000fc40000000053 */
[----:B------:R-:W-:Y:S01]  /*19360*/  PRMT R81, RZ, 0x7610, R81 ;  /* 0x00007610ff517816 */ /* 0x000fe20000000051 */
[----:B0-----:R-:W2:Y:S04]  /*19370*/  LDL.LU R86, [R1+0x1a1c] ;  /* 0x001a1c0001567983 */ /* 0x001ea80000300800 */
[----:B------:R0:W-:Y:S01]  /*19380*/  STL.S16 [R1+0x78c], R88 ;  /* 0x00078c5801007387 */ /* 0x0001e20000100600 */
[----:B------:R-:W-:Y:S02]  /*19390*/  PRMT R79, RZ, 0x7610, R79 ;  /* 0x00007610ff4f7816 */ /* 0x000fe4000000004f */
[----:B------:R-:W-:Y:S01]  /*193a0*/  PRMT R77, RZ, 0x7610, R77 ;  /* 0x00007610ff4d7816 */ /* 0x000fe2000000004d */
[----:B0-----:R-:W2:Y:S04]  /*193b0*/  LDL.LU R88, [R1+0x1a18] ;  /* 0x001a180001587983 */ /* 0x001ea80000300800 */
[----:B------:R0:W-:Y:S04]  /*193c0*/  STL.S16 [R1+0x778], R4 ;  /* 0x0007780401007387 */ /* 0x0001e80000100600 */
[----:B------:R-:W-:Y:S04]  /*193d0*/  STL.S16 [R1+0x774], R93 ;  /* 0x0007745d01007387 */ /* 0x000fe80000100600 */
[----:B------:R-:W-:Y:S01]  /*193e0*/  STL.S16 [R1+0x770], R92 ;  /* 0x0007705c01007387 */ /* 0x000fe20000100600 */
[----:B------:R-:W-:Y:S01]  /*193f0*/  PRMT R75, RZ, 0x7610, R75 ;  /* 0x00007610ff4b7816 */ /* 0x000fe2000000004b */
[----:B0-----:R-:W0:Y:S02]  /*19400*/  LDC R4, c[0x0][0x3a0] ;  /* 0x0000e800ff047b82 */ /* 0x001e240000000800 */
[----:B------:R-:W-:Y:S04]  /*19410*/  STL.S16 [R1+0x76c], R91 ;  /* 0x00076c5b01007387 */ /* 0x000fe80000100600 */
[----:B------:R-:W-:Y:S01]  /*19420*/  STL.S16 [R1+0x768], R90 ;  /* 0x0007685a01007387 */ /* 0x000fe20000100600 */
[----:B------:R-:W-:-:S03]  /*19430*/  PRMT R73, RZ, 0x7610, R73 ;  /* 0x00007610ff497816 */ /* 0x000fc60000000049 */
        /* <DEDUP_REMOVED lines=16> */
[----:B------:R-:W-:Y:S04]  /*19540*/  STL.S16 [R1+0x744], R73 ;  /* 0x0007444901007387 */ /* 0x000fe80000100600 */
[----:B------:R-:W-:Y:S04]  /*19550*/  STL.S16 [R1+0x740], R71 ;  /* 0x0007404701007387 */ /* 0x000fe80000100600 */
[----:B------:R-:W-:Y:S04]  /*19560*/  STL.S16 [R1+0x73c], R69 ;  /* 0x00073c4501007387 */ /* 0x000fe80000100600 */
[----:B------:R-:W-:Y:S04]  /*19570*/  STL.S16 [R1+0x738], R67 ;  /* 0x0007384301007387 */ /* 0x000fe80000100600 */
[----:B------:R-:W-:Y:S04]  /*19580*/  STL.S16 [R1+0x734], R65 ;  /* 0x0007344101007387 */ /* 0x000fe80000100600 */
[----:B------:R-:W-:Y:S04]  /*19590*/  STL.S16 [R1+0x730], R63 ;  /* 0x0007303f01007387 */ /* 0x000fe80000100600 */
[----:B------:R-:W-:Y:S04]  /*195a0*/  STL.S16 [R1+0x72c], R61 ;  /* 0x00072c3d01007387 */ /* 0x000fe80000100600 */
[----:B------:R-:W-:Y:S04]  /*195b0*/  STL.S16 [R1+0x718], R59 ;  /* 0x0007183b01007387 */ /* 0x000fe80000100600 */
[----:B------:R1:W-:Y:S01]  /*195c0*/  STL.S16 [R1+0x714], R35 ;  /* 0x0007142301007387 */ /* 0x0003e20000100600 */
[----:B------:R-:W-:-:S02]  /*195d0*/  PRMT R57, RZ, 0x7610, R57 ;  /* 0x00007610ff397816 */ /* 0x000fc40000000039 */
[----:B------:R-:W-:Y:S01]  /*195e0*/  PRMT R29, RZ, 0x7610, R29 ;  /* 0x00007610ff1d7816 */ /* 0x000fe2000000001d */
[----:B-1----:R-:W2:Y:S01]  /*195f0*/  LDL.LU R35, [R1+0xf04] ;  /* 0x000f040001237983 */ /* 0x002ea20000300800 */
[----:B------:R-:W-:-:S03]  /*19600*/  PRMT R39, RZ, 0x7610, R39 ;  /* 0x00007610ff277816 */ /* 0x000fc60000000027 */
[----:B------:R-:W-:Y:S01]  /*19610*/  STL.S16 [R1+0x710], R57 ;  /* 0x0007103901007387 */ /* 0x000fe20000100600 */
[----:B------:R-:W-:-:S03]  /*19620*/  PRMT R55, RZ, 0x7610, R55 ;  /* 0x00007610ff377816 */ /* 0x000fc60000000037 */
[----:B------:R1:W-:Y:S01]  /*19630*/  STL.S16 [R1+0x70c], R29 ;  /* 0x00070c1d01007387 */ /* 0x0003e20000100600 */
[----:B------:R-:W-:-:S03]  /*19640*/  PRMT R41, RZ, 0x7610, R41 ;  /* 0x00007610ff297816 */ /* 0x000fc60000000029 */
[----:B-1----:R-:W3:Y:S04]  /*19650*/  LDL.LU R29, [R1+0xf08] ;  /* 0x000f0800011d7983 */ /* 0x002ee80000300800 */
[----:B------:R1:W-:Y:S04]  /*19660*/  STL.S16 [R1+0x708], R39 ;  /* 0x0007082701007387 */ /* 0x0003e80000100600 */
[----:B-1----:R-:W4:Y:S04]  /*19670*/  LDL.LU R39, [R1+0xf0c] ;  /* 0x000f0c0001277983 */ /* 0x002f280000300800 */
[----:B------:R-:W-:Y:S04]  /*19680*/  STL.S16 [R1+0x704], R55 ;  /* 0x0007043701007387 */ /* 0x000fe80000100600 */
[----:B------:R1:W-:Y:S04]  /*19690*/  STL.S16 [R1+0x700], R41 ;  /* 0x0007002901007387 */ /* 0x0003e80000100600 */
[----:B-1----:R-:W4:Y:S01]  /*196a0*/  LDL.LU R41, [R1+0xf10] ;  /* 0x000f100001297983 */ /* 0x002f220000300800 */
[----:B------:R-:W-:-:S02]  /*196b0*/  PRMT R53, RZ, 0x7610, R53 ;  /* 0x00007610ff357816 */ /* 0x000fc40000000035 */
[----:B------:R-:W-:Y:S02]  /*196c0*/  PRMT R43, RZ, 0x7610, R43 ;  /* 0x00007610ff2b7816 */ /* 0x000fe4000000002b */
[----:B------:R-:W-:Y:S01]  /*196d0*/  PRMT R47, RZ, 0x7610, R47 ;  /* 0x00007610ff2f7816 */ /* 0x000fe2000000002f */
[----:B------:R-:W-:Y:S01]  /*196e0*/  STL.S16 [R1+0x6fc], R53 ;  /* 0x0006fc3501007387 */ /* 0x000fe20000100600 */
[----:B------:R-:W-:-:S03]  /*196f0*/  PRMT R45, RZ, 0x7610, R45 ;  /* 0x00007610ff2d7816 */ /* 0x000fc6000000002d */
[----:B------:R1:W-:Y:S01]  /*19700*/  STL.S16 [R1+0x6f8], R43 ;  /* 0x0006f82b01007387 */ /* 0x0003e20000100600 */
[----:B------:R-:W-:Y:S02]  /*19710*/  PRMT R49, RZ, 0x7610, R49 ;  /* 0x00007610ff317816 */ /* 0x000fe40000000031 */
[----:B------:R-:W-:Y:S01]  /*19720*/  PRMT R0, RZ, 0x7610, R0 ;  /* 0x00007610ff007816 */ /* 0x000fe20000000000 */
[----:B-1----:R-:W4:Y:S04]  /*19730*/  LDL.LU R43, [R1+0xf14] ;  /* 0x000f1400012b7983 */ /* 0x002f280000300800 */
[----:B------:R-:W-:Y:S04]  /*19740*/  STL.S16 [R1+0x6f4], R47 ;  /* 0x0006f42f01007387 */ /* 0x000fe80000100600 */
[----:B------:R1:W-:Y:S01]  /*19750*/  STL.S16 [R1+0x6f0], R45 ;  /* 0x0006f02d01007387 */ /* 0x0003e20000100600 */
[----:B------:R-:W-:-:S02]  /*19760*/  PRMT R2, RZ, 0x7610, R2 ;  /* 0x00007610ff027816 */ /* 0x000fc40000000002 */
[----:B------:R-:W-:Y:S01]  /*19770*/  PRMT R3, RZ, 0x7610, R3 ;  /* 0x00007610ff037816 */ /* 0x000fe20000000003 */
[----:B-1----:R-:W4:Y:S04]  /*19780*/  LDL.LU R45, [R1+0xf18] ;  /* 0x000f1800012d7983 */ /* 0x002f280000300800 */
[----:B------:R-:W4:Y:S04]  /*19790*/  LDL.LU R47, [R1+0xf1c] ;  /* 0x000f1c00012f7983 */ /* 0x000f280000300800 */
[----:B------:R1:W-:Y:S04]  /*197a0*/  STL.S16 [R1+0x6ec], R49 ;  /* 0x0006ec3101007387 */ /* 0x0003e80000100600 */
[----:B------:R-:W-:Y:S04]  /*197b0*/  STL [R1+0x1498], R0 ;  /* 0x0014980001007387 */ /* 0x000fe80000100800 */
[----:B------:R-:W-:Y:S04]  /*197c0*/  STL [R1+0x14a8], R2 ;  /* 0x0014a80201007387 */ /* 0x000fe80000100800 */
[----:B------:R-:W-:Y:S04]  /*197d0*/  STL [R1+0x1918], R3 ;  /* 0x0019180301007387 */ /* 0x000fe80000100800 */
[----:B-1----:R-:W4:Y:S01]  /*197e0*/  LDL.LU R49, [R1+0xf20] ;  /* 0x000f200001317983 */ /* 0x002f220000300800 */
[----:B------:R-:W-:-:S05]  /*197f0*/  PRMT R51, RZ, 0x7610, R51 ;  /* 0x00007610ff337816 */ /* 0x000fca0000000033 */
[----:B------:R1:W-:Y:S01]  /*19800*/  STL.S16 [R1+0x6e0], R51 ;  /* 0x0006e03301007387 */ /* 0x0003e20000100600 */
[----:B------:R-:W-:Y:S02]  /*19810*/  PRMT R33, RZ, 0x7610, R33 ;  /* 0x00007610ff217816 */ /* 0x000fe40000000021 */
[----:B------:R-:W-:Y:S01]  /*19820*/  PRMT R37, RZ, 0x7610, R37 ;  /* 0x00007610ff257816 */ /* 0x000fe20000000025 */
[----:B-1----:R-:W4:Y:S01]  /*19830*/  LDL.LU R51, [R1+0xf24] ;  /* 0x000f240001337983 */ /* 0x002f220000300800 */
[----:B------:R-:W-:Y:S02]  /*19840*/  PRMT R3, RZ, 0x7610, R3 ;  /* 0x00007610ff037816 */ /* 0x000fe40000000003 */
[----:B------:R-:W-:Y:S01]  /*19850*/  PRMT R2, RZ, 0x7610, R2 ;  /* 0x00007610ff027816 */ /* 0x000fe20000000002 */
[----:B------:R1:W-:Y:S01]  /*19860*/  STL.S16 [R1+0x6dc], R33 ;  /* 0x0006dc2101007387 */ /* 0x0003e20000100600 */
[----:B------:R-:W-:Y:S01]  /*19870*/  PRMT R0, RZ, 0x7610, R0 ;  /* 0x00007610ff007816 */ /* 0x000fe20000000000 */
[----:B0-----:R-:W-:-:S02]  /*19880*/  IMAD R4, R31, -0x40, R4 ;  /* 0xffffffc01f047824 */ /* 0x001fc400078e0204 */
[----:B-1----:R-:W4:Y:S04]  /*19890*/  LDL.LU R33, [R1+0xf28] ;  /* 0x000f280001217983 */ /* 0x002f280000300800 */
[----:B------:R0:W-:Y:S04]  /*198a0*/  STL.S16 [R1+0x6d8], R37 ;  /* 0x0006d82501007387 */ /* 0x0001e80000100600 */
[----:B------:R1:W-:Y:S04]  /*198b0*/  STL.S16 [R1+0x6d4], R3 ;  /* 0x0006d40301007387 */ /* 0x0003e80000100600 */
[----:B------:R1:W-:Y:S01]  /*198c0*/  STL.S16 [R1+0x6d0], R2 ;  /* 0x0006d00201007387 */ /* 0x0003e20000100600 */
[----:B0-----:R-:W-:-:S03]  /*198d0*/  IMAD.MOV.U32 R37, RZ, RZ, R36 ;  /* 0x000000ffff257224 */ /* 0x001fc600078e0024 */
[----:B------:R-:W4:Y:S04]  /*198e0*/  LDL.LU R31, [R1+0xf2c] ;  /* 0x000f2c00011f7983 */ /* 0x000f280000300800 */
[----:B------:R0:W-:Y:S01]  /*198f0*/  STL.S16 [R1+0x6cc], R0 ;  /* 0x0006cc0001007387 */ /* 0x0001e20000100600 */
[----:B--2---:R-:W-:-:S04]  /*19900*/  LOP3.LUT R35, R35, R34, RZ, 0x3c, !PT ;  /* 0x0000002223237212 */ /* 0x004fc800078e3cff */
[----:B------:R-:W-:-:S04]  /*19910*/  LOP3.LUT R34, R35, R34, RZ, 0x3c, !PT ;  /* 0x0000002223227212 */ /* 0x000fc800078e3cff */
[----:B------:R-:W-:-:S05]  /*19920*/  LOP3.LUT R35, R35, R34, RZ, 0x3c, !PT ;  /* 0x0000002223237212 */ /* 0x000fca00078e3cff */
[----:B------:R-:W-:Y:S01]  /*19930*/  STL.64 [R1+0x1370], R34 ;  /* 0x0013702201007387 */ /* 0x000fe20000100a00 */
[----:B---3--:R-:W-:-:S03]  /*19940*/  IMAD.MOV.U32 R36, RZ, RZ, R29 ;  /* 0x000000ffff247224 */ /* 0x008fc600078e001d */
[----:B------:R-:W2:Y:S04]  /*19950*/  LDL.LU R29, [R1+0xf30] ;  /* 0x000f3000011d7983 */ /* 0x000ea80000300800 */
[----:B------:R-:W-:Y:S04]  /*19960*/  STL.64 [R1+0x1378], R36 ;  /* 0x0013782401007387 */ /* 0x000fe80000100a00 */
[----:B-1----:R-:W3:Y:S01]  /*19970*/  LDL.LU R3, [R1+0xf34] ;  /* 0x000f340001037983 */ /* 0x002ee20000300800 */
[----:B----4-:R-:W-:-:S04]  /*19980*/  LOP3.LUT R39, R39, R38, RZ, 0x3c, !PT ;  /* 0x0000002627277212 */ /* 0x010fc800078e3cff */
[----:B------:R-:W-:-:S04]  /*19990*/  LOP3.LUT R38, R39, R38, RZ, 0x3c, !PT ;  /* 0x0000002627267212 */ /* 0x000fc800078e3cff */
[----:B------:R-:W-:Y:S02]  /*199a0*/  LOP3.LUT R39, R39, R38, RZ, 0x3c, !PT ;  /* 0x0000002627277212 */ /* 0x000fe400078e3cff */
[----:B------:R-:W-:-:S04]  /*199b0*/  LOP3.LUT R41, R41, R40, RZ, 0x3c, !PT ;  /* 0x0000002829297212 */ /* 0x000fc800078e3cff */
[C---:B------:R-:W-:Y:S01]  /*199c0*/  LOP3.LUT R40, R41.reuse, R40, RZ, 0x3c, !PT ;  /* 0x0000002829287212 */ /* 0x040fe200078e3cff */
[----:B------:R-:W-:Y:S03]  /*199d0*/  STL.64 [R1+0x1380], R38 ;  /* 0x0013802601007387 */ /* 0x000fe60000100a00 */
[----:B------:R-:W-:Y:S01]  /*199e0*/  LOP3.LUT R41, R41, R40, RZ, 0x3c, !PT ;  /* 0x0000002829297212 */ /* 0x000fe200078e3cff */
[----:B------:R-:W4:Y:S04]  /*199f0*/  LDL.LU R2, [R1+0xf38] ;  /* 0x000f380001027983 */ /* 0x000f280000300800 */
[----:B------:R1:W-:Y:S04]  /*19a00*/  STL.64 [R1+0x1388], R40 ;  /* 0x0013882801007387 */ /* 0x0003e80000100a00 */
[----:B0-----:R-:W4:Y:S01]  /*19a10*/  LDL.LU R0, [R1+0xf3c] ;  /* 0x000f3c0001007983 */ /* 0x001f220000300800 */
[----:B------:R-:W-:-:S04]  /*19a20*/  LOP3.LUT R43, R43, R42, RZ, 0x3c, !PT ;  /* 0x0000002a2b2b7212 */ /* 0x000fc800078e3cff */
[----:B------:R-:W-:-:S04]  /*19a30*/  LOP3.LUT R42, R43, R42, RZ, 0x3c, !PT ;  /* 0x0000002a2b2a7212 */ /* 0x000fc800078e3cff */
[----:B------:R-:W-:Y:S02]  /*19a40*/  LOP3.LUT R43, R43, R42, RZ, 0x3c, !PT ;  /* 0x0000002a2b2b7212 */ /* 0x000fe400078e3cff */
[----:B------:R-:W-:-:S04]  /*19a50*/  LOP3.LUT R45, R45, R44, RZ, 0x3c, !PT ;  /* 0x0000002c2d2d7212 */ /* 0x000fc800078e3cff */
[----:B------:R-:W-:Y:S02]  /*19a60*/  LOP3.LUT R44, R45, R44, RZ, 0x3c, !PT ;  /* 0x0000002c2d2c7212 */ /* 0x000fe400078e3cff */
[----:B------:R-:W-:Y:S02]  /*19a70*/  LOP3.LUT R47, R47, R46, RZ, 0x3c, !PT ;  /* 0x0000002e2f2f7212 */ /* 0x000fe400078e3cff */
[----:B------:R-:W-:Y:S01]  /*19a80*/  LOP3.LUT R45, R45, R44, RZ, 0x3c, !PT ;  /* 0x0000002c2d2d7212 */ /* 0x000fe200078e3cff */
[----:B------:R-:W-:Y:S01]  /*19a90*/  STL.64 [R1+0x13b0], R42 ;  /* 0x0013b02a01007387 */ /* 0x000fe20000100a00 */
[----:B------:R-:W-:-:S03]  /*19aa0*/  LOP3.LUT R46, R47, R46, RZ, 0x3c, !PT ;  /* 0x0000002e2f2e7212 */ /* 0x000fc600078e3cff */
[----:B-1----:R-:W4:Y:S04]  /*19ab0*/  LDL.LU R40, [R1+0xf40] ;  /* 0x000f400001287983 */ /* 0x002f280000300800 */
[----:B------:R-:W-:Y:S01]  /*19ac0*/  STL.64 [R1+0x13b8], R44 ;  /* 0x0013b82c01007387 */ /* 0x000fe20000100a00 */
[----:B------:R-:W-:-:S03]  /*19ad0*/  LOP3.LUT R49, R49, R48, RZ, 0x3c, !PT ;  /* 0x0000003031317212 */ /* 0x000fc600078e3cff */
[----:B------:R-:W4:Y:S01]  /*19ae0*/  LDL.LU R36, [R1+0xf44] ;  /* 0x000f440001247983 */ /* 0x000f220000300800 */
[----:B------:R-:W-:-:S03]  /*19af0*/  LOP3.LUT R48, R49, R48, RZ, 0x3c, !PT ;  /* 0x0000003031307212 */ /* 0x000fc600078e3cff */
[----:B------:R-:W4:Y:S01]  /*19b00*/  LDL.LU R34, [R1+0xf48] ;  /* 0x000f480001227983 */ /* 0x000f220000300800 */
[----:B------:R-:W-:Y:S02]  /*19b10*/  LOP3.LUT R47, R47, R46, RZ, 0x3c, !PT ;  /* 0x0000002e2f2f7212 */ /* 0x000fe400078e3cff */
[----:B------:R-:W-:-:S03]  /*19b20*/  LOP3.LUT R49, R49, R48, RZ, 0x3c, !PT ;  /* 0x0000003031317212 */ /* 0x000fc600078e3cff */
[----:B------:R-:W-:Y:S04]  /*19b30*/  STL.64 [R1+0x13c0], R46 ;  /* 0x0013c02e01007387 */ /* 0x000fe80000100a00 */
[----:B------:R-:W-:Y:S04]  /*19b40*/  STL.64 [R1+0x13c8], R48 ;  /* 0x0013c83001007387 */ /* 0x000fe80000100a00 */
[----:B------:R-:W4:Y:S01]  /*19b50*/  LDL.LU R38, [R1+0xf4c] ;  /* 0x000f4c0001267983 */ /* 0x000f220000300800 */
[----:B------:R-:W-:-:S04]  /*19b60*/  LOP3.LUT R51, R51, R50, RZ, 0x3c, !PT ;  /* 0x0000003233337212 */ /* 0x000fc800078e3cff */
[----:B------:R-:W-:Y:S01]  /*19b70*/  LOP3.LUT R50, R51, R50, RZ, 0x3c, !PT ;  /* 0x0000003233327212 */ /* 0x000fe200078e3cff */
[----:B------:R-:W-:-:S03]  /*19b80*/  IMAD.MOV.U32 R53, RZ, RZ, R52 ;  /* 0x000000ffff357224 */ /* 0x000fc600078e0034 */
[----:B------:R-:W-:Y:S01]  /*19b90*/  LOP3.LUT R51, R51, R50, RZ, 0x3c, !PT ;  /* 0x0000003233337212 */ /* 0x000fe200078e3cff */
[----:B------:R-:W-:Y:S02]  /*19ba0*/  IMAD.MOV.U32 R52, RZ, RZ, R33 ;  /* 0x000000ffff347224 */ /* 0x000fe400078e0021 */
[----:B------:R-:W-:Y:S02]  /*19bb0*/  IMAD.MOV.U32 R55, RZ, RZ, R54 ;  /* 0x000000ffff377224 */ /* 0x000fe400078e0036 */
[----:B------:R-:W-:Y:S01]  /*19bc0*/  STL.64 [R1+0x1460], R50 ;  /* 0x0014603201007387 */ /* 0x000fe20000100a00 */
[----:B------:R-:W-:-:S03]  /*19bd0*/  IMAD.MOV.U32 R57, RZ, RZ, R56 ;  /* 0x000000ffff397224 */ /* 0x000fc600078e0038 */
[----:B------:R-:W4:Y:S04]  /*19be0*/  LDL.LU R39, [R1+0xf50] ;  /* 0x000f500001277983 */ /* 0x000f280000300800 */
[----:B------:R-:W4:Y:S01]  /*19bf0*/  LDL.LU R37, [R1+0xf54] ;  /* 0x000f540001257983 */ /* 0x000f220000300800 */
[----:B------:R-:W-:-:S03]  /*19c00*/  IMAD.MOV.U32 R54, RZ, RZ, R31 ;  /* 0x000000ffff367224 */ /* 0x000fc600078e001f */
[----:B------:R-:W-:Y:S04]  /*19c10*/  STL.64 [R1+0x1468], R52 ;  /* 0x0014683401007387 */ /* 0x000fe80000100a00 */
[----:B------:R-:W4:Y:S04]  /*19c20*/  LDL.LU R35, [R1+0xf58] ;  /* 0x000f580001237983 */ /* 0x000f280000300800 */
[----:B------:R-:W4:Y:S04]  /*19c30*/  LDL.LU R33, [R1+0xf5c] ;  /* 0x000f5c0001217983 */ /* 0x000f280000300800 */
[----:B------:R-:W-:Y:S04]  /*19c40*/  STL.64 [R1+0x1470], R54 ;  /* 0x0014703601007387 */ /* 0x000fe80000100a00 */
[----:B------:R-:W4:Y:S01]  /*19c50*/  LDL.LU R31, [R1+0xf60] ;  /* 0x000f6000011f7983 */ /* 0x000f220000300800 */
[----:B------:R-:W-:-:S02]  /*19c60*/  IMAD.MOV.U32 R59, RZ, RZ, R58 ;  /* 0x000000ffff3b7224 */ /* 0x000fc400078e003a */
[----:B------:R-:W-:Y:S02]  /*19c70*/  IMAD.MOV.U32 R61, RZ, RZ, R60 ;  /* 0x000000ffff3d7224 */ /* 0x000fe400078e003c */
[----:B------:R-:W-:Y:S02]  /*19c80*/  IMAD.MOV.U32 R63, RZ, RZ, R62 ;  /* 0x000000ffff3f7224 */ /* 0x000fe400078e003e */
[----:B--2---:R-:W-:-:S05]  /*19c90*/  IMAD.MOV.U32 R56, RZ, RZ, R29 ;  /* 0x000000ffff387224 */ /* 0x004fca00078e001d */
[----:B------:R-:W-:Y:S04]  /*19ca0*/  STL.64 [R1+0x1478], R56 ;  /* 0x0014783801007387 */ /* 0x000fe80000100a00 */
[----:B------:R-:W2:Y:S01]  /*19cb0*/  LDL.LU R29, [R1+0x6a8] ;  /* 0x0006a800011d7983 */ /* 0x000ea20000300800 */
[----:B---3--:R-:W-:-:S03]  /*19cc0*/  IMAD.MOV.U32 R58, RZ, RZ, R3 ;  /* 0x000000ffff3a7224 */ /* 0x008fc600078e0003 */
[----:B------:R-:W3:Y:S04]  /*19cd0*/  LDL.LU R3, [R1+0x6ac] ;  /* 0x0006ac0001037983 */ /* 0x000ee80000300800 */
[----:B------:R-:W-:Y:S01]  /*19ce0*/  STL.64 [R1+0x1510], R58 ;  /* 0x0015103a01007387 */ /* 0x000fe20000100a00 */
[----:B----4-:R-:W-:-:S03]  /*19cf0*/  IMAD.MOV.U32 R60, RZ, RZ, R2 ;  /* 0x000000ffff3c7224 */ /* 0x010fc600078e0002 */
[----:B------:R-:W4:Y:S04]  /*19d00*/  LDL.LU R2, [R1+0x6c4] ;  /* 0x0006c40001027983 */ /* 0x000f280000300800 */
[----:B------:R-:W-:Y:S01]  /*19d10*/  STL.64 [R1+0x1518], R60 ;  /* 0x0015183c01007387 */ /* 0x000fe20000100a00 */
[----:B------:R-:W-:-:S03]  /*19d20*/  IMAD.MOV.U32 R62, RZ, RZ, R0 ;  /* 0x000000ffff3e7224 */ /* 0x000fc600078e0000 */
[----:B------:R-:W4:Y:S01]  /*19d30*/  LDL.LU R0, [R1] ;  /* 0x0000000001007983 */ /* 0x000f220000300800 */
[----:B------:R-:W-:Y:S02]  /*19d40*/  IMAD.MOV.U32 R65, RZ, RZ, R64 ;  /* 0x000000ffff417224 */ /* 0x000fe400078e0040 */
[----:B------:R-:W-:Y:S01]  /*19d50*/  IMAD.MOV.U32 R67, RZ, RZ, R66 ;  /* 0x000000ffff437224 */ /* 0x000fe200078e0042 */
[----:B------:R-:W-:Y:S01]  /*19d60*/  STL.64 [R1+0x1520], R62 ;  /* 0x0015203e01007387 */ /* 0x000fe20000100a00 */
[----:B------:R-:W-:Y:S02]  /*19d70*/  IMAD.MOV.U32 R69, RZ, RZ, R68 ;  /* 0x000000ffff457224 */ /* 0x000fe400078e0044 */
[----:B------:R-:W-:Y:S02]  /*19d80*/  IMAD.MOV.U32 R71, RZ, RZ, R70 ;  /* 0x000000ffff477224 */ /* 0x000fe400078e0046 */
[----:B------:R-:W-:-:S05]  /*19d90*/  IMAD.MOV.U32 R64, RZ, RZ, R40 ;  /* 0x000000ffff407224 */ /* 0x000fca00078e0028 */
[----:B------:R-:W-:Y:S01]  /*19da0*/  STL.64 [R1+0x1528], R64 ;  /* 0x0015284001007387 */ /* 0x000fe20000100a00 */
[----:B------:R-:W-:Y:S02]  /*19db0*/  IMAD.MOV.U32 R66, RZ, RZ, R36 ;  /* 0x000000ffff427224 */ /* 0x000fe400078e0024 */
[----:B------:R-:W-:-:S03]  /*19dc0*/  IMAD.MOV.U32 R68, RZ, RZ, R34 ;  /* 0x000000ffff447224 */ /* 0x000fc600078e0022 */
[----:B------:R-:W-:Y:S04]  /*19dd0*/  STL.64 [R1+0x15c8], R66 ;  /* 0x0015c84201007387 */ /* 0x000fe80000100a00 */
[----:B------:R-:W4:Y:S04]  /*19de0*/  LDL.LU R34, [R1+0x8] ;  /* 0x0000080001227983 */ /* 0x000f280000300800 */
[----:B------:R-:W4:Y:S04]  /*19df0*/  LDL.LU R36, [R1+0x10] ;  /* 0x0000100001247983 */ /* 0x000f280000300800 */
[----:B------:R-:W-:Y:S01]  /*19e00*/  STL.64 [R1+0x15d0], R68 ;  /* 0x0015d04401007387 */ /* 0x000fe20000100a00 */
[----:B------:R-:W-:-:S03]  /*19e10*/  IMAD.MOV.U32 R70, RZ, RZ, R38 ;  /* 0x000000ffff467224 */ /* 0x000fc600078e0026 */
[----:B------:R-:W4:Y:S01]  /*19e20*/  LDL.LU R38, [R1+0x18] ;  /* 0x0000180001267983 */ /* 0x000f220000300800 */
[----:B------:R-:W-:Y:S02]  /*19e30*/  IMAD.MOV.U32 R73, RZ, RZ, R72 ;  /* 0x000000ffff497224 */ /* 0x000fe400078e0048 */
[----:B------:R-:W-:Y:S02]  /*19e40*/  IMAD.MOV.U32 R75, RZ, RZ, R74 ;  /* 0x000000ffff4b7224 */ /* 0x000fe400078e004a */
[----:B------:R-:W-:Y:S02]  /*19e50*/  IMAD.MOV.U32 R77, RZ, RZ, R76 ;  /* 0x000000ffff4d7224 */ /* 0x000fe400078e004c */
[----:B------:R-:W-:Y:S01]  /*19e60*/  IMAD.MOV.U32 R79, RZ, RZ, R78 ;  /* 0x000000ffff4f7224 */ /* 0x000fe200078e004e */
[----:B------:R-:W-:Y:S01]  /*19e70*/  STL.64 [R1+0x15d8], R70 ;  /* 0x0015d84601007387 */ /* 0x000fe20000100a00 */
[----:B------:R-:W-:Y:S02]  /*19e80*/  IMAD.MOV.U32 R81, RZ, RZ, R80 ;  /* 0x000000ffff517224 */ /* 0x000fe400078e0050 */
[----:B------:R-:W-:-:S02]  /*19e90*/  IMAD.MOV.U32 R72, RZ, RZ, R39 ;  /* 0x000000ffff487224 */ /* 0x000fc400078e0027 */
[----:B------:R-:W-:-:S03]  /*19ea0*/  IMAD.MOV.U32 R74, RZ, RZ, R37 ;  /* 0x000000ffff4a7224 */ /* 0x000fc600078e0025 */
[----:B------:R-:W-:Y:S04]  /*19eb0*/  STL.64 [R1+0x15e0], R72 ;  /* 0x0015e04801007387 */ /* 0x000fe80000100a00 */
[----:B------:R-:W-:Y:S01]  /*19ec0*/  STL.64 [R1+0x1678], R74 ;  /* 0x0016784a01007387 */ /* 0x000fe20000100a00 */
[----:B------:R-:W-:Y:S02]  /*19ed0*/  IMAD.MOV.U32 R76, RZ, RZ, R35 ;  /* 0x000000ffff4c7224 */ /* 0x000fe400078e0023 */
[----:B------:R-:W-:-:S03]  /*19ee0*/  IMAD.MOV.U32 R78, RZ, RZ, R33 ;  /* 0x000000ffff4e7224 */ /* 0x000fc600078e0021 */
[----:B------:R-:W-:Y:S01]  /*19ef0*/  STL.64 [R1+0x1680], R76 ;  /* 0x0016804c01007387 */ /* 0x000fe20000100a00 */
[----:B------:R-:W-:-:S03]  /*19f00*/  IMAD.MOV.U32 R33, RZ, RZ, R32 ;  /* 0x000000ffff217224 */ /* 0x000fc600078e0020 */
[----:B------:R-:W-:Y:S01]  /*19f10*/  STL [R1+0x1698], R78 ;  /* 0x0016984e01007387 */ /* 0x000fe20000100800 */
[----:B------:R-:W-:Y:S02]  /*19f20*/  IMAD.MOV.U32 R80, RZ, RZ, R31 ;  /* 0x000000ffff507224 */ /* 0x000fe400078e001f */
[----:B------:R-:W-:Y:S01]  /*19f30*/  IMAD.MOV.U32 R31, RZ, RZ, R30 ;  /* 0x000000ffff1f7224 */ /* 0x000fe200078e001e */
[----:B------:R-:W-:Y:S04]  /*19f40*/  STL [R1+0x1688], R79 ;  /* 0x0016884f01007387 */ /* 0x000fe80000100800 */
[----:B------:R-:W-:Y:S01]  /*19f50*/  STL.64 [R1+0x1690], R80 ;  /* 0x0016905001007387 */ /* 0x000fe20000100a00 */
[----:B--2---:R-:W-:-:S04]  /*19f60*/  LOP3.LUT R29, R29, R28, RZ, 0x3c, !PT ;  /* 0x0000001c1d1d7212 */ /* 0x004fc800078e3cff */
[----:B------:R-:W-:Y:S01]  /*19f70*/  LOP3.LUT R28, R29, R28, RZ, 0x3c, !PT ;  /* 0x0000001c1d1c7212 */ /* 0x000fe200078e3cff */
[----:B---3--:R-:W-:-:S03]  /*19f80*/  IMAD.MOV.U32 R30, RZ, RZ, R3 ;  /* 0x000000ffff1e7224 */ /* 0x008fc600078e0003 */
[----:B------:R-:W-:-:S05]  /*19f90*/  LOP3.LUT R29, R29, R28, RZ, 0x3c, !PT ;  /* 0x0000001c1d1d7212 */ /* 0x000fca00078e3cff */
[----:B------:R0:W-:Y:S04]  /*19fa0*/  STL.64 [R1+0x1258], R28 ;  /* 0x0012581c01007387 */ /* 0x0001e80000100a00 */
[----:B------:R-:W2:Y:S04]  /*19fb0*/  LDL.LU R3, [R1+0x20] ;  /* 0x0000200001037983 */ /* 0x000ea80000300800 */
[----:B------:R-:W-:Y:S01]  /*19fc0*/  STL.64 [R1+0x1268], R30 ;  /* 0x0012681e01007387 */ /* 0x000fe20000100a00 */
[----:B----4-:R-:W-:-:S03]  /*19fd0*/  IMAD.MOV.U32 R32, RZ, RZ, R2 ;  /* 0x000000ffff207224 */ /* 0x010fc600078e0002 */
[----:B------:R-:W3:Y:S04]  /*19fe0*/  LDL.LU R2, [R1+0x28] ;  /* 0x0000280001027983 */ /* 0x000ee80000300800 */
[----:B------:R1:W-:Y:S01]  /*19ff0*/  STL.64 [R1+0x1278], R32 ;  /* 0x0012782001007387 */ /* 0x0003e20000100a00 */
[----:B0-----:R-:W-:-:S03]  /*1a000*/  IMAD.MOV.U32 R28, RZ, RZ, R0 ;  /* 0x000000ffff1c7224 */ /* 0x001fc600078e0000 */
[----:B------:R-:W4:Y:S04]  /*1a010*/  LDL.LU R0, [R1+0x30] ;  /* 0x0000300001007983 */ /* 0x000f280000300800 */
[----:B------:R-:W-:Y:S04]  /*1a020*/  STL [R1+0x1290], R5 ;  /* 0x0012900501007387 */ /* 0x000fe80000100800 */
[----:B------:R-:W-:Y:S04]  /*1a030*/  STL [R1+0x12d0], R5 ;  /* 0x0012d00501007387 */ /* 0x000fe80000100800 */
[----:B------:R-:W-:Y:S04]  /*1a040*/  STL [R1+0x1310], R5 ;  /* 0x0013100501007387 */ /* 0x000fe80000100800 */
[----:B------:R-:W-:Y:S04]  /*1a050*/  STL [R1+0x1350], R5 ;  /* 0x0013500501007387 */ /* 0x000fe80000100800 */
[----:B------:R-:W-:Y:S04]  /*1a060*/  STL [R1+0x14b8], R5 ;  /* 0x0014b80501007387 */ /* 0x000fe80000100800 */
[----:B------:R0:W-:Y:S01]  /*1a070*/  STL.64 [R1+0x1288], R6 ;  /* 0x0012880601007387 */ /* 0x0001e20000100a00 */
[----:B------:R-:W-:-:S03]  /*1a080*/  IMAD.MOV.U32 R35, RZ, RZ, R6 ;  /* 0x000000ffff237224 */ /* 0x000fc600078e0006 */
[----:B------:R-:W4:Y:S04]  /*1a090*/  LDL.LU R46, [R1+0x38] ;  /* 0x00003800012e7983 */ /* 0x000f280000300800 */
[----:B------:R-:W4:Y:S01]  /*1a0a0*/  LDL.LU R48, [R1+0x40] ;  /* 0x0000400001307983 */ /* 0x000f220000300800 */
[----:B------:R-:W-:-:S03]  /*1a0b0*/  IMAD.MOV.U32 R37, RZ, RZ, R7 ;  /* 0x000000ffff257224 */ /* 0x000fc600078e0007 */
[----:B------:R-:W4:Y:S04]  /*1a0c0*/  LDL.LU R50, [R1+0x48] ;  /* 0x0000480001327983 */ /* 0x000f280000300800 */
[----:B-1----:R-:W4:Y:S01]  /*1a0d0*/  LDL.LU R33, [R1+0x50] ;  /* 0x0000500001217983 */ /* 0x002f220000300800 */
[----:B------:R-:W-:-:S03]  /*1a0e0*/  IMAD.MOV.U32 R29, RZ, RZ, R5 ;  /* 0x000000ffff1d7224 */ /* 0x000fc600078e0005 */
[----:B------:R-:W4:Y:S01]  /*1a0f0*/  LDL.LU R32, [R1+0x58] ;  /* 0x0000580001207983 */ /* 0x000f220000300800 */
[----:B------:R-:W-:-:S03]  /*1a100*/  IMAD.MOV.U32 R39, RZ, RZ, R8 ;  /* 0x000000ffff277224 */ /* 0x000fc600078e0008 */
[----:B------:R-:W4:Y:S04]  /*1a110*/  LDL.LU R31, [R1+0x60] ;  /* 0x00006000011f7983 */ /* 0x000f280000300800 */
[----:B------:R-:W4:Y:S04]  /*1a120*/  LDL.LU R30, [R1+0x68] ;  /* 0x00006800011e7983 */ /* 0x000f280000300800 */
[----:B0-----:R-:W4:Y:S04]  /*1a130*/  LDL.LU R7, [R1+0x70] ;  /* 0x0000700001077983 */ /* 0x001f280000300800 */
[----:B------:R-:W-:Y:S04]  /*1a140*/  STL.64 [R1+0x8], R34 ;  /* 0x0000082201007387 */ /* 0x000fe80000100a00 */
[----:B------:R-:W-:Y:S04]  /*1a150*/  STL.64 [R1+0x1390], R34 ;  /* 0x0013902201007387 */ /* 0x000fe80000100a00 */
[----:B------:R-:W-:Y:S04]  /*1a160*/  STL.64 [R1+0x10], R36 ;  /* 0x0000102401007387 */ /* 0x000fe80000100a00 */
[----:B------:R-:W-:Y:S04]  /*1a170*/  STL.64 [R1+0x1398], R36 ;  /* 0x0013982401007387 */ /* 0x000fe80000100a00 */
[----:B------:R-:W-:Y:S04]  /*1a180*/  STL.64 [R1], R28 ;  /* 0x0000001c01007387 */ /* 0x000fe80000100a00 */
[----:B------:R-:W-:Y:S04]  /*1a190*/  STL.64 [R1+0x18], R38 ;  /* 0x0000182601007387 */ /* 0x000fe80000100a00 */
[----:B------:R-:W-:Y:S04]  /*1a1a0*/  STL.64 [R1+0x13a0], R38 ;  /* 0x0013a02601007387 */ /* 0x000fe80000100a00 */
[----:B------:R-:W-:Y:S04]  /*1a1b0*/  STL.64 [R1+0x1298], R28 ;  /* 0x0012981c01007387 */ /* 0x000fe80000100a00 */
[----:B------:R-:W4:Y:S04]  /*1a1c0*/  LDL.LU R6, [R1+0x78] ;  /* 0x0000780001067983 */ /* 0x000f280000300800 */
[----:B------:R-:W4:Y:S04]  /*1a1d0*/  LDL.LU R5, [R1+0x80] ;  /* 0x0000800001057983 */ /* 0x000f280000300800 */
[----:B------:R-:W-:Y:S01]  /*1a1e0*/  STL [R1+0x12a0], R10 ;  /* 0x0012a00a01007387 */ /* 0x000fe20000100800 */
[----:B--2---:R-:W-:-:S03]  /*1a1f0*/  IMAD.MOV.U32 R40, RZ, RZ, R3 ;  /* 0x000000ffff287224 */ /* 0x004fc600078e0003 */
[----:B------:R-:W2:Y:S01]  /*1a200*/  LDL.LU R3, [R1+0x88] ;  /* 0x0000880001037983 */ /* 0x000ea20000300800 */
[----:B---3--:R-:W-:-:S03]  /*1a210*/  IMAD.MOV.U32 R42, RZ, RZ, R2 ;  /* 0x000000ffff2a7224 */ /* 0x008fc600078e0002 */
[----:B------:R-:W3:Y:S01]  /*1a220*/  LDL.LU R2, [R1+0x90] ;  /* 0x0000900001027983 */ /* 0x000ee20000300800 */
[----:B----4-:R-:W-:-:S03]  /*1a230*/  IMAD.MOV.U32 R44, RZ, RZ, R0 ;  /* 0x000000ffff2c7224 */ /* 0x010fc600078e0000 */
[----:B------:R-:W4:Y:S01]  /*1a240*/  LDL.LU R0, [R1+0x98] ;  /* 0x0000980001007983 */ /* 0x000f220000300800 */
[----:B------:R-:W-:Y:S02]  /*1a250*/  IMAD.MOV.U32 R41, RZ, RZ, R9 ;  /* 0x000000ffff297224 */ /* 0x000fe400078e0009 */
[----:B------:R-:W-:Y:S02]  /*1a260*/  IMAD.MOV.U32 R43, RZ, RZ, R10 ;  /* 0x000000ffff2b7224 */ /* 0x000fe400078e000a */
[----:B------:R-:W-:Y:S01]  /*1a270*/  IMAD.MOV.U32 R45, RZ, RZ, R11 ;  /* 0x000000ffff2d7224 */ /* 0x000fe200078e000b */
[----:B------:R-:W-:Y:S01]  /*1a280*/  STL.64 [R1+0x20], R40 ;  /* 0x0000202801007387 */ /* 0x000fe20000100a00 */
[----:B------:R-:W-:-:S03]  /*1a290*/  IMAD.MOV.U32 R47, RZ, RZ, R12 ;  /* 0x000000ffff2f7224 */ /* 0x000fc600078e000c */
[----:B------:R-:W-:Y:S01]  /*1a2a0*/  STL.64 [R1+0x28], R42 ;  /* 0x0000282a01007387 */ /* 0x000fe20000100a00 */
[----:B------:R-:W-:-:S03]  /*1a2b0*/  IMAD.MOV.U32 R9, RZ, RZ, R15 ;  /* 0x000000ffff097224 */ /* 0x000fc600078e000f */
[----:B------:R-:W-:Y:S01]  /*1a2c0*/  STL.64 [R1+0x13d0], R42 ;  /* 0x0013d02a01007387 */ /* 0x000fe20000100a00 */
[----:B------:R-:W-:-:S03]  /*1a2d0*/  IMAD.MOV.U32 R57, RZ, RZ, R14 ;  /* 0x000000ffff397224 */ /* 0x000fc600078e000e */
[----:B------:R-:W-:Y:S01]  /*1a2e0*/  STL.64 [R1+0x13a8], R40 ;  /* 0x0013a82801007387 */ /* 0x000fe20000100a00 */
[----:B------:R-:W-:-:S03]  /*1a2f0*/  IMAD.MOV.U32 R49, RZ, RZ, R13 ;  /* 0x000000ffff317224 */ /* 0x000fc600078e000d */
[----:B------:R-:W-:Y:S04]  /*1a300*/  STL.64 [R1+0x30], R44 ;  /* 0x0000302c01007387 */ /* 0x000fe80000100a00 */
[----:B------:R-:W-:Y:S04]  /*1a310*/  STL.64 [R1+0x13d8], R44 ;  /* 0x0013d82c01007387 */ /* 0x000fe80000100a00 */
[----:B------:R0:W-:Y:S01]  /*1a320*/  STL.64 [R1+0x12b8], R10 ;  /* 0x0012b80a01007387 */ /* 0x0001e20000100a00 */
[----:B------:R-:W-:-:S03]  /*1a330*/  IMAD.MOV.U32 R56, RZ, RZ, R50 ;  /* 0x000000ffff387224 */ /* 0x000fc600078e0032 */
[----:B------:R-:W-:Y:S01]  /*1a340*/  STL.64 [R1+0x38], R46 ;  /* 0x0000382e01007387 */ /* 0x000fe20000100a00 */
[----:B------:R-:W-:-:S03]  /*1a350*/  IMAD.MOV.U32 R8, RZ, RZ, R33 ;  /* 0x000000ffff087224 */ /* 0x000fc600078e0021 */
[----:B------:R-:W-:Y:S01]  /*1a360*/  STL.64 [R1+0x13e0], R46 ;  /* 0x0013e02e01007387 */ /* 0x000fe20000100a00 */
[----:B0-----:R-:W-:-:S03]  /*1a370*/  IMAD.MOV.U32 R10, RZ, RZ, R32 ;  /* 0x000000ffff0a7224 */ /* 0x001fc600078e0020 */
[----:B------:R0:W-:Y:S01]  /*1a380*/  STL.64 [R1+0x50], R8 ;  /* 0x0000500801007387 */ /* 0x0001e20000100a00 */
[----:B------:R-:W-:-:S03]  /*1a390*/  IMAD.MOV.U32 R11, RZ, RZ, R16 ;  /* 0x000000ffff0b7224 */ /* 0x000fc600078e0010 */
[----:B------:R-:W-:Y:S04]  /*1a3a0*/  STL.64 [R1+0x48], R56 ;  /* 0x0000483801007387 */ /* 0x000fe80000100a00 */
[----:B------:R-:W-:Y:S01]  /*1a3b0*/  STL.64 [R1+0x1480], R56 ;  /* 0x0014803801007387 */ /* 0x000fe20000100a00 */
[----:B0-----:R-:W-:-:S03]  /*1a3c0*/  IMAD.MOV.U32 R8, RZ, RZ, R31 ;  /* 0x000000ffff087224 */ /* 0x001fc600078e001f */
[----:B------:R-:W-:Y:S01]  /*1a3d0*/  STL.64 [R1+0x40], R48 ;  /* 0x0000403001007387 */ /* 0x000fe20000100a00 */
[----:B------:R-:W-:Y:S02]  /*1a3e0*/  IMAD.MOV.U32 R9, RZ, RZ, R17 ;  /* 0x000000ffff097224 */ /* 0x000fe400078e0011 */
[----:B------:R-:W-:Y:S01]  /*1a3f0*/  IMAD.MOV.U32 R62, RZ, RZ, R7 ;  /* 0x000000ffff3e7224 */ /* 0x000fe200078e0007 */
[----:B------:R-:W-:Y:S01]  /*1a400*/  STL.64 [R1+0x13e8], R48 ;  /* 0x0013e83001007387 */ /* 0x000fe20000100a00 */
[----:B------:R-:W-:-:S03]  /*1a410*/  IMAD.MOV.U32 R7, RZ, RZ, R21 ;  /* 0x000000ffff077224 */ /* 0x000fc600078e0015 */
[----:B------:R0:W-:Y:S01]  /*1a420*/  STL.64 [R1+0x12a8], R16 ;  /* 0x0012a81001007387 */ /* 0x0001e20000100a00 */
[----:B------:R-:W-:Y:S02]  /*1a430*/  IMAD.MOV.U32 R60, RZ, RZ, R30 ;  /* 0x000000ffff3c7224 */ /* 0x000fe400078e001e */
[----:B------:R-:W-:Y:S01]  /*1a440*/  IMAD.MOV.U32 R61, RZ, RZ, R18 ;  /* 0x000000ffff3d7224 */ /* 0x000fe200078e0012 */
[----:B------:R1:W-:Y:S01]  /*1a450*/  STL.64 [R1+0x58], R10 ;  /* 0x0000580a01007387 */ /* 0x0003e20000100a00 */
[----:B------:R-:W-:-:S03]  /*1a460*/  IMAD.MOV.U32 R63, RZ, RZ, R19 ;  /* 0x000000ffff3f7224 */ /* 0x000fc600078e0013 */
[----:B------:R1:W-:Y:S01]  /*1a470*/  STL.64 [R1+0x60], R8 ;  /* 0x0000600801007387 */ /* 0x0003e20000100a00 */
[----:B------:R-:W-:-:S03]  /*1a480*/  IMAD.MOV.U32 R65, RZ, RZ, R20 ;  /* 0x000000ffff417224 */ /* 0x000fc600078e0014 */
[----:B0-----:R-:W4:Y:S04]  /*1a490*/  LDL.LU R16, [R1+0xa0] ;  /* 0x0000a00001107983 */ /* 0x001f280000300800 */
[----:B------:R-:W4:Y:S04]  /*1a4a0*/  LDL.LU R15, [R1+0xa8] ;  /* 0x0000a800010f7983 */ /* 0x000f280000300800 */
[----:B------:R-:W4:Y:S01]  /*1a4b0*/  LDL.LU R14, [R1+0xb0] ;  /* 0x0000b000010e7983 */ /* 0x000f220000300800 */
[----:B------:R-:W-:Y:S02]  /*1a4c0*/  IMAD.MOV.U32 R64, RZ, RZ, R6 ;  /* 0x000000ffff407224 */ /* 0x000fe400078e0006 */
[----:B------:R-:W-:-:S05]  /*1a4d0*/  IMAD.MOV.U32 R6, RZ, RZ, R5 ;  /* 0x000000ffff067224 */ /* 0x000fca00078e0005 */
[----:B------:R0:W-:Y:S04]  /*1a4e0*/  STL.64 [R1+0x80], R6 ;  /* 0x0000800601007387 */ /* 0x0001e80000100a00 */
[----:B------:R-:W-:Y:S04]  /*1a4f0*/  STL.64 [R1+0x68], R60 ;  /* 0x0000683c01007387 */ /* 0x000fe80000100a00 */
[----:B------:R-:W-:Y:S04]  /*1a500*/  STL.64 [R1+0x1530], R60 ;  /* 0x0015303c01007387 */ /* 0x000fe80000100a00 */
[----:B------:R-:W-:Y:S04]  /*1a510*/  STL.64 [R1+0x70], R62 ;  /* 0x0000703e01007387 */ /* 0x000fe80000100a00 */
[----:B------:R-:W-:Y:S04]  /*1a520*/  STL.64 [R1+0x1538], R62 ;  /* 0x0015383e01007387 */ /* 0x000fe80000100a00 */
[----:B------:R-:W-:Y:S04]  /*1a530*/  STL.64 [R1+0x78], R64 ;  /* 0x0000784001007387 */ /* 0x000fe80000100a00 */
[----:B------:R-:W-:Y:S04]  /*1a540*/  STL.64 [R1+0x1540], R64 ;  /* 0x0015404001007387 */ /* 0x000fe80000100a00 */
[----:B------:R0:W-:Y:S04]  /*1a550*/  STL.64 [R1+0x12c8], R22 ;  /* 0x0012c81601007387 */ /* 0x0001e80000100a00 */
[----:B------:R-:W4:Y:S04]  /*1a560*/  LDL.LU R13, [R1+0xb8] ;  /* 0x0000b800010d7983 */ /* 0x000f280000300800 */
[----:B------:R-:W4:Y:S04]  /*1a570*/  LDL.LU R12, [R1+0x6c8] ;  /* 0x0006c800010c7983 */ /* 0x000f280000300800 */
[----:B-1----:R-:W4:Y:S04]  /*1a580*/  LDL.LU R11, [R1+0xc0] ;  /* 0x0000c000010b7983 */ /* 0x002f280000300800 */
[----:B------:R-:W4:Y:S04]  /*1a590*/  LDL.LU R10, [R1+0x71c] ;  /* 0x00071c00010a7983 */ /* 0x000f280000300800 */
[----:B------:R-:W4:Y:S04]  /*1a5a0*/  LDL.LU R9, [R1+0xc8] ;  /* 0x0000c80001097983 */ /* 0x000f280000300800 */
[----:B------:R-:W4:Y:S04]  /*1a5b0*/  LDL.LU R8, [R1+0x720] ;  /* 0x0007200001087983 */ /* 0x000f280000300800 */
[----:B0-----:R-:W4:Y:S04]  /*1a5c0*/  LDL.LU R7, [R1+0xd0] ;  /* 0x0000d00001077983 */ /* 0x001f280000300800 */
[----:B------:R-:W4:Y:S04]  /*1a5d0*/  LDL.LU R6, [R1+0x724] ;  /* 0x0007240001067983 */ /* 0x000f280000300800 */
[----:B------:R-:W4:Y:S01]  /*1a5e0*/  LDL.LU R5, [R1+0xd8] ;  /* 0x0000d80001057983 */ /* 0x000f220000300800 */
        /* <DEDUP_REMOVED lines=9> */
[----:B------:R-:W-:Y:S04]  /*1a680*/  STL.64 [R1+0x88], R66 ;  /* 0x0000884201007387 */ /* 0x000fe80000100a00 */
[----:B------:R-:W-:Y:S04]  /*1a690*/  STL.64 [R1+0x15e8], R66 ;  /* 0x0015e84201007387 */ /* 0x000fe80000100a00 */
[----:B------:R-:W-:Y:S04]  /*1a6a0*/  STL.64 [R1+0x90], R68 ;  /* 0x0000904401007387 */ /* 0x000fe80000100a00 */
[----:B------:R-:W-:Y:S01]  /*1a6b0*/  STL.64 [R1+0x15f0], R68 ;  /* 0x0015f04401007387 */ /* 0x000fe20000100a00 */
[----:B------:R-:W-:-:S03]  /*1a6c0*/  IMAD.MOV.U32 R73, RZ, RZ, R25 ;  /* 0x000000ffff497224 */ /* 0x000fc600078e0019 */
[----:B------:R-:W-:Y:S04]  /*1a6d0*/  STL.64 [R1+0x98], R70 ;  /* 0x0000984601007387 */ /* 0x000fe80000100a00 */
[----:B------:R-:W-:Y:S04]  /*1a6e0*/  STL.64 [R1+0x15f8], R70 ;  /* 0x0015f84601007387 */ /* 0x000fe80000100a00 */
[----:B------:R-:W4:Y:S04]  /*1a6f0*/  LDL.LU R21, [R1+0xe8] ;  /* 0x0000e80001157983 */ /* 0x000f280000300800 */
[----:B------:R-:W4:Y:S01]  /*1a700*/  LDL.LU R20, [R1+0x780] ;  /* 0x0007800001147983 */ /* 0x000f220000300800 */
[----:B------:R-:W-:-:S03]  /*1a710*/  IMAD.MOV.U32 R75, RZ, RZ, R26 ;  /* 0x000000ffff4b7224 */ /* 0x000fc600078e001a */
[----:B------:R-:W4:Y:S04]  /*1a720*/  LDL.LU R25, [R1+0xf0] ;  /* 0x0000f00001197983 */ /* 0x000f280000300800 */
[----:B------:R-:W4:Y:S01]  /*1a730*/  LDL.LU R24, [R1+0x784] ;  /* 0x0007840001187983 */ /* 0x000f220000300800 */
[----:B------:R-:W-:-:S03]  /*1a740*/  IMAD.MOV.U32 R77, RZ, RZ, R27 ;  /* 0x000000ffff4d7224 */ /* 0x000fc600078e001b */
[----:B------:R-:W4:Y:S04]  /*1a750*/  LDL.LU R23, [R1+0xf8] ;  /* 0x0000f80001177983 */ /* 0x000f280000300800 */
[----:B------:R-:W4:Y:S04]  /*1a760*/  LDL.LU R22, [R1+0x788] ;  /* 0x0007880001167983 */ /* 0x000f280000300800 */
[----:B------:R-:W4:Y:S01]  /*1a770*/  LDL.LU R17, [R1+0x100] ;  /* 0x0001000001117983 */ /* 0x000f220000300800 */
[----:B------:R-:W-:-:S03]  /*1a780*/  IMAD.MOV.U32 R72, RZ, RZ, R16 ;  /* 0x000000ffff487224 */ /* 0x000fc600078e0010 */
[----:B------:R-:W4:Y:S01]  /*1a790*/  LDL.LU R16, [R1+0xbe0] ;  /* 0x000be00001107983 */ /* 0x000f220000300800 */
[----:B------:R-:W-:-:S03]  /*1a7a0*/  IMAD.MOV.U32 R74, RZ, RZ, R15 ;  /* 0x000000ffff4a7224 */ /* 0x000fc600078e000f */
[----:B------:R-:W-:Y:S01]  /*1a7b0*/  STL.64 [R1+0xa0], R72 ;  /* 0x0000a04801007387 */ /* 0x000fe20000100a00 */
[----:B------:R-:W-:-:S03]  /*1a7c0*/  IMAD.MOV.U32 R76, RZ, RZ, R14 ;  /* 0x000000ffff4c7224 */ /* 0x000fc600078e000e */
[----:B------:R-:W-:Y:S04]  /*1a7d0*/  STL.64 [R1+0x1600], R72 ;  /* 0x0016004801007387 */ /* 0x000fe80000100a00 */
[----:B------:R-:W-:Y:S04]  /*1a7e0*/  STL.64 [R1+0xa8], R74 ;  /* 0x0000a84a01007387 */ /* 0x000fe80000100a00 */
[----:B------:R0:W-:Y:S04]  /*1a7f0*/  STL.64 [R1+0x16a0], R74 ;  /* 0x0016a04a01007387 */ /* 0x0001e80000100a00 */
[----:B------:R-:W-:Y:S04]  /*1a800*/  STL.64 [R1+0xb0], R76 ;  /* 0x0000b04c01007387 */ /* 0x000fe80000100a00 */
[----:B------:R-:W-:Y:S04]  /*1a810*/  STL [R1+0x16b8], R76 ;  /* 0x0016b84c01007387 */ /* 0x000fe80000100800 */
[----:B------:R-:W-:Y:S01]  /*1a820*/  STL [R1+0x16a8], R77 ;  /* 0x0016a84d01007387 */ /* 0x000fe20000100800 */
[----:B------:R-:W-:-:S02]  /*1a830*/  IMAD.MOV.U32 R81, RZ, RZ, R13 ;  /* 0x000000ffff517224 */ /* 0x000fc400078e000d */
[----:B------:R-:W-:Y:S02]  /*1a840*/  IMAD.MOV.U32 R80, RZ, RZ, R12 ;  /* 0x000000ffff507224 */ /* 0x000fe400078e000c */
[----:B0-----:R-:W-:-:S03]  /*1a850*/  IMAD.MOV.U32 R75, RZ, RZ, R11 ;  /* 0x000000ffff4b7224 */ /* 0x001fc600078e000b */
[----:B------:R-:W-:Y:S01]  /*1a860*/  STL.64 [R1+0xb8], R80 ;  /* 0x0000b85001007387 */ /* 0x000fe20000100a00 */
[----:B------:R-:W-:-:S03]  /*1a870*/  IMAD.MOV.U32 R74, RZ, RZ, R10 ;  /* 0x000000ffff4a7224 */ /* 0x000fc600078e000a */
[----:B------:R-:W-:Y:S04]  /*1a880*/  STL.64 [R1+0x16b0], R80 ;  /* 0x0016b05001007387 */ /* 0x000fe80000100a00 */
[----:B------:R-:W-:Y:S04]  /*1a890*/  STL.64 [R1+0xc0], R74 ;  /* 0x0000c04a01007387 */ /* 0x000fe80000100a00 */
[----:B------:R-:W-:Y:S01]  /*1a8a0*/  STL.64 [R1+0x16c0], R74 ;  /* 0x0016c04a01007387 */ /* 0x000fe20000100a00 */
[----:B------:R-:W-:-:S03]  /*1a8b0*/  IMAD.MOV.U32 R13, RZ, RZ, R7 ;  /* 0x000000ffff0d7224 */ /* 0x000fc600078e0007 */
[----:B------:R-:W4:Y:S01]  /*1a8c0*/  LDL.LU R11, [R1+0x108] ;  /* 0x00010800010b7983 */ /* 0x000f220000300800 */
[----:B------:R-:W-:-:S03]  /*1a8d0*/  IMAD.MOV.U32 R12, RZ, RZ, R6 ;  /* 0x000000ffff0c7224 */ /* 0x000fc600078e0006 */
[----:B------:R-:W4:Y:S04]  /*1a8e0*/  LDL.LU R10, [R1+0xbe4] ;  /* 0x000be400010a7983 */ /* 0x000f280000300800 */
[----:B------:R-:W4:Y:S04]  /*1a8f0*/  LDL.LU R7, [R1+0x110] ;  /* 0x0001100001077983 */ /* 0x000f280000300800 */
[----:B------:R-:W4:Y:S01]  /*1a900*/  LDL.LU R6, [R1+0xbe8] ;  /* 0x000be80001067983 */ /* 0x000f220000300800 */
[----:B------:R-:W-:-:S03]  /*1a910*/  IMAD.MOV.U32 R15, RZ, RZ, R5 ;  /* 0x000000ffff0f7224 */ /* 0x000fc600078e0005 */
[----:B------:R-:W4:Y:S01]  /*1a920*/  LDL.LU R5, [R1+0x118] ;  /* 0x0001180001057983 */ /* 0x000f220000300800 */
[----:B--2---:R-:W-:-:S03]  /*1a930*/  IMAD.MOV.U32 R14, RZ, RZ, R3 ;  /* 0x000000ffff0e7224 */ /* 0x004fc600078e0003 */
[----:B------:R-:W2:Y:S01]  /*1a940*/  LDL.LU R3, [R1+0xbec] ;  /* 0x000bec0001037983 */ /* 0x000ea20000300800 */
[----:B---3--:R-:W-:-:S03]  /*1a950*/  IMAD.MOV.U32 R19, RZ, RZ, R2 ;  /* 0x000000ffff137224 */ /* 0x008fc600078e0002 */
[----:B------:R-:W3:Y:S01]  /*1a960*/  LDL.LU R2, [R1+0x120] ;  /* 0x0001200001027983 */ /* 0x000ee20000300800 */
[----:B----4-:R-:W-:-:S03]  /*1a970*/  IMAD.MOV.U32 R18, RZ, RZ, R0 ;  /* 0x000000ffff127224 */ /* 0x010fc600078e0000 */
[----:B------:R-:W4:Y:S04]  /*1a980*/  LDL.LU R0, [R1+0xbf0] ;  /* 0x000bf00001007983 */ /* 0x000f280000300800 */
[----:B------:R-:W-:Y:S04]  /*1a990*/  STL.64 [R1+0xc8], R8 ;  /* 0x0000c80801007387 */ /* 0x000fe80000100a00 */
[----:B------:R-:W-:Y:S04]  /*1a9a0*/  STL.64 [R1+0x12d8], R8 ;  /* 0x0012d80801007387 */ /* 0x000fe80000100a00 */
[----:B------:R-:W-:Y:S04]  /*1a9b0*/  STL.64 [R1+0xd0], R12 ;  /* 0x0000d00c01007387 */ /* 0x000fe80000100a00 */
[----:B------:R-:W-:Y:S04]  /*1a9c0*/  STL [R1+0x12e0], R13 ;  /* 0x0012e00d01007387 */ /* 0x000fe80000100800 */
[----:B------:R-:W-:Y:S04]  /*1a9d0*/  STL.64 [R1+0x12f8], R12 ;  /* 0x0012f80c01007387 */ /* 0x000fe80000100a00 */
[----:B------:R-:W-:Y:S04]  /*1a9e0*/  STL.64 [R1+0xd8], R14 ;  /* 0x0000d80e01007387 */ /* 0x000fe80000100a00 */
[----:B------:R-:W-:Y:S04]  /*1a9f0*/  STL.64 [R1+0x12e8], R14 ;  /* 0x0012e80e01007387 */ /* 0x000fe80000100a00 */
[----:B------:R-:W-:Y:S04]  /*1aa00*/  STL.64 [R1+0xe0], R18 ;  /* 0x0000e01201007387 */ /* 0x000fe80000100a00 */
[----:B------:R0:W-:Y:S04]  /*1aa10*/  STL.64 [R1+0x1308], R18 ;  /* 0x0013081201007387 */ /* 0x0001e80000100a00 */
[----:B0-----:R-:W4:Y:S01]  /*1aa20*/  LDL.LU R19, [R1+0x128] ;  /* 0x0001280001137983 */ /* 0x001f220000300800 */
[----:B------:R-:W-:-:S03]  /*1aa30*/  IMAD.MOV.U32 R31, RZ, RZ, R17 ;  /* 0x000000ffff1f7224 */ /* 0x000fc600078e0011 */
[----:B------:R-:W4:Y:S04]  /*1aa40*/  LDL.LU R18, [R1+0xbf4] ;  /* 0x000bf40001127983 */ /* 0x000f280000300800 */
[----:B------:R-:W4:Y:S01]  /*1aa50*/  LDL.LU R17, [R1+0x130] ;  /* 0x0001300001117983 */ /* 0x000f220000300800 */
[----:B------:R-:W-:Y:S02]  /*1aa60*/  IMAD.MOV.U32 R26, RZ, RZ, R22 ;  /* 0x000000ffff1a7224 */ /* 0x000fe400078e0016 */
[----:B------:R-:W-:Y:S02]  /*1aa70*/  IMAD.MOV.U32 R27, RZ, RZ, R23 ;  /* 0x000000ffff1b7224 */ /* 0x000fe400078e0017 */
[----:B------:R-:W-:Y:S02]  /*1aa80*/  IMAD.MOV.U32 R30, RZ, RZ, R16 ;  /* 0x000000ffff1e7224 */ /* 0x000fe400078e0010 */
[----:B------:R-:W4:Y:S04]  /*1aa90*/  LDL.LU R16, [R1+0xbf8] ;  /* 0x000bf80001107983 */ /* 0x000f280000300800 */
[----:B------:R-:W4:Y:S04]  /*1aaa0*/  LDL.LU R15, [R1+0x138] ;  /* 0x00013800010f7983 */ /* 0x000f280000300800 */
[----:B------:R-:W4:Y:S04]  /*1aab0*/  LDL.LU R14, [R1+0xbfc] ;  /* 0x000bfc00010e7983 */ /* 0x000f280000300800 */
[----:B------:R-:W4:Y:S04]  /*1aac0*/  LDL.LU R13, [R1+0x140] ;  /* 0x00014000010d7983 */ /* 0x000f280000300800 */
        /* <DEDUP_REMOVED lines=9> */
[----:B------:R-:W-:Y:S01]  /*1ab60*/  STL.64 [R1+0x1348], R30 ;  /* 0x0013481e01007387 */ /* 0x000fe20000100a00 */
[----:B------:R-:W-:-:S03]  /*1ab70*/  IMAD.MOV.U32 R37, RZ, RZ, R7 ;  /* 0x000000ffff257224 */ /* 0x000fc600078e0007 */
[----:B------:R-:W4:Y:S01]  /*1ab80*/  LDL.LU R7, [R1+0x148] ;  /* 0x0001480001077983 */ /* 0x000f220000300800 */
[----:B------:R-:W-:-:S03]  /*1ab90*/  IMAD.MOV.U32 R36, RZ, RZ, R6 ;  /* 0x000000ffff247224 */ /* 0x000fc600078e0006 */
[----:B------:R-:W4:Y:S01]  /*1aba0*/  LDL.LU R6, [R1+0xc04] ;  /* 0x000c040001067983 */ /* 0x000f220000300800 */
[----:B------:R-:W-:Y:S02]  /*1abb0*/  IMAD.MOV.U32 R35, RZ, RZ, R11 ;  /* 0x000000ffff237224 */ /* 0x000fe400078e000b */
[----:B------:R-:W-:Y:S01]  /*1abc0*/  IMAD.MOV.U32 R34, RZ, RZ, R10 ;  /* 0x000000ffff227224 */ /* 0x000fe200078e000a */
[----:B------:R-:W4:Y:S01]  /*1abd0*/  LDL.LU R11, [R1+0x150] ;  /* 0x00015000010b7983 */ /* 0x000f220000300800 */
[----:B------:R-:W-:-:S03]  /*1abe0*/  IMAD.MOV.U32 R39, RZ, RZ, R5 ;  /* 0x000000ffff277224 */ /* 0x000fc600078e0005 */
[----:B------:R-:W4:Y:S04]  /*1abf0*/  LDL.LU R10, [R1+0xc08] ;  /* 0x000c0800010a7983 */ /* 0x000f280000300800 */
[----:B------:R-:W4:Y:S04]  /*1ac00*/  LDL.LU R9, [R1+0x158] ;  /* 0x0001580001097983 */ /* 0x000f280000300800 */
[----:B------:R-:W4:Y:S04]  /*1ac10*/  LDL.LU R8, [R1+0xc0c] ;  /* 0x000c0c0001087983 */ /* 0x000f280000300800 */
        /* <DEDUP_REMOVED lines=19> */
[----:B------:R-:W-:-:S03]  /*1ad50*/  IMAD.MOV.U32 R45, RZ, RZ, R17 ;  /* 0x000000ffff2d7224 */ /* 0x000fc600078e0011 */
[----:B------:R-:W4:Y:S01]  /*1ad60*/  LDL.LU R17, [R1+0x178] ;  /* 0x0001780001117983 */ /* 0x000f220000300800 */
[----:B------:R-:W-:-:S03]  /*1ad70*/  IMAD.MOV.U32 R44, RZ, RZ, R16 ;  /* 0x000000ffff2c7224 */ /* 0x000fc600078e0010 */
[----:B------:R-:W4:Y:S01]  /*1ad80*/  LDL.LU R16, [R1+0xc1c] ;  /* 0x000c1c0001107983 */ /* 0x000f220000300800 */
        /* <DEDUP_REMOVED lines=9> */
[----:B------:R-:W-:Y:S04]  /*1ae20*/  STL.64 [R1+0x1420], R46 ;  /* 0x0014202e01007387 */ /* 0x000fe80000100a00 */
[----:B------:R-:W-:Y:S04]  /*1ae30*/  STL.64 [R1+0x140], R48 ;  /* 0x0001403001007387 */ /* 0x000fe80000100a00 */
[----:B------:R-:W-:Y:S04]  /*1ae40*/  STL.64 [R1+0x1428], R48 ;  /* 0x0014283001007387 */ /* 0x000fe80000100a00 */
[----:B------:R-:W4:Y:S04]  /*1ae50*/  LDL.LU R15, [R1+0x180] ;  /* 0x00018000010f7983 */ /* 0x000f280000300800 */
[----:B------:R-:W4:Y:S04]  /*1ae60*/  LDL.LU R14, [R1+0xc20] ;  /* 0x000c2000010e7983 */ /* 0x000f280000300800 */
[----:B------:R0:W-:Y:S04]  /*1ae70*/  STL.64 [R1+0x148], R6 ;  /* 0x0001480601007387 */ /* 0x0001e80000100a00 */
[----:B------:R-:W4:Y:S04]  /*1ae80*/  LDL.LU R13, [R1+0x188] ;  /* 0x00018800010d7983 */ /* 0x000f280000300800 */
[----:B------:R-:W4:Y:S04]  /*1ae90*/  LDL.LU R12, [R1+0xc24] ;  /* 0x000c2400010c7983 */ /* 0x000f280000300800 */
[----:B0-----:R-:W4:Y:S04]  /*1aea0*/  LDL.LU R7, [R1+0x190] ;  /* 0x0001900001077983 */ /* 0x001f280000300800 */
[----:B------:R-:W4:Y:S01]  /*1aeb0*/  LDL.LU R6, [R1+0xc28] ;  /* 0x000c280001067983 */ /* 0x000f220000300800 */
[----:B------:R-:W-:-:S02]  /*1aec0*/  IMAD.MOV.U32 R56, RZ, RZ, R10 ;  /* 0x000000ffff387224 */ /* 0x000fc400078e000a */
[----:B------:R-:W-:Y:S02]  /*1aed0*/  IMAD.MOV.U32 R57, RZ, RZ, R11 ;  /* 0x000000ffff397224 */ /* 0x000fe400078e000b */
[----:B------:R-:W-:Y:S02]  /*1aee0*/  IMAD.MOV.U32 R10, RZ, RZ, R8 ;  /* 0x000000ffff0a7224 */ /* 0x000fe400078e0008 */
[----:B------:R-:W-:Y:S02]  /*1aef0*/  IMAD.MOV.U32 R11, RZ, RZ, R9 ;  /* 0x000000ffff0b7224 */ /* 0x000fe400078e0009 */
[----:B------:R-:W-:-:S03]  /*1af00*/  IMAD.MOV.U32 R9, RZ, RZ, R5 ;  /* 0x000000ffff097224 */ /* 0x000fc600078e0005 */
[----:B------:R0:W-:Y:S04]  /*1af10*/  STL.64 [R1+0x158], R10 ;  /* 0x0001580a01007387 */ /* 0x0001e80000100a00 */
[----:B0-----:R-:W4:Y:S01]  /*1af20*/  LDL.LU R11, [R1+0x198] ;  /* 0x00019800010b7983 */ /* 0x001f220000300800 */
[----:B--2---:R-:W-:-:S05]  /*1af30*/  IMAD.MOV.U32 R8, RZ, RZ, R3 ;  /* 0x000000ffff087224 */ /* 0x004fca00078e0003 */
[----:B------:R0:W-:Y:S04]  /*1af40*/  STL.64 [R1+0x160], R8 ;  /* 0x0001600801007387 */ /* 0x0001e80000100a00 */
[----:B------:R-:W2:Y:S01]  /*1af50*/  LDL.LU R10, [R1+0xc2c] ;  /* 0x000c2c00010a7983 */ /* 0x000ea20000300800 */
[----:B---3--:R-:W-:Y:S02]  /*1af60*/  IMAD.MOV.U32 R3, RZ, RZ, R2 ;  /* 0x000000ffff037224 */ /* 0x008fe400078e0002 */
[----:B----4-:R-:W-:-:S05]  /*1af70*/  IMAD.MOV.U32 R2, RZ, RZ, R0 ;  /* 0x000000ffff027224 */ /* 0x010fca00078e0000 */
[----:B------:R1:W-:Y:S04]  /*1af80*/  STL.64 [R1+0x168], R2 ;  /* 0x0001680201007387 */ /* 0x0003e80000100a00 */
[----:B0-----:R-:W3:Y:S04]  /*1af90*/  LDL.LU R9, [R1+0x1a0] ;  /* 0x0001a00001097983 */ /* 0x001ee80000300800 */
[----:B------:R-:W4:Y:S04]  /*1afa0*/  LDL.LU R8, [R1+0xc30] ;  /* 0x000c300001087983 */ /* 0x000f280000300800 */
[----:B------:R-:W4:Y:S04]  /*1afb0*/  LDL.LU R5, [R1+0x1a8] ;  /* 0x0001a80001057983 */ /* 0x000f280000300800 */
[----:B-1----:R-:W4:Y:S04]  /*1afc0*/  LDL.LU R3, [R1+0xc34] ;  /* 0x000c340001037983 */ /* 0x002f280000300800 */
[----:B------:R-:W4:Y:S04]  /*1afd0*/  LDL.LU R2, [R1+0x1b0] ;  /* 0x0001b00001027983 */ /* 0x000f280000300800 */
[----:B------:R-:W4:Y:S04]  /*1afe0*/  LDL.LU R0, [R1+0xc38] ;  /* 0x000c380001007983 */ /* 0x000f280000300800 */
[----:B------:R-:W-:Y:S04]  /*1aff0*/  STL.64 [R1+0x150], R56 ;  /* 0x0001503801007387 */ /* 0x000fe80000100a00 */
[----:B------:R-:W-:Y:S04]  /*1b000*/  STL.64 [R1+0x1488], R56 ;  /* 0x0014883801007387 */ /* 0x000fe80000100a00 */
[----:B------:R0:W-:Y:S04]  /*1b010*/  STL.64 [R1+0x170], R18 ;  /* 0x0001701201007387 */ /* 0x0001e80000100a00 */
[----:B------:R-:W4:Y:S01]  /*1b020*/  LDL.LU R21, [R1+0x1b8] ;  /* 0x0001b80001157983 */ /* 0x000f220000300800 */
[----:B------:R-:W-:-:S02]  /*1b030*/  IMAD.MOV.U32 R61, RZ, RZ, R17 ;  /* 0x000000ffff3d7224 */ /* 0x000fc400078e0011 */
[----:B------:R-:W-:Y:S02]  /*1b040*/  IMAD.MOV.U32 R60, RZ, RZ, R16 ;  /* 0x000000ffff3c7224 */ /* 0x000fe400078e0010 */
[----:B------:R-:W-:Y:S02]  /*1b050*/  IMAD.MOV.U32 R63, RZ, RZ, R15 ;  /* 0x000000ffff3f7224 */ /* 0x000fe400078e000f */
[----:B------:R-:W-:Y:S01]  /*1b060*/  IMAD.MOV.U32 R62, RZ, RZ, R14 ;  /* 0x000000ffff3e7224 */ /* 0x000fe200078e000e */
[----:B------:R1:W-:Y:S04]  /*1b070*/  STL.64 [R1+0x188], R12 ;  /* 0x0001880c01007387 */ /* 0x0003e80000100a00 */
[----:B------:R-:W4:Y:S04]  /*1b080*/  LDL.LU R20, [R1+0xc3c] ;  /* 0x000c3c0001147983 */ /* 0x000f280000300800 */
[----:B0-----:R-:W4:Y:S01]  /*1b090*/  LDL.LU R19, [R1+0x1c0] ;  /* 0x0001c00001137983 */ /* 0x001f220000300800 */
[----:B------:R-:W-:-:S03]  /*1b0a0*/  IMAD.MOV.U32 R67, RZ, RZ, R7 ;  /* 0x000000ffff437224 */ /* 0x000fc600078e0007 */
[----:B------:R-:W4:Y:S01]  /*1b0b0*/  LDL.LU R18, [R1+0xc40] ;  /* 0x000c400001127983 */ /* 0x000f220000300800 */
[----:B------:R-:W-:-:S03]  /*1b0c0*/  IMAD.MOV.U32 R66, RZ, RZ, R6 ;  /* 0x000000ffff427224 */ /* 0x000fc600078e0006 */
[----:B------:R-:W4:Y:S04]  /*1b0d0*/  LDL.LU R17, [R1+0x1c8] ;  /* 0x0001c80001117983 */ /* 0x000f280000300800 */
[----:B------:R-:W4:Y:S04]  /*1b0e0*/  LDL.LU R16, [R1+0xc44] ;  /* 0x000c440001107983 */ /* 0x000f280000300800 */
[----:B------:R-:W4:Y:S04]  /*1b0f0*/  LDL.LU R7, [R1+0x1d0] ;  /* 0x0001d00001077983 */ /* 0x000f280000300800 */
[----:B------:R-:W4:Y:S04]  /*1b100*/  LDL.LU R6, [R1+0xc48] ;  /* 0x000c480001067983 */ /* 0x000f280000300800 */
[----:B------:R-:W4:Y:S04]  /*1b110*/  LDL.LU R15, [R1+0x1d8] ;  /* 0x0001d800010f7983 */ /* 0x000f280000300800 */
[----:B------:R-:W4:Y:S04]  /*1b120*/  LDL.LU R14, [R1+0xc4c] ;  /* 0x000c4c00010e7983 */ /* 0x000f280000300800 */
[----:B-1----:R-:W4:Y:S04]  /*1b130*/  LDL.LU R13, [R1+0x1e0] ;  /* 0x0001e000010d7983 */ /* 0x002f280000300800 */
[----:B------:R-:W4:Y:S04]  /*1b140*/  LDL.LU R12, [R1+0xc50] ;  /* 0x000c5000010c7983 */ /* 0x000f280000300800 */
[----:B------:R-:W-:Y:S04]  /*1b150*/  STL.64 [R1+0x178], R60 ;  /* 0x0001783c01007387 */ /* 0x000fe80000100a00 */
[----:B------:R-:W-:Y:S01]  /*1b160*/  STL.64 [R1+0x1550], R60 ;  /* 0x0015503c01007387 */ /* 0x000fe20000100a00 */
[----:B------:R-:W-:-:S03]  /*1b170*/  IMAD.MOV.U32 R69, RZ, RZ, R11 ;  /* 0x000000ffff457224 */ /* 0x000fc600078e000b */
[----:B------:R-:W-:Y:S04]  /*1b180*/  STL.64 [R1+0x180], R62 ;  /* 0x0001803e01007387 */ /* 0x000fe80000100a00 */
[----:B------:R-:W-:Y:S04]  /*1b190*/  STL.64 [R1+0x190], R66 ;  /* 0x0001904201007387 */ /* 0x000fe80000100a00 */
[----:B------:R-:W-:Y:S04]  /*1b1a0*/  STL.64 [R1+0x1608], R66 ;  /* 0x0016084201007387 */ /* 0x000fe80000100a00 */
[----:B------:R-:W-:Y:S04]  /*1b1b0*/  STL.64 [R1+0x1558], R62 ;  /* 0x0015583e01007387 */ /* 0x000fe80000100a00 */
[----:B------:R-:W4:Y:S01]  /*1b1c0*/  LDL.LU R11, [R1+0x1e8] ;  /* 0x0001e800010b7983 */ /* 0x000f220000300800 */
[----:B--2---:R-:W-:-:S03]  /*1b1d0*/  IMAD.MOV.U32 R68, RZ, RZ, R10 ;  /* 0x000000ffff447224 */ /* 0x004fc600078e000a */
[----:B------:R-:W2:Y:S01]  /*1b1e0*/  LDL.LU R10, [R1+0xc54] ;  /* 0x000c5400010a7983 */ /* 0x000ea20000300800 */
[----:B---3--:R-:W-:-:S03]  /*1b1f0*/  IMAD.MOV.U32 R71, RZ, RZ, R9 ;  /* 0x000000ffff477224 */ /* 0x008fc600078e0009 */
[----:B------:R-:W3:Y:S01]  /*1b200*/  LDL.LU R9, [R1+0x1f0] ;  /* 0x0001f00001097983 */ /* 0x000ee20000300800 */
[----:B----4-:R-:W-:-:S03]  /*1b210*/  IMAD.MOV.U32 R70, RZ, RZ, R8 ;  /* 0x000000ffff467224 */ /* 0x010fc600078e0008 */
[----:B------:R-:W4:Y:S01]  /*1b220*/  LDL.LU R8, [R1+0xc58] ;  /* 0x000c580001087983 */ /* 0x000f220000300800 */
[----:B------:R-:W-:-:S03]  /*1b230*/  IMAD.MOV.U32 R81, RZ, RZ, R5 ;  /* 0x000000ffff517224 */ /* 0x000fc600078e0005 */
[----:B------:R-:W2:Y:S01]  /*1b240*/  LDL.LU R5, [R1+0x1f8] ;  /* 0x0001f80001057983 */ /* 0x000ea20000300800 */
[----:B------:R-:W-:-:S03]  /*1b250*/  IMAD.MOV.U32 R80, RZ, RZ, R3 ;  /* 0x000000ffff507224 */ /* 0x000fc600078e0003 */
[----:B------:R-:W2:Y:S01]  /*1b260*/  LDL.LU R3, [R1+0xc5c] ;  /* 0x000c5c0001037983 */ /* 0x000ea20000300800 */
[----:B------:R-:W-:-:S03]  /*1b270*/  IMAD.MOV.U32 R75, RZ, RZ, R2 ;  /* 0x000000ffff4b7224 */ /* 0x000fc600078e0002 */
[----:B------:R-:W2:Y:S01]  /*1b280*/  LDL.LU R2, [R1+0x200] ;  /* 0x0002000001027983 */ /* 0x000ea20000300800 */
[----:B------:R-:W-:-:S03]  /*1b290*/  IMAD.MOV.U32 R74, RZ, RZ, R0 ;  /* 0x000000ffff4a7224 */ /* 0x000fc600078e0000 */
[----:B------:R-:W2:Y:S04]  /*1b2a0*/  LDL.LU R0, [R1+0xc60] ;  /* 0x000c600001007983 */ /* 0x000ea80000300800 */
[----:B------:R-:W-:Y:S04]  /*1b2b0*/  STL.64 [R1+0x198], R68 ;  /* 0x0001984401007387 */ /* 0x000fe80000100a00 */
[----:B------:R-:W-:Y:S04]  /*1b2c0*/  STL.64 [R1+0x1610], R68 ;  /* 0x0016104401007387 */ /* 0x000fe80000100a00 */
[----:B------:R-:W-:Y:S04]  /*1b2d0*/  STL.64 [R1+0x1a8], R80 ;  /* 0x0001a85001007387 */ /* 0x000fe80000100a00 */
[----:B------:R0:W-:Y:S04]  /*1b2e0*/  STL.64 [R1+0x16c8], R80 ;  /* 0x0016c85001007387 */ /* 0x0001e80000100a00 */
[----:B------:R-:W-:Y:S04]  /*1b2f0*/  STL.64 [R1+0x1b0], R74 ;  /* 0x0001b04a01007387 */ /* 0x000fe80000100a00 */
[----:B------:R-:W-:Y:S01]  /*1b300*/  STL [R1+0x16e0], R74 ;  /* 0x0016e04a01007387 */ /* 0x000fe20000100800 */
[----:B0-----:R-:W-:-:S03]  /*1b310*/  IMAD.MOV.U32 R81, RZ, RZ, R21 ;  /* 0x000000ffff517224 */ /* 0x001fc600078e0015 */
[----:B------:R-:W-:Y:S04]  /*1b320*/  STL [R1+0x16d0], R75 ;  /* 0x0016d04b01007387 */ /* 0x000fe80000100800 */
[----:B------:R-:W-:Y:S04]  /*1b330*/  STL.64 [R1+0x1a0], R70 ;  /* 0x0001a04601007387 */ /* 0x000fe80000100a00 */
[----:B------:R-:W-:Y:S01]  /*1b340*/  STL.64 [R1+0x1618], R70 ;  /* 0x0016184601007387 */ /* 0x000fe20000100a00 */
[----:B------:R-:W-:-:S03]  /*1b350*/  IMAD.MOV.U32 R80, RZ, RZ, R20 ;  /* 0x000000ffff507224 */ /* 0x000fc600078e0014 */
[----:B------:R0:W-:Y:S04]  /*1b360*/  STL.64 [R1+0x1c0], R18 ;  /* 0x0001c01201007387 */ /* 0x0001e80000100a00 */
[----:B------:R-:W-:Y:S04]  /*1b370*/  STL.64 [R1+0x1b8], R80 ;  /* 0x0001b85001007387 */ /* 0x000fe80000100a00 */
[----:B------:R-:W-:Y:S04]  /*1b380*/  STL.64 [R1+0x16d8], R80 ;  /* 0x0016d85001007387 */ /* 0x000fe80000100a00 */
[----:B------:R-:W2:Y:S01]  /*1b390*/  LDL.LU R31, [R1+0x208] ;  /* 0x00020800011f7983 */ /* 0x000ea20000300800 */
[----:B------:R-:W-:-:S03]  /*1b3a0*/  IMAD.MOV.U32 R33, RZ, RZ, R17 ;  /* 0x000000ffff217224 */ /* 0x000fc600078e0011 */
[----:B------:R-:W2:Y:S01]  /*1b3b0*/  LDL.LU R30, [R1+0xc64] ;  /* 0x000c6400011e7983 */ /* 0x000ea20000300800 */
[----:B------:R-:W-:-:S03]  /*1b3c0*/  IMAD.MOV.U32 R32, RZ, RZ, R16 ;  /* 0x000000ffff207224 */ /* 0x000fc600078e0010 */
[----:B------:R-:W2:Y:S04]  /*1b3d0*/  LDL.LU R27, [R1+0x210] ;  /* 0x00021000011b7983 */ /* 0x000ea80000300800 */
[----:B------:R-:W2:Y:S04]  /*1b3e0*/  LDL.LU R26, [R1+0xc68] ;  /* 0x000c6800011a7983 */ /* 0x000ea80000300800 */
[----:B------:R-:W2:Y:S01]  /*1b3f0*/  LDL.LU R25, [R1+0x218] ;  /* 0x0002180001197983 */ /* 0x000ea20000300800 */
[----:B------:R-:W-:-:S03]  /*1b400*/  IMAD.MOV.U32 R17, RZ, RZ, R13 ;  /* 0x000000ffff117224 */ /* 0x000fc600078e000d */
[----:B------:R-:W2:Y:S01]  /*1b410*/  LDL.LU R24, [R1+0xc6c] ;  /* 0x000c6c0001187983 */ /* 0x000ea20000300800 */
[----:B------:R-:W-:-:S03]  /*1b420*/  IMAD.MOV.U32 R16, RZ, RZ, R12 ;  /* 0x000000ffff107224 */ /* 0x000fc600078e000c */
[----:B------:R-:W2:Y:S04]  /*1b430*/  LDL.LU R13, [R1+0x220] ;  /* 0x00022000010d7983 */ /* 0x000ea80000300800 */
[----:B------:R-:W2:Y:S01]  /*1b440*/  LDL.LU R12, [R1+0xc70] ;  /* 0x000c7000010c7983 */ /* 0x000ea20000300800 */
[----:B------:R-:W-:Y:S02]  /*1b450*/  IMAD.MOV.U32 R28, RZ, RZ, R14 ;  /* 0x000000ffff1c7224 */ /* 0x000fe400078e000e */
[----:B------:R-:W-:Y:S01]  /*1b460*/  IMAD.MOV.U32 R29, RZ, RZ, R15 ;  /* 0x000000ffff1d7224 */ /* 0x000fe200078e000f */
        /* <DEDUP_REMOVED lines=9> */
[----:B------:R-:W2:Y:S04]  /*1b500*/  LDL.LU R21, [R1+0x228] ;  /* 0x0002280001157983 */ /* 0x000ea80000300800 */
[----:B------:R-:W2:Y:S04]  /*1b510*/  LDL.LU R20, [R1+0xc74] ;  /* 0x000c740001147983 */ /* 0x000ea80000300800 */
[----:B0-----:R-:W2:Y:S04]  /*1b520*/  LDL.LU R19, [R1+0x230] ;  /* 0x0002300001137983 */ /* 0x001ea80000300800 */
[----:B------:R-:W2:Y:S01]  /*1b530*/  LDL.LU R18, [R1+0xc78] ;  /* 0x000c780001127983 */ /* 0x000ea20000300800 */
[----:B---3--:R-:W-:-:S02]  /*1b540*/  IMAD.MOV.U32 R23, RZ, RZ, R9 ;  /* 0x000000ffff177224 */ /* 0x008fc400078e0009 */
[----:B----4-:R-:W-:Y:S02]  /*1b550*/  IMAD.MOV.U32 R22, RZ, RZ, R8 ;  /* 0x000000ffff167224 */ /* 0x010fe400078e0008 */
[----:B--2---:R-:W-:Y:S02]  /*1b560*/  IMAD.MOV.U32 R9, RZ, RZ, R5 ;  /* 0x000000ffff097224 */ /* 0x004fe400078e0005 */
[----:B------:R-:W2:Y:S01]  /*1b570*/  LDL.LU R5, [R1+0x238] ;  /* 0x0002380001057983 */ /* 0x000ea20000300800 */
[----:B------:R-:W-:-:S03]  /*1b580*/  IMAD.MOV.U32 R8, RZ, RZ, R3 ;  /* 0x000000ffff087224 */ /* 0x000fc600078e0003 */
[----:B------:R-:W3:Y:S01]  /*1b590*/  LDL.LU R3, [R1+0xc7c] ;  /* 0x000c7c0001037983 */ /* 0x000ee20000300800 */
[----:B------:R-:W-:-:S03]  /*1b5a0*/  IMAD.MOV.U32 R15, RZ, RZ, R2 ;  /* 0x000000ffff0f7224 */ /* 0x000fc600078e0002 */
[----:B------:R-:W4:Y:S01]  /*1b5b0*/  LDL.LU R2, [R1+0x240] ;  /* 0x0002400001027983 */ /* 0x000f220000300800 */
[----:B------:R-:W-:-:S03]  /*1b5c0*/  IMAD.MOV.U32 R14, RZ, RZ, R0 ;  /* 0x000000ffff0e7224 */ /* 0x000fc600078e0000 */
        /* <DEDUP_REMOVED lines=8> */
[----:B------:R0:W-:Y:S04]  /*1b650*/  STL.64 [R1+0x1490], R14 ;  /* 0x0014900e01007387 */ /* 0x0001e80000100a00 */
[----:B-1----:R-:W4:Y:S04]  /*1b660*/  LDL.LU R17, [R1+0x248] ;  /* 0x0002480001117983 */ /* 0x002f280000300800 */
[----:B------:R-:W4:Y:S04]  /*1b670*/  LDL.LU R16, [R1+0xcc4] ;  /* 0x000cc40001107983 */ /* 0x000f280000300800 */
[----:B0-----:R-:W4:Y:S04]  /*1b680*/  LDL.LU R15, [R1+0x250] ;  /* 0x00025000010f7983 */ /* 0x001f280000300800 */
[----:B------:R-:W4:Y:S01]  /*1b690*/  LDL.LU R14, [R1+0xcc8] ;  /* 0x000cc800010e7983 */ /* 0x000f220000300800 */
[----:B------:R-:W-:-:S02]  /*1b6a0*/  IMAD.MOV.U32 R35, RZ, RZ, R31 ;  /* 0x000000ffff237224 */ /* 0x000fc400078e001f */
[----:B------:R-:W-:Y:S02]  /*1b6b0*/  IMAD.MOV.U32 R41, RZ, RZ, R13 ;  /* 0x000000ffff297224 */ /* 0x000fe400078e000d */
[----:B------:R-:W4:Y:S01]  /*1b6c0*/  LDL.LU R13, [R1+0x258] ;  /* 0x00025800010d7983 */ /* 0x000f220000300800 */
[----:B------:R-:W-:-:S03]  /*1b6d0*/  IMAD.MOV.U32 R40, RZ, RZ, R12 ;  /* 0x000000ffff287224 */ /* 0x000fc600078e000c */
[----:B------:R-:W4:Y:S04]  /*1b6e0*/  LDL.LU R12, [R1+0xccc] ;  /* 0x000ccc00010c7983 */ /* 0x000f280000300800 */
[----:B------:R-:W4:Y:S04]  /*1b6f0*/  LDL.LU R11, [R1+0x260] ;  /* 0x00026000010b7983 */ /* 0x000f280000300800 */
[----:B------:R-:W4:Y:S01]  /*1b700*/  LDL.LU R10, [R1+0xcd0] ;  /* 0x000cd000010a7983 */ /* 0x000f220000300800 */
[----:B------:R-:W-:Y:S02]  /*1b710*/  IMAD.MOV.U32 R34, RZ, RZ, R30 ;  /* 0x000000ffff227224 */ /* 0x000fe400078e001e */
[----:B------:R-:W-:Y:S01]  /*1b720*/  IMAD.MOV.U32 R36, RZ, RZ, R26 ;  /* 0x000000ffff247224 */ /* 0x000fe200078e001a */
[----:B------:R-:W4:Y:S01]  /*1b730*/  LDL.LU R9, [R1+0x268] ;  /* 0x0002680001097983 */ /* 0x000f220000300800 */
[----:B------:R-:W-:-:S03]  /*1b740*/  IMAD.MOV.U32 R37, RZ, RZ, R27 ;  /* 0x000000ffff257224 */ /* 0x000fc600078e001b */
[----:B------:R-:W4:Y:S01]  /*1b750*/  LDL.LU R8, [R1+0xcd4] ;  /* 0x000cd40001087983 */ /* 0x000f220000300800 */
[----:B------:R-:W-:Y:S02]  /*1b760*/  IMAD.MOV.U32 R38, RZ, RZ, R24 ;  /* 0x000000ffff267224 */ /* 0x000fe400078e0018 */
[----:B------:R-:W-:Y:S01]  /*1b770*/  IMAD.MOV.U32 R39, RZ, RZ, R25 ;  /* 0x000000ffff277224 */ /* 0x000fe200078e0019 */
[----:B------:R-:W4:Y:S04]  /*1b780*/  LDL.LU R7, [R1+0x270] ;  /* 0x0002700001077983 */ /* 0x000f280000300800 */
[----:B------:R-:W4:Y:S04]  /*1b790*/  LDL.LU R6, [R1+0xcd8] ;  /* 0x000cd80001067983 */ /* 0x000f280000300800 */
[----:B------:R-:W-:Y:S04]  /*1b7a0*/  STL.64 [R1+0x208], R34 ;  /* 0x0002082201007387 */ /* 0x000fe80000100a00 */
[----:B------:R0:W-:Y:S04]  /*1b7b0*/  STL.64 [R1+0x14a0], R34 ;  /* 0x0014a02201007387 */ /* 0x0001e80000100a00 */
[----:B------:R-:W-:Y:S04]  /*1b7c0*/  STL.64 [R1+0x210], R36 ;  /* 0x0002102401007387 */ /* 0x000fe80000100a00 */
[----:B------:R1:W-:Y:S04]  /*1b7d0*/  STL.64 [R1+0x14b0], R36 ;  /* 0x0014b02401007387 */ /* 0x0003e80000100a00 */
[----:B------:R-:W-:Y:S04]  /*1b7e0*/  STL.64 [R1+0x218], R38 ;  /* 0x0002182601007387 */ /* 0x000fe80000100a00 */
[----:B------:R-:W-:Y:S04]  /*1b7f0*/  STL.64 [R1+0x14c0], R38 ;  /* 0x0014c02601007387 */ /* 0x000fe80000100a00 */
[----:B------:R-:W-:Y:S04]  /*1b800*/  STL.64 [R1+0x220], R40 ;  /* 0x0002202801007387 */ /* 0x000fe80000100a00 */
[----:B------:R-:W-:Y:S04]  /*1b810*/  STL [R1+0x14f0], R40 ;  /* 0x0014f02801007387 */ /* 0x000fe80000100800 */
[----:B------:R-:W-:Y:S01]  /*1b820*/  STL [R1+0x14c8], R41 ;  /* 0x0014c82901007387 */ /* 0x000fe20000100800 */
        /* <DEDUP_REMOVED lines=8> */
[----:B------:R-:W-:Y:S02]  /*1b8b0*/  IMAD.MOV.U32 R42, RZ, RZ, R20 ;  /* 0x000000ffff2a7224 */ /* 0x000fe400078e0014 */
[----:B------:R-:W-:Y:S02]  /*1b8c0*/  IMAD.MOV.U32 R43, RZ, RZ, R21 ;  /* 0x000000ffff2b7224 */ /* 0x000fe400078e0015 */
[----:B------:R-:W-:Y:S02]  /*1b8d0*/  IMAD.MOV.U32 R44, RZ, RZ, R18 ;  /* 0x000000ffff2c7224 */ /* 0x000fe400078e0012 */
[----:B------:R-:W-:Y:S01]  /*1b8e0*/  IMAD.MOV.U32 R45, RZ, RZ, R19 ;  /* 0x000000ffff2d7224 */ /* 0x000fe200078e0013 */
[----:B------:R-:W-:Y:S04]  /*1b8f0*/  STL.64 [R1+0x228], R42 ;  /* 0x0002282a01007387 */ /* 0x000fe80000100a00 */
[----:B------:R-:W-:Y:S04]  /*1b900*/  STL.64 [R1+0x14d0], R42 ;  /* 0x0014d02a01007387 */ /* 0x000fe80000100a00 */
[----:B------:R-:W-:Y:S04]  /*1b910*/  STL.64 [R1+0x230], R44 ;  /* 0x0002302c01007387 */ /* 0x000fe80000100a00 */
[----:B------:R-:W-:Y:S04]  /*1b920*/  STL.64 [R1+0x14d8], R44 ;  /* 0x0014d82c01007387 */ /* 0x000fe80000100a00 */
[----:B------:R-:W-:Y:S04]  /*1b930*/  STL.64 [R1+0x238], R46 ;  /* 0x0002382e01007387 */ /* 0x000fe80000100a00 */
        /* <DEDUP_REMOVED lines=8> */
[----:B------:R-:W-:Y:S04]  /*1b9c0*/  STL [R1+0x1570], R14 ;  /* 0x0015700e01007387 */ /* 0x000fe80000100800 */
[----:B------:R0:W-:Y:S02]  /*1b9d0*/  STL [R1+0x1500], R15 ;  /* 0x0015000f01007387 */ /* 0x0001e40000100800 */
[----:B0-----:R-:W-:-:S02]  /*1b9e0*/  IMAD.MOV.U32 R35, RZ, RZ, R13 ;  /* 0x000000ffff237224 */ /* 0x001fc400078e000d */
[----:B------:R-:W-:Y:S02]  /*1b9f0*/  IMAD.MOV.U32 R34, RZ, RZ, R12 ;  /* 0x000000ffff227224 */ /* 0x000fe400078e000c */
[----:B-1----:R-:W-:-:S03]  /*1ba00*/  IMAD.MOV.U32 R37, RZ, RZ, R11 ;  /* 0x000000ffff257224 */ /* 0x002fc600078e000b */
[----:B------:R-:W-:Y:S01]  /*1ba10*/  STL.64 [R1+0x258], R34 ;  /* 0x0002582201007387 */ /* 0x000fe20000100a00 */
[----:B------:R-:W-:-:S03]  /*1ba20*/  IMAD.MOV.U32 R36, RZ, RZ, R10 ;  /* 0x000000ffff247224 */ /* 0x000fc600078e000a */
[----:B------:R-:W-:Y:S04]  /*1ba30*/  STL.64 [R1+0x1508], R34 ;  /* 0x0015082201007387 */ /* 0x000fe80000100a00 */
[----:B------:R-:W-:Y:S04]  /*1ba40*/  STL.64 [R1+0x260], R36 ;  /* 0x0002602401007387 */ /* 0x000fe80000100a00 */
[----:B------:R0:W-:Y:S04]  /*1ba50*/  STL.64 [R1+0x1548], R36 ;  /* 0x0015482401007387 */ /* 0x0001e80000100a00 */
        /* <DEDUP_REMOVED lines=10> */
[----:B------:R-:W-:-:S03]  /*1bb00*/  IMAD.MOV.U32 R65, RZ, RZ, R9 ;  /* 0x000000ffff417224 */ /* 0x000fc600078e0009 */
[----:B------:R-:W4:Y:S04]  /*1bb10*/  LDL.LU R14, [R1+0x2b0] ;  /* 0x0002b000010e7983 */ /* 0x000f280000300800 */
[----:B------:R-:W4:Y:S01]  /*1bb20*/  LDL.LU R9, [R1+0xcf8] ;  /* 0x000cf80001097983 */ /* 0x000f220000300800 */
[----:B------:R-:W-:-:S03]  /*1bb30*/  IMAD.MOV.U32 R64, RZ, RZ, R8 ;  /* 0x000000ffff407224 */ /* 0x000fc600078e0008 */
[----:B------:R-:W4:Y:S01]  /*1bb40*/  LDL.LU R8, [R1+0x2b8] ;  /* 0x0002b80001087983 */ /* 0x000f220000300800 */
[----:B0-----:R-:W-:Y:S02]  /*1bb50*/  IMAD.MOV.U32 R37, RZ, RZ, R7 ;  /* 0x000000ffff257224 */ /* 0x001fe400078e0007 */
[----:B------:R-:W-:Y:S02]  /*1bb60*/  IMAD.MOV.U32 R36, RZ, RZ, R6 ;  /* 0x000000ffff247224 */ /* 0x000fe400078e0006 */
[----:B--2---:R-:W-:Y:S02]  /*1bb70*/  IMAD.MOV.U32 R62, RZ, RZ, R0 ;  /* 0x000000ffff3e7224 */ /* 0x004fe400078e0000 */
[----:B------:R-:W2:Y:S04]  /*1bb80*/  LDL.LU R0, [R1+0xcfc] ;  /* 0x000cfc0001007983 */ /* 0x000ea80000300800 */
[----:B------:R-:W2:Y:S04]  /*1bb90*/  LDL.LU R16, [R1+0x2c0] ;  /* 0x0002c00001107983 */ /* 0x000ea80000300800 */
[----:B------:R-:W2:Y:S04]  /*1bba0*/  LDL.LU R13, [R1+0xd00] ;  /* 0x000d0000010d7983 */ /* 0x000ea80000300800 */
[----:B------:R-:W2:Y:S04]  /*1bbb0*/  LDL.LU R12, [R1+0x2c8] ;  /* 0x0002c800010c7983 */ /* 0x000ea80000300800 */
[----:B------:R-:W2:Y:S04]  /*1bbc0*/  LDL.LU R11, [R1+0xd04] ;  /* 0x000d0400010b7983 */ /* 0x000ea80000300800 */
[----:B------:R-:W2:Y:S04]  /*1bbd0*/  LDL.LU R10, [R1+0x2d0] ;  /* 0x0002d000010a7983 */ /* 0x000ea80000300800 */
[----:B------:R-:W2:Y:S01]  /*1bbe0*/  LDL.LU R7, [R1+0xd08] ;  /* 0x000d080001077983 */ /* 0x000ea20000300800 */
[----:B------:R-:W-:-:S03]  /*1bbf0*/  IMAD.MOV.U32 R61, RZ, RZ, R5 ;  /* 0x000000ffff3d7224 */ /* 0x000fc600078e0005 */
[----:B------:R-:W2:Y:S04]  /*1bc00*/  LDL.LU R6, [R1+0x2d8] ;  /* 0x0002d80001067983 */ /* 0x000ea80000300800 */
[----:B------:R-:W2:Y:S01]  /*1bc10*/  LDL.LU R5, [R1+0xd0c] ;  /* 0x000d0c0001057983 */ /* 0x000ea20000300800 */
[----:B---3--:R-:W-:Y:S02]  /*1bc20*/  IMAD.MOV.U32 R60, RZ, RZ, R3 ;  /* 0x000000ffff3c7224 */ /* 0x008fe400078e0003 */
[----:B----4-:R-:W-:Y:S01]  /*1bc30*/  IMAD.MOV.U32 R63, RZ, RZ, R2 ;  /* 0x000000ffff3f7224 */ /* 0x010fe200078e0002 */
[----:B------:R-:W3:Y:S04]  /*1bc40*/  LDL.LU R3, [R1+0x2e0] ;  /* 0x0002e00001037983 */ /* 0x000ee80000300800 */
        /* <DEDUP_REMOVED lines=8> */
[----:B------:R-:W-:Y:S04]  /*1bcd0*/  STL [R1+0x1598], R62 ;  /* 0x0015983e01007387 */ /* 0x000fe80000100800 */
[----:B------:R-:W-:Y:S01]  /*1bce0*/  STL [R1+0x1580], R63 ;  /* 0x0015803f01007387 */ /* 0x000fe20000100800 */
[----:B------:R-:W-:-:S02]  /*1bcf0*/  IMAD.MOV.U32 R73, RZ, RZ, R25 ;  /* 0x000000ffff497224 */ /* 0x000fc400078e0019 */
[----:B------:R-:W-:Y:S02]  /*1bd00*/  IMAD.MOV.U32 R72, RZ, RZ, R24 ;  /* 0x000000ffff487224 */ /* 0x000fe400078e0018 */
[----:B------:R-:W-:-:S03]  /*1bd10*/  IMAD.MOV.U32 R67, RZ, RZ, R23 ;  /* 0x000000ffff437224 */ /* 0x000fc600078e0017 */
        /* <DEDUP_REMOVED lines=15> */
[----:B------:R-:W4:Y:S04]  /*1be10*/  LDL.LU R23, [R1+0x2e8] ;  /* 0x0002e80001177983 */ /* 0x000f280000300800 */
[----:B------:R-:W4:Y:S04]  /*1be20*/  LDL.LU R22, [R1+0xd14] ;  /* 0x000d140001167983 */ /* 0x000f280000300800 */
[----:B------:R0:W-:Y:S04]  /*1be30*/  STL.64 [R1+0x2a8], R18 ;  /* 0x0002a81201007387 */ /* 0x0001e80000100a00 */
[----:B------:R-:W4:Y:S04]  /*1be40*/  LDL.LU R17, [R1+0x2f0] ;  /* 0x0002f00001117983 */ /* 0x000f280000300800 */
[----:B------:R-:W4:Y:S01]  /*1be50*/  LDL.LU R15, [R1+0xd18] ;  /* 0x000d1800010f7983 */ /* 0x000f220000300800 */
[----:B0-----:R-:W-:-:S02]  /*1be60*/  IMAD.MOV.U32 R18, RZ, RZ, R9 ;  /* 0x000000ffff127224 */ /* 0x001fc400078e0009 */
[----:B------:R-:W-:-:S05]  /*1be70*/  IMAD.MOV.U32 R19, RZ, RZ, R14 ;  /* 0x000000ffff137224 */ /* 0x000fca00078e000e */
[----:B------:R0:W-:Y:S04]  /*1be80*/  STL.64 [R1+0x2b0], R18 ;  /* 0x0002b01201007387 */ /* 0x0001e80000100a00 */
[----:B------:R-:W4:Y:S04]  /*1be90*/  LDL.LU R14, [R1+0x2f8] ;  /* 0x0002f800010e7983 */ /* 0x000f280000300800 */
[----:B------:R-:W4:Y:S01]  /*1bea0*/  LDL.LU R9, [R1+0xd1c] ;  /* 0x000d1c0001097983 */ /* 0x000f220000300800 */
[----:B0-----:R-:W-:-:S03]  /*1beb0*/  IMAD.MOV.U32 R19, RZ, RZ, R8 ;  /* 0x000000ffff137224 */ /* 0x001fc600078e0008 */
[----:B------:R-:W4:Y:S01]  /*1bec0*/  LDL.LU R8, [R1+0x300] ;  /* 0x0003000001087983 */ /* 0x000f220000300800 */
[----:B--2---:R-:W-:-:S03]  /*1bed0*/  IMAD.MOV.U32 R18, RZ, RZ, R0 ;  /* 0x000000ffff127224 */ /* 0x004fc600078e0000 */
[----:B------:R-:W2:Y:S01]  /*1bee0*/  LDL.LU R0, [R1+0xd20] ;  /* 0x000d200001007983 */ /* 0x000ea20000300800 */
[----:B------:R-:W-:Y:S02]  /*1bef0*/  IMAD.MOV.U32 R21, RZ, RZ, R16 ;  /* 0x000000ffff157224 */ /* 0x000fe400078e0010 */
[----:B------:R-:W-:Y:S01]  /*1bf00*/  IMAD.MOV.U32 R20, RZ, RZ, R13 ;  /* 0x000000ffff147224 */ /* 0x000fe200078e000d */
[----:B------:R0:W-:Y:S04]  /*1bf10*/  STL.64 [R1+0x2b8], R18 ;  /* 0x0002b81201007387 */ /* 0x0001e80000100a00 */
[----:B------:R1:W-:Y:S01]  /*1bf20*/  STL.64 [R1+0x2c0], R20 ;  /* 0x0002c01401007387 */ /* 0x0003e20000100a00 */
[----:B------:R-:W-:Y:S02]  /*1bf30*/  IMAD.MOV.U32 R13, RZ, RZ, R12 ;  /* 0x000000ffff0d7224 */ /* 0x000fe400078e000c */
[----:B------:R-:W-:-:S02]  /*1bf40*/  IMAD.MOV.U32 R12, RZ, RZ, R11 ;  /* 0x000000ffff0c7224 */ /* 0x000fc400078e000b */
[----:B0-----:R-:W-:Y:S02]  /*1bf50*/  IMAD.MOV.U32 R18, RZ, RZ, R7 ;  /* 0x000000ffff127224 */ /* 0x001fe400078e0007 */
[----:B------:R-:W2:Y:S01]  /*1bf60*/  LDL.LU R7, [R1+0x308] ;  /* 0x0003080001077983 */ /* 0x000ea20000300800 */
[----:B-1----:R-:W-:-:S03]  /*1bf70*/  IMAD.MOV.U32 R21, RZ, RZ, R6 ;  /* 0x000000ffff157224 */ /* 0x002fc600078e0006 */
[----:B------:R-:W2:Y:S01]  /*1bf80*/  LDL.LU R6, [R1+0xd24] ;  /* 0x000d240001067983 */ /* 0x000ea20000300800 */
[----:B------:R-:W-:-:S03]  /*1bf90*/  IMAD.MOV.U32 R19, RZ, RZ, R10 ;  /* 0x000000ffff137224 */ /* 0x000fc600078e000a */
[----:B------:R-:W2:Y:S01]  /*1bfa0*/  LDL.LU R16, [R1+0x310] ;  /* 0x0003100001107983 */ /* 0x000ea20000300800 */
[----:B------:R-:W-:-:S03]  /*1bfb0*/  IMAD.MOV.U32 R20, RZ, RZ, R5 ;  /* 0x000000ffff147224 */ /* 0x000fc600078e0005 */
[----:B------:R-:W2:Y:S04]  /*1bfc0*/  LDL.LU R11, [R1+0xd28] ;  /* 0x000d2800010b7983 */ /* 0x000ea80000300800 */
        /* <DEDUP_REMOVED lines=13> */
[----:B------:R0:W-:Y:S04]  /*1c0a0*/  STL [R1+0x15b8], R26 ;  /* 0x0015b81a01007387 */ /* 0x0001e80000100800 */
[----:B------:R-:W-:Y:S01]  /*1c0b0*/  STL [R1+0x15a8], R27 ;  /* 0x0015a81b01007387 */ /* 0x000fe20000100800 */
[----:B------:R-:W-:-:S02]  /*1c0c0*/  IMAD.MOV.U32 R25, RZ, RZ, R23 ;  /* 0x000000ffff197224 */ /* 0x000fc400078e0017 */
[----:B------:R-:W-:Y:S02]  /*1c0d0*/  IMAD.MOV.U32 R24, RZ, RZ, R22 ;  /* 0x000000ffff187224 */ /* 0x000fe400078e0016 */
[----:B------:R-:W-:Y:S02]  /*1c0e0*/  IMAD.MOV.U32 R31, RZ, RZ, R17 ;  /* 0x000000ffff1f7224 */ /* 0x000fe400078e0011 */
[----:B------:R-:W-:Y:S02]  /*1c0f0*/  IMAD.MOV.U32 R30, RZ, RZ, R15 ;  /* 0x000000ffff1e7224 */ /* 0x000fe400078e000f */
[----:B------:R-:W-:Y:S02]  /*1c100*/  IMAD.MOV.U32 R33, RZ, RZ, R14 ;  /* 0x000000ffff217224 */ /* 0x000fe400078e000e */
[----:B------:R-:W-:Y:S02]  /*1c110*/  IMAD.MOV.U32 R32, RZ, RZ, R9 ;  /* 0x000000ffff207224 */ /* 0x000fe400078e0009 */
[----:B------:R-:W4:Y:S01]  /*1c120*/  LDL.LU R9, [R1+0x328] ;  /* 0x0003280001097983 */ /* 0x000f220000300800 */
[----:B------:R-:W-:-:S03]  /*1c130*/  IMAD.MOV.U32 R29, RZ, RZ, R8 ;  /* 0x000000ffff1d7224 */ /* 0x000fc600078e0008 */
[----:B------:R-:W4:Y:S04]  /*1c140*/  LDL.LU R8, [R1+0xd34] ;  /* 0x000d340001087983 */ /* 0x000f280000300800 */
[----:B0-----:R-:W4:Y:S04]  /*1c150*/  LDL.LU R26, [R1+0x330] ;  /* 0x00033000011a7983 */ /* 0x001f280000300800 */
[----:B------:R-:W4:Y:S01]  /*1c160*/  LDL.LU R15, [R1+0xd38] ;  /* 0x000d3800010f7983 */ /* 0x000f220000300800 */
[----:B--2---:R-:W-:-:S03]  /*1c170*/  IMAD.MOV.U32 R28, RZ, RZ, R0 ;  /* 0x000000ffff1c7224 */ /* 0x004fc600078e0000 */
[----:B------:R-:W2:Y:S04]  /*1c180*/  LDL.LU R14, [R1+0x338] ;  /* 0x00033800010e7983 */ /* 0x000ea80000300800 */
[----:B------:R-:W2:Y:S04]  /*1c190*/  LDL.LU R13, [R1+0xd3c] ;  /* 0x000d3c00010d7983 */ /* 0x000ea80000300800 */
[----:B------:R-:W2:Y:S04]  /*1c1a0*/  LDL.LU R12, [R1+0x340] ;  /* 0x00034000010c7983 */ /* 0x000ea80000300800 */
[----:B------:R-:W2:Y:S04]  /*1c1b0*/  LDL.LU R0, [R1+0xd40] ;  /* 0x000d400001007983 */ /* 0x000ea80000300800 */
[----:B------:R-:W-:Y:S04]  /*1c1c0*/  STL.64 [R1+0x2e8], R24 ;  /* 0x0002e81801007387 */ /* 0x000fe80000100a00 */
[----:B------:R0:W-:Y:S04]  /*1c1d0*/  STL.64 [R1+0x15b0], R24 ;  /* 0x0015b01801007387 */ /* 0x0001e80000100a00 */
[----:B------:R-:W-:Y:S04]  /*1c1e0*/  STL.64 [R1+0x2f0], R30 ;  /* 0x0002f01e01007387 */ /* 0x000fe80000100a00 */
[----:B------:R-:W-:Y:S04]  /*1c1f0*/  STL.64 [R1+0x15c0], R30 ;  /* 0x0015c01e01007387 */ /* 0x000fe80000100a00 */
[----:B------:R-:W-:Y:S04]  /*1c200*/  STL.64 [R1+0x2f8], R32 ;  /* 0x0002f82001007387 */ /* 0x000fe80000100a00 */
[----:B------:R-:W-:Y:S04]  /*1c210*/  STL.64 [R1+0x1620], R32 ;  /* 0x0016202001007387 */ /* 0x000fe80000100a00 */
[----:B------:R-:W-:Y:S04]  /*1c220*/  STL.64 [R1+0x300], R28 ;  /* 0x0003001c01007387 */ /* 0x000fe80000100a00 */
[----:B------:R-:W-:Y:S04]  /*1c230*/  STL.64 [R1+0x1648], R28 ;  /* 0x0016481c01007387 */ /* 0x000fe80000100a00 */
[----:B0-----:R-:W2:Y:S04]  /*1c240*/  LDL.LU R24, [R1+0x348] ;  /* 0x0003480001187983 */ /* 0x001ea80000300800 */
[----:B------:R-:W2:Y:S04]  /*1c250*/  LDL.LU R21, [R1+0xd44] ;  /* 0x000d440001157983 */ /* 0x000ea80000300800 */
[----:B------:R-:W2:Y:S04]  /*1c260*/  LDL.LU R20, [R1+0x350] ;  /* 0x0003500001147983 */ /* 0x000ea80000300800 */
[----:B------:R-:W2:Y:S04]  /*1c270*/  LDL.LU R19, [R1+0xd48] ;  /* 0x000d480001137983 */ /* 0x000ea80000300800 */
[----:B------:R-:W2:Y:S01]  /*1c280*/  LDL.LU R18, [R1+0x358] ;  /* 0x0003580001127983 */ /* 0x000ea20000300800 */
[----:B------:R-:W-:-:S02]  /*1c290*/  IMAD.MOV.U32 R17, RZ, RZ, R16 ;  /* 0x000000ffff117224 */ /* 0x000fc400078e0010 */
[----:B------:R-:W-:Y:S02]  /*1c2a0*/  IMAD.MOV.U32 R16, RZ, RZ, R11 ;  /* 0x000000ffff107224 */ /* 0x000fe400078e000b */
[----:B------:R-:W-:Y:S02]  /*1c2b0*/  IMAD.MOV.U32 R11, RZ, RZ, R10 ;  /* 0x000000ffff0b7224 */ /* 0x000fe400078e000a */
[----:B------:R-:W-:Y:S02]  /*1c2c0*/  IMAD.MOV.U32 R10, RZ, RZ, R5 ;  /* 0x000000ffff0a7224 */ /* 0x000fe400078e0005 */
[----:B------:R-:W2:Y:S01]  /*1c2d0*/  LDL.LU R5, [R1+0xd4c] ;  /* 0x000d4c0001057983 */ /* 0x000ea20000300800 */
[----:B---3--:R-:W-:Y:S02]  /*1c2e0*/  IMAD.MOV.U32 R23, RZ, RZ, R3 ;  /* 0x000000ffff177224 */ /* 0x008fe400078e0003 */
[----:B----4-:R-:W-:Y:S01]  /*1c2f0*/  IMAD.MOV.U32 R22, RZ, RZ, R2 ;  /* 0x000000ffff167224 */ /* 0x010fe200078e0002 */
[----:B------:R-:W3:Y:S04]  /*1c300*/  LDL.LU R3, [R1+0x360] ;  /* 0x0003600001037983 */ /* 0x000ee80000300800 */
[----:B------:R-:W4:Y:S04]  /*1c310*/  LDL.LU R2, [R1+0xd50] ;  /* 0x000d500001027983 */ /* 0x000f280000300800 */
[----:B------:R-:W-:Y:S04]  /*1c320*/  STL.64 [R1+0x308], R6 ;  /* 0x0003080601007387 */ /* 0x000fe80000100a00 */
[----:B------:R-:W-:Y:S04]  /*1c330*/  STL [R1+0x1660], R6 ;  /* 0x0016600601007387 */ /* 0x000fe80000100800 */
[----:B------:R-:W-:Y:S04]  /*1c340*/  STL [R1+0x1650], R7 ;  /* 0x0016500701007387 */ /* 0x000fe80000100800 */
[----:B------:R-:W-:Y:S04]  /*1c350*/  STL.64 [R1+0x310], R16 ;  /* 0x0003101001007387 */ /* 0x000fe80000100a00 */
[----:B------:R0:W-:Y:S04]  /*1c360*/  STL.64 [R1+0x1658], R16 ;  /* 0x0016581001007387 */ /* 0x0001e80000100a00 */
[----:B------:R-:W-:Y:S04]  /*1c370*/  STL.64 [R1+0x318], R10 ;  /* 0x0003180a01007387 */ /* 0x000fe80000100a00 */
[----:B------:R1:W-:Y:S04]  /*1c380*/  STL.64 [R1+0x1668], R10 ;  /* 0x0016680a01007387 */ /* 0x0003e80000100a00 */
[----:B------:R-:W-:Y:S04]  /*1c390*/  STL.64 [R1+0x320], R22 ;  /* 0x0003201601007387 */ /* 0x000fe80000100a00 */
[----:B------:R-:W-:Y:S04]  /*1c3a0*/  STL.64 [R1+0x1670], R22 ;  /* 0x0016701601007387 */ /* 0x000fe80000100a00 */
[----:B0-----:R-:W4:Y:S01]  /*1c3b0*/  LDL.LU R17, [R1+0x368] ;  /* 0x0003680001117983 */ /* 0x001f220000300800 */
[----:B------:R-:W-:-:S03]  /*1c3c0*/  IMAD.MOV.U32 R50, RZ, RZ, R15 ;  /* 0x000000ffff327224 */ /* 0x000fc600078e000f */
[----:B------:R-:W4:Y:S01]  /*1c3d0*/  LDL.LU R15, [R1+0xd54] ;  /* 0x000d5400010f7983 */ /* 0x000f220000300800 */
[----:B--2---:R-:W-:-:S03]  /*1c3e0*/  IMAD.MOV.U32 R53, RZ, RZ, R14 ;  /* 0x000000ffff357224 */ /* 0x004fc600078e000e */
[----:B------:R-:W2:Y:S01]  /*1c3f0*/  LDL.LU R14, [R1+0x370] ;  /* 0x00037000010e7983 */ /* 0x000ea20000300800 */
[----:B------:R-:W-:-:S03]  /*1c400*/  IMAD.MOV.U32 R52, RZ, RZ, R13 ;  /* 0x000000ffff347224 */ /* 0x000fc600078e000d */
[----:B------:R-:W2:Y:S01]  /*1c410*/  LDL.LU R13, [R1+0xd58] ;  /* 0x000d5800010d7983 */ /* 0x000ea20000300800 */
[----:B------:R-:W-:-:S03]  /*1c420*/  IMAD.MOV.U32 R55, RZ, RZ, R12 ;  /* 0x000000ffff377224 */ /* 0x000fc600078e000c */
[----:B------:R-:W2:Y:S01]  /*1c430*/  LDL.LU R12, [R1+0x378] ;  /* 0x00037800010c7983 */ /* 0x000ea20000300800 */
[----:B------:R-:W-:Y:S02]  /*1c440*/  IMAD.MOV.U32 R51, RZ, RZ, R26 ;  /* 0x000000ffff337224 */ /* 0x000fe400078e001a */
[----:B------:R-:W-:Y:S01]  /*1c450*/  IMAD.MOV.U32 R54, RZ, RZ, R0 ;  /* 0x000000ffff367224 */ /* 0x000fe200078e0000 */
[----:B------:R-:W2:Y:S04]  /*1c460*/  LDL.LU R7, [R1+0xd5c] ;  /* 0x000d5c0001077983 */ /* 0x000ea80000300800 */
[----:B------:R-:W2:Y:S04]  /*1c470*/  LDL.LU R6, [R1+0x380] ;  /* 0x0003800001067983 */ /* 0x000ea80000300800 */
[----:B------:R-:W2:Y:S04]  /*1c480*/  LDL.LU R0, [R1+0xd60] ;  /* 0x000d600001007983 */ /* 0x000ea80000300800 */
[----:B------:R-:W-:Y:S04]  /*1c490*/  STL.64 [R1+0x328], R8 ;  /* 0x0003280801007387 */ /* 0x000fe80000100a00 */
[----:B------:R0:W-:Y:S04]  /*1c4a0*/  STL.64 [R1+0x16e8], R8 ;  /* 0x0016e80801007387 */ /* 0x0001e80000100a00 */
[----:B------:R-:W-:Y:S04]  /*1c4b0*/  STL.64 [R1+0x330], R50 ;  /* 0x0003303201007387 */ /* 0x000fe80000100a00 */
[----:B------:R-:W-:Y:S04]  /*1c4c0*/  STL [R1+0x1700], R50 ;  /* 0x0017003201007387 */ /* 0x000fe80000100800 */
[----:B------:R-:W-:Y:S04]  /*1c4d0*/  STL [R1+0x16f0], R51 ;  /* 0x0016f03301007387 */ /* 0x000fe80000100800 */
[----:B------:R-:W-:Y:S04]  /*1c4e0*/  STL.64 [R1+0x338], R52 ;  /* 0x0003383401007387 */ /* 0x000fe80000100a00 */
[----:B------:R-:W-:Y:S04]  /*1c4f0*/  STL.64 [R1+0x16f8], R52 ;  /* 0x0016f83401007387 */ /* 0x000fe80000100a00 */
[----:B------:R-:W-:Y:S04]  /*1c500*/  STL.64 [R1+0x340], R54 ;  /* 0x0003403601007387 */ /* 0x000fe80000100a00 */
[----:B------:R-:W-:Y:S01]  /*1c510*/  STL.64 [R1+0x1708], R54 ;  /* 0x0017083601007387 */ /* 0x000fe20000100a00 */
[----:B------:R-:W-:-:S03]  /*1c520*/  IMAD.MOV.U32 R42, RZ, RZ, R19 ;  /* 0x000000ffff2a7224 */ /* 0x000fc600078e0013 */
[----:B------:R-:W2:Y:S01]  /*1c530*/  LDL.LU R19, [R1+0x388] ;  /* 0x0003880001137983 */ /* 0x000ea20000300800 */
[----:B------:R-:W-:-:S03]  /*1c540*/  IMAD.MOV.U32 R45, RZ, RZ, R18 ;  /* 0x000000ffff2d7224 */ /* 0x000fc600078e0012 */
[----:B------:R-:W2:Y:S04]  /*1c550*/  LDL.LU R18, [R1+0xd64] ;  /* 0x000d640001127983 */ /* 0x000ea80000300800 */
[----:B------:R-:W2:Y:S01]  /*1c560*/  LDL.LU R16, [R1+0x390] ;  /* 0x0003900001107983 */ /* 0x000ea20000300800 */
[----:B------:R-:W-:-:S03]  /*1c570*/  IMAD.MOV.U32 R44, RZ, RZ, R5 ;  /* 0x000000ffff2c7224 */ /* 0x000fc600078e0005 */
[----:B-1----:R-:W2:Y:S04]  /*1c580*/  LDL.LU R11, [R1+0xd68] ;  /* 0x000d6800010b7983 */ /* 0x002ea80000300800 */
[----:B------:R-:W2:Y:S04]  /*1c590*/  LDL.LU R10, [R1+0x398] ;  /* 0x00039800010a7983 */ /* 0x000ea80000300800 */
[----:B------:R-:W2:Y:S01]  /*1c5a0*/  LDL.LU R5, [R1+0xd6c] ;  /* 0x000d6c0001057983 */ /* 0x000ea20000300800 */
[----:B------:R-:W-:Y:S02]  /*1c5b0*/  IMAD.MOV.U32 R38, RZ, RZ, R21 ;  /* 0x000000ffff267224 */ /* 0x000fe400078e0015 */
[----:B------:R-:W-:-:S02]  /*1c5c0*/  IMAD.MOV.U32 R39, RZ, RZ, R24 ;  /* 0x000000ffff277224 */ /* 0x000fc400078e0018 */
[----:B---3--:R-:W-:Y:S02]  /*1c5d0*/  IMAD.MOV.U32 R47, RZ, RZ, R3 ;  /* 0x000000ffff2f7224 */ /* 0x008fe400078e0003 */
[----:B------:R-:W-:Y:S01]  /*1c5e0*/  IMAD.MOV.U32 R43, RZ, RZ, R20 ;  /* 0x000000ffff2b7224 */ /* 0x000fe200078e0014 */
[----:B------:R-:W3:Y:S01]  /*1c5f0*/  LDL.LU R3, [R1+0x3a0] ;  /* 0x0003a00001037983 */ /* 0x000ee20000300800 */
[----:B----4-:R-:W-:-:S03]  /*1c600*/  IMAD.MOV.U32 R46, RZ, RZ, R2 ;  /* 0x000000ffff2e7224 */ /* 0x010fc600078e0002 */
[----:B------:R-:W4:Y:S04]  /*1c610*/  LDL.LU R2, [R1+0xd70] ;  /* 0x000d700001027983 */ /* 0x000f280000300800 */
        /* <DEDUP_REMOVED lines=8> */
[----:B------:R-:W-:Y:S04]  /*1c6a0*/  STL.64 [R1+0x360], R46 ;  /* 0x0003602e01007387 */ /* 0x000fe80000100a00 */
[----:B------:R-:W-:Y:S04]  /*1c6b0*/  STL.64 [R1+0x1730], R46 ;  /* 0x0017302e01007387 */ /* 0x000fe80000100a00 */
[----:B------:R-:W4:Y:S01]  /*1c6c0*/  LDL.LU R17, [R1+0x3a8] ;  /* 0x0003a80001117983 */ /* 0x000f220000300800 */
[----:B------:R-:W-:-:S03]  /*1c6d0*/  IMAD.MOV.U32 R64, RZ, RZ, R15 ;  /* 0x000000ffff407224 */ /* 0x000fc600078e000f */
[----:B------:R-:W4:Y:S01]  /*1c6e0*/  LDL.LU R15, [R1+0xd74] ;  /* 0x000d7400010f7983 */ /* 0x000f220000300800 */
[----:B--2---:R-:W-:-:S03]  /*1c6f0*/  IMAD.MOV.U32 R37, RZ, RZ, R14 ;  /* 0x000000ffff257224 */ /* 0x004fc600078e000e */
[----:B------:R-:W2:Y:S01]  /*1c700*/  LDL.LU R14, [R1+0x3b0] ;  /* 0x0003b000010e7983 */ /* 0x000ea20000300800 */
[----:B------:R-:W-:-:S03]  /*1c710*/  IMAD.MOV.U32 R36, RZ, RZ, R13 ;  /* 0x000000ffff247224 */ /* 0x000fc600078e000d */
[----:B0-----:R-:W2:Y:S01]  /*1c720*/  LDL.LU R9, [R1+0xd78] ;  /* 0x000d780001097983 */ /* 0x001ea20000300800 */
        /* <DEDUP_REMOVED lines=9> */
[----:B------:R-:W-:Y:S04]  /*1c7c0*/  STL [R1+0x1748], R64 ;  /* 0x0017484001007387 */ /* 0x000fe80000100800 */
[----:B------:R-:W-:Y:S04]  /*1c7d0*/  STL [R1+0x1738], R65 ;  /* 0x0017384101007387 */ /* 0x000fe80000100800 */
[----:B------:R-:W-:Y:S04]  /*1c7e0*/  STL.64 [R1+0x370], R36 ;  /* 0x0003702401007387 */ /* 0x000fe80000100a00 */
[----:B------:R-:W-:Y:S04]  /*1c7f0*/  STL.64 [R1+0x1740], R36 ;  /* 0x0017402401007387 */ /* 0x000fe80000100a00 */
[----:B------:R-:W-:Y:S04]  /*1c800*/  STL.64 [R1+0x378], R60 ;  /* 0x0003783c01007387 */ /* 0x000fe80000100a00 */
[----:B------:R-:W-:Y:S04]  /*1c810*/  STL.64 [R1+0x1750], R60 ;  /* 0x0017503c01007387 */ /* 0x000fe80000100a00 */
[----:B------:R-:W-:Y:S04]  /*1c820*/  STL.64 [R1+0x380], R12 ;  /* 0x0003800c01007387 */ /* 0x000fe80000100a00 */
[----:B------:R0:W-:Y:S01]  /*1c830*/  STL.64 [R1+0x1758], R12 ;  /* 0x0017580c01007387 */ /* 0x0001e20000100a00 */
[----:B------:R-:W-:-:S03]  /*1c840*/  IMAD.MOV.U32 R73, RZ, RZ, R16 ;  /* 0x000000ffff497224 */ /* 0x000fc600078e0010 */
[----:B------:R-:W2:Y:S04]  /*1c850*/  LDL.LU R16, [R1+0x3c8] ;  /* 0x0003c80001107983 */ /* 0x000ea80000300800 */
[----:B0-----:R-:W2:Y:S04]  /*1c860*/  LDL.LU R13, [R1+0xd84] ;  /* 0x000d8400010d7983 */ /* 0x001ea80000300800 */
[----:B------:R-:W2:Y:S01]  /*1c870*/  LDL.LU R12, [R1+0x3d0] ;  /* 0x0003d000010c7983 */ /* 0x000ea20000300800 */
[----:B------:R-:W-:Y:S02]  /*1c880*/  IMAD.MOV.U32 R72, RZ, RZ, R11 ;  /* 0x000000ffff487224 */ /* 0x000fe400078e000b */
[----:B------:R-:W-:Y:S01]  /*1c890*/  IMAD.MOV.U32 R67, RZ, RZ, R10 ;  /* 0x000000ffff437224 */ /* 0x000fe200078e000a */
[----:B------:R-:W2:Y:S01]  /*1c8a0*/  LDL.LU R11, [R1+0xd88] ;  /* 0x000d8800010b7983 */ /* 0x000ea20000300800 */
[----:B------:R-:W-:-:S03]  /*1c8b0*/  IMAD.MOV.U32 R66, RZ, RZ, R5 ;  /* 0x000000ffff427224 */ /* 0x000fc600078e0005 */
[----:B------:R-:W2:Y:S04]  /*1c8c0*/  LDL.LU R10, [R1+0x3d8] ;  /* 0x0003d800010a7983 */ /* 0x000ea80000300800 */
[----:B------:R-:W2:Y:S01]  /*1c8d0*/  LDL.LU R5, [R1+0xd8c] ;  /* 0x000d8c0001057983 */ /* 0x000ea20000300800 */
[----:B------:R-:W-:Y:S02]  /*1c8e0*/  IMAD.MOV.U32 R32, RZ, RZ, R18 ;  /* 0x000000ffff207224 */ /* 0x000fe400078e0012 */
[----:B------:R-:W-:Y:S02]  /*1c8f0*/  IMAD.MOV.U32 R33, RZ, RZ, R19 ;  /* 0x000000ffff217224 */ /* 0x000fe400078e0013 */
        /* <DEDUP_REMOVED lines=13> */
[----:B------:R-:W-:Y:S04]  /*1c9d0*/  STL [R1+0x17a0], R68 ;  /* 0x0017a04401007387 */ /* 0x000fe80000100800 */
[----:B------:R-:W-:Y:S04]  /*1c9e0*/  STL [R1+0x1780], R69 ;  /* 0x0017804501007387 */ /* 0x000fe80000100800 */
[----:B------:R-:W4:Y:S01]  /*1c9f0*/  LDL.LU R17, [R1+0x3e8] ;  /* 0x0003e80001117983 */ /* 0x000f220000300800 */
        /* <DEDUP_REMOVED lines=34> */
[----:B---3--:R-:W-:-:S03]  /*1cc20*/  IMAD.MOV.U32 R59, RZ, RZ, R3 ;  /* 0x000000ffff3b7224 */ /* 0x008fc600078e0003 */
        /* <DEDUP_REMOVED lines=11> */
[----:B------:R-:W-:Y:S04]  /*1cce0*/  STL.64 [R1+0x17d0], R58 ;  /* 0x0017d03a01007387 */ /* 0x000fe80000100a00 */
[----:B------:R-:W4:Y:S01]  /*1ccf0*/  LDL.LU R22, [R1+0x428] ;  /* 0x0004280001167983 */ /* 0x000f220000300800 */
[----:B------:R-:W-:-:S02]  /*1cd00*/  IMAD.MOV.U32 R19, RZ, RZ, R17 ;  /* 0x000000ffff137224 */ /* 0x000fc400078e0011 */
[----:B------:R-:W-:Y:S02]  /*1cd10*/  IMAD.MOV.U32 R18, RZ, RZ, R15 ;  /* 0x000000ffff127224 */ /* 0x000fe400078e000f */
[----:B------:R-:W4:Y:S01]  /*1cd20*/  LDL.LU R15, [R1+0xdb4] ;  /* 0x000db400010f7983 */ /* 0x000f220000300800 */
[----:B--2---:R-:W-:-:S03]  /*1cd30*/  IMAD.MOV.U32 R21, RZ, RZ, R14 ;  /* 0x000000ffff157224 */ /* 0x004fc600078e000e */
[----:B------:R-:W2:Y:S01]  /*1cd40*/  LDL.LU R14, [R1+0x430] ;  /* 0x00043000010e7983 */ /* 0x000ea20000300800 */
[----:B------:R-:W-:-:S03]  /*1cd50*/  IMAD.MOV.U32 R20, RZ, RZ, R9 ;  /* 0x000000ffff147224 */ /* 0x000fc600078e0009 */
[----:B------:R-:W2:Y:S01]  /*1cd60*/  LDL.LU R9, [R1+0xdb8] ;  /* 0x000db80001097983 */ /* 0x000ea20000300800 */
[----:B------:R-:W-:Y:S02]  /*1cd70*/  IMAD.MOV.U32 R25, RZ, RZ, R8 ;  /* 0x000000ffff197224 */ /* 0x000fe400078e0008 */
[----:B------:R-:W-:Y:S02]  /*1cd80*/  IMAD.MOV.U32 R24, RZ, RZ, R7 ;  /* 0x000000ffff187224 */ /* 0x000fe400078e0007 */
[----:B------:R-:W2:Y:S01]  /*1cd90*/  LDL.LU R7, [R1+0x438] ;  /* 0x0004380001077983 */ /* 0x000ea20000300800 */
[----:B------:R-:W-:-:S03]  /*1cda0*/  IMAD.MOV.U32 R31, RZ, RZ, R6 ;  /* 0x000000ffff1f7224 */ /* 0x000fc600078e0006 */
[----:B------:R-:W2:Y:S01]  /*1cdb0*/  LDL.LU R6, [R1+0xdbc] ;  /* 0x000dbc0001067983 */ /* 0x000ea20000300800 */
[----:B------:R-:W-:-:S03]  /*1cdc0*/  IMAD.MOV.U32 R30, RZ, RZ, R0 ;  /* 0x000000ffff1e7224 */ /* 0x000fc600078e0000 */
[----:B------:R-:W2:Y:S04]  /*1cdd0*/  LDL.LU R8, [R1+0x440] ;  /* 0x0004400001087983 */ /* 0x000ea80000300800 */
[----:B------:R-:W2:Y:S04]  /*1cde0*/  LDL.LU R0, [R1+0xdc0] ;  /* 0x000dc00001007983 */ /* 0x000ea80000300800 */
[----:B------:R-:W-:Y:S04]  /*1cdf0*/  STL.64 [R1+0x3e8], R18 ;  /* 0x0003e81201007387 */ /* 0x000fe80000100a00 */
[----:B------:R-:W-:Y:S04]  /*1ce00*/  STL.64 [R1+0x17d8], R18 ;  /* 0x0017d81201007387 */ /* 0x000fe80000100a00 */
[----:B------:R-:W-:Y:S04]  /*1ce10*/  STL.64 [R1+0x3f0], R20 ;  /* 0x0003f01401007387 */ /* 0x000fe80000100a00 */
[----:B------:R-:W-:Y:S04]  /*1ce20*/  STL.64 [R1+0x17e8], R20 ;  /* 0x0017e81401007387 */ /* 0x000fe80000100a00 */
[----:B------:R-:W-:Y:S04]  /*1ce30*/  STL.64 [R1+0x3f8], R24 ;  /* 0x0003f81801007387 */ /* 0x000fe80000100a00 */
[----:B------:R0:W-:Y:S04]  /*1ce40*/  STL.64 [R1+0x17f8], R24 ;  /* 0x0017f81801007387 */ /* 0x0001e80000100a00 */
[----:B------:R-:W-:Y:S04]  /*1ce50*/  STL.64 [R1+0x400], R30 ;  /* 0x0004001e01007387 */ /* 0x000fe80000100a00 */
[----:B------:R-:W-:Y:S01]  /*1ce60*/  STL.64 [R1+0x1808], R30 ;  /* 0x0018081e01007387 */ /* 0x000fe20000100a00 */
[----:B------:R-:W-:-:S03]  /*1ce70*/  IMAD.MOV.U32 R70, RZ, RZ, R13 ;  /* 0x000000ffff467224 */ /* 0x000fc600078e000d */
[----:B------:R-:W2:Y:S01]  /*1ce80*/  LDL.LU R13, [R1+0x448] ;  /* 0x00044800010d7983 */ /* 0x000ea20000300800 */
[----:B------:R-:W-:-:S03]  /*1ce90*/  IMAD.MOV.U32 R29, RZ, RZ, R12 ;  /* 0x000000ffff1d7224 */ /* 0x000fc600078e000c */
[----:B------:R-:W2:Y:S04]  /*1cea0*/  LDL.LU R12, [R1+0xdc4] ;  /* 0x000dc400010c7983 */ /* 0x000ea80000300800 */
[----:B0-----:R-:W2:Y:S04]  /*1ceb0*/  LDL.LU R24, [R1+0x450] ;  /* 0x0004500001187983 */ /* 0x001ea80000300800 */
[----:B------:R-:W2:Y:S04]  /*1cec0*/  LDL.LU R19, [R1+0xdc8] ;  /* 0x000dc80001137983 */ /* 0x000ea80000300800 */
[----:B------:R-:W2:Y:S01]  /*1ced0*/  LDL.LU R18, [R1+0x458] ;  /* 0x0004580001127983 */ /* 0x000ea20000300800 */
[----:B------:R-:W-:-:S02]  /*1cee0*/  IMAD.MOV.U32 R71, RZ, RZ, R16 ;  /* 0x000000ffff477224 */ /* 0x000fc400078e0010 */
[----:B------:R-:W-:Y:S02]  /*1cef0*/  IMAD.MOV.U32 R16, RZ, RZ, R5 ;  /* 0x000000ffff107224 */ /* 0x000fe400078e0005 */
        /* <DEDUP_REMOVED lines=12> */
[----:B------:R0:W-:Y:S04]  /*1cfc0*/  STL.64 [R1+0x1820], R16 ;  /* 0x0018201001007387 */ /* 0x0001e80000100a00 */
[----:B------:R-:W-:Y:S04]  /*1cfd0*/  STL.64 [R1+0x420], R10 ;  /* 0x0004200a01007387 */ /* 0x000fe80000100a00 */
[----:B------:R1:W-:Y:S01]  /*1cfe0*/  STL.64 [R1+0x1828], R10 ;  /* 0x0018280a01007387 */ /* 0x0003e20000100a00 */
[----:B------:R-:W-:-:S03]  /*1cff0*/  IMAD.MOV.U32 R23, RZ, RZ, R22 ;  /* 0x000000ffff177224 */ /* 0x000fc600078e0016 */
[----:B------:R-:W4:Y:S04]  /*1d000*/  LDL.LU R21, [R1+0x468] ;  /* 0x0004680001157983 */ /* 0x000f280000300800 */
[----:B------:R-:W4:Y:S04]  /*1d010*/  LDL.LU R20, [R1+0xdd4] ;  /* 0x000dd40001147983 */ /* 0x000f280000300800 */
[----:B0-----:R-:W4:Y:S04]  /*1d020*/  LDL.LU R17, [R1+0x470] ;  /* 0x0004700001117983 */ /* 0x001f280000300800 */
[----:B------:R-:W4:Y:S01]  /*1d030*/  LDL.LU R16, [R1+0xdd8] ;  /* 0x000dd80001107983 */ /* 0x000f220000300800 */
[----:B------:R-:W-:-:S02]  /*1d040*/  IMAD.MOV.U32 R22, RZ, RZ, R15 ;  /* 0x000000ffff167224 */ /* 0x000fc400078e000f */
[----:B--2---:R-:W-:Y:S02]  /*1d050*/  IMAD.MOV.U32 R15, RZ, RZ, R14 ;  /* 0x000000ffff0f7224 */ /* 0x004fe400078e000e */
[----:B------:R-:W-:Y:S02]  /*1d060*/  IMAD.MOV.U32 R14, RZ, RZ, R9 ;  /* 0x000000ffff0e7224 */ /* 0x000fe400078e0009 */
[----:B------:R-:W2:Y:S01]  /*1d070*/  LDL.LU R9, [R1+0x478] ;  /* 0x0004780001097983 */ /* 0x000ea20000300800 */
[----:B------:R-:W-:-:S03]  /*1d080*/  IMAD.MOV.U32 R27, RZ, RZ, R8 ;  /* 0x000000ffff1b7224 */ /* 0x000fc600078e0008 */
[----:B------:R-:W2:Y:S01]  /*1d090*/  LDL.LU R8, [R1+0xddc] ;  /* 0x000ddc0001087983 */ /* 0x000ea20000300800 */
[----:B------:R-:W-:-:S03]  /*1d0a0*/  IMAD.MOV.U32 R26, RZ, RZ, R0 ;  /* 0x000000ffff1a7224 */ /* 0x000fc600078e0000 */
[----:B-1----:R-:W2:Y:S04]  /*1d0b0*/  LDL.LU R11, [R1+0x480] ;  /* 0x00048000010b7983 */ /* 0x002ea80000300800 */
[----:B------:R-:W2:Y:S04]  /*1d0c0*/  LDL.LU R0, [R1+0xde0] ;  /* 0x000de00001007983 */ /* 0x000ea80000300800 */
[----:B------:R-:W-:Y:S04]  /*1d0d0*/  STL.64 [R1+0x428], R22 ;  /* 0x0004281601007387 */ /* 0x000fe80000100a00 */
[----:B------:R-:W-:Y:S04]  /*1d0e0*/  STL [R1+0x1840], R22 ;  /* 0x0018401601007387 */ /* 0x000fe80000100800 */
[----:B------:R-:W-:Y:S04]  /*1d0f0*/  STL [R1+0x1830], R23 ;  /* 0x0018301701007387 */ /* 0x000fe80000100800 */
[----:B------:R-:W-:Y:S04]  /*1d100*/  STL.64 [R1+0x430], R14 ;  /* 0x0004300e01007387 */ /* 0x000fe80000100a00 */
[----:B------:R-:W-:Y:S04]  /*1d110*/  STL.64 [R1+0x1838], R14 ;  /* 0x0018380e01007387 */ /* 0x000fe80000100a00 */
[----:B------:R-:W-:Y:S04]  /*1d120*/  STL.64 [R1+0x438], R6 ;  /* 0x0004380601007387 */ /* 0x000fe80000100a00 */
[----:B------:R0:W-:Y:S04]  /*1d130*/  STL.64 [R1+0x1848], R6 ;  /* 0x0018480601007387 */ /* 0x0001e80000100a00 */
[----:B------:R-:W-:Y:S04]  /*1d140*/  STL.64 [R1+0x440], R26 ;  /* 0x0004401a01007387 */ /* 0x000fe80000100a00 */
[----:B------:R-:W-:Y:S04]  /*1d150*/  STL [R1+0x1860], R26 ;  /* 0x0018601a01007387 */ /* 0x000fe80000100800 */
[----:B------:R-:W-:Y:S01]  /*1d160*/  STL [R1+0x1850], R27 ;  /* 0x0018501b01007387 */ /* 0x000fe20000100800 */
[----:B------:R-:W-:-:S03]  /*1d170*/  IMAD.MOV.U32 R72, RZ, RZ, R19 ;  /* 0x000000ffff487224 */ /* 0x000fc600078e0013 */
[----:B------:R-:W2:Y:S01]  /*1d180*/  LDL.LU R19, [R1+0x488] ;  /* 0x0004880001137983 */ /* 0x000ea20000300800 */
[----:B------:R-:W-:-:S03]  /*1d190*/  IMAD.MOV.U32 R67, RZ, RZ, R18 ;  /* 0x000000ffff437224 */ /* 0x000fc600078e0012 */
[----:B------:R-:W2:Y:S04]  /*1d1a0*/  LDL.LU R18, [R1+0xde4] ;  /* 0x000de40001127983 */ /* 0x000ea80000300800 */
[----:B------:R-:W2:Y:S01]  /*1d1b0*/  LDL.LU R10, [R1+0x490] ;  /* 0x00049000010a7983 */ /* 0x000ea20000300800 */
[----:B------:R-:W-:-:S03]  /*1d1c0*/  IMAD.MOV.U32 R66, RZ, RZ, R5 ;  /* 0x000000ffff427224 */ /* 0x000fc600078e0005 */
[----:B0-----:R-:W2:Y:S04]  /*1d1d0*/  LDL.LU R7, [R1+0xde8] ;  /* 0x000de80001077983 */ /* 0x001ea80000300800 */
[----:B------:R-:W2:Y:S04]  /*1d1e0*/  LDL.LU R6, [R1+0x498] ;  /* 0x0004980001067983 */ /* 0x000ea80000300800 */
[----:B------:R-:W2:Y:S01]  /*1d1f0*/  LDL.LU R5, [R1+0xdec] ;  /* 0x000dec0001057983 */ /* 0x000ea20000300800 */
[----:B------:R-:W-:Y:S02]  /*1d200*/  IMAD.MOV.U32 R73, RZ, RZ, R24 ;  /* 0x000000ffff497224 */ /* 0x000fe400078e0018 */
[----:B---3--:R-:W-:-:S02]  /*1d210*/  IMAD.MOV.U32 R45, RZ, RZ, R3 ;  /* 0x000000ffff2d7224 */ /* 0x008fc400078e0003 */
[----:B----4-:R-:W-:Y:S01]  /*1d220*/  IMAD.MOV.U32 R44, RZ, RZ, R2 ;  /* 0x000000ffff2c7224 */ /* 0x010fe200078e0002 */
[----:B------:R-:W3:Y:S04]  /*1d230*/  LDL.LU R3, [R1+0x4a0] ;  /* 0x0004a00001037983 */ /* 0x000ee80000300800 */
[----:B------:R-:W4:Y:S04]  /*1d240*/  LDL.LU R2, [R1+0xdf0] ;  /* 0x000df00001027983 */ /* 0x000f280000300800 */
[----:B------:R-:W-:Y:S04]  /*1d250*/  STL.64 [R1+0x448], R12 ;  /* 0x0004480c01007387 */ /* 0x000fe80000100a00 */
[----:B------:R0:W-:Y:S04]  /*1d260*/  STL.64 [R1+0x1858], R12 ;  /* 0x0018580c01007387 */ /* 0x0001e80000100a00 */
[----:B------:R-:W-:Y:S04]  /*1d270*/  STL.64 [R1+0x450], R72 ;  /* 0x0004504801007387 */ /* 0x000fe80000100a00 */
[----:B------:R-:W-:Y:S04]  /*1d280*/  STL.64 [R1+0x1868], R72 ;  /* 0x0018684801007387 */ /* 0x000fe80000100a00 */
[----:B------:R-:W-:Y:S04]  /*1d290*/  STL.64 [R1+0x458], R66 ;  /* 0x0004584201007387 */ /* 0x000fe80000100a00 */
[----:B------:R-:W-:Y:S04]  /*1d2a0*/  STL [R1+0x1880], R66 ;  /* 0x0018804201007387 */ /* 0x000fe80000100800 */
[----:B------:R-:W-:Y:S04]  /*1d2b0*/  STL [R1+0x1870], R67 ;  /* 0x0018704301007387 */ /* 0x000fe80000100800 */
[----:B------:R-:W-:Y:S01]  /*1d2c0*/  STL.64 [R1+0x460], R44 ;  /* 0x0004602c01007387 */ /* 0x000fe20000100a00 */
[----:B------:R-:W-:-:S03]  /*1d2d0*/  IMAD.MOV.U32 R63, RZ, RZ, R17 ;  /* 0x000000ffff3f7224 */ /* 0x000fc600078e0011 */
[----:B------:R-:W-:Y:S01]  /*1d2e0*/  STL.64 [R1+0x1878], R44 ;  /* 0x0018782c01007387 */ /* 0x000fe20000100a00 */
[----:B------:R-:W-:-:S03]  /*1d2f0*/  IMAD.MOV.U32 R62, RZ, RZ, R16 ;  /* 0x000000ffff3e7224 */ /* 0x000fc600078e0010 */
[----:B------:R-:W4:Y:S01]  /*1d300*/  LDL.LU R17, [R1+0x4a8] ;  /* 0x0004a80001117983 */ /* 0x000f220000300800 */
[----:B------:R-:W-:-:S03]  /*1d310*/  IMAD.MOV.U32 R40, RZ, RZ, R20 ;  /* 0x000000ffff287224 */ /* 0x000fc600078e0014 */
[----:B------:R-:W4:Y:S01]  /*1d320*/  LDL.LU R16, [R1+0xdf4] ;  /* 0x000df40001107983 */ /* 0x000f220000300800 */
[----:B------:R-:W-:-:S03]  /*1d330*/  IMAD.MOV.U32 R41, RZ, RZ, R21 ;  /* 0x000000ffff297224 */ /* 0x000fc600078e0015 */
[----:B------:R-:W4:Y:S04]  /*1d340*/  LDL.LU R15, [R1+0x4b0] ;  /* 0x0004b000010f7983 */ /* 0x000f280000300800 */
[----:B------:R-:W4:Y:S04]  /*1d350*/  LDL.LU R14, [R1+0xdf8] ;  /* 0x000df800010e7983 */ /* 0x000f280000300800 */
[----:B0-----:R-:W4:Y:S04]  /*1d360*/  LDL.LU R13, [R1+0x4b8] ;  /* 0x0004b800010d7983 */ /* 0x001f280000300800 */
[----:B------:R-:W4:Y:S01]  /*1d370*/  LDL.LU R12, [R1+0xdfc] ;  /* 0x000dfc00010c7983 */ /* 0x000f220000300800 */
[----:B--2---:R-:W-:-:S03]  /*1d380*/  IMAD.MOV.U32 R33, RZ, RZ, R11 ;  /* 0x000000ffff217224 */ /* 0x004fc600078e000b */
        /* <DEDUP_REMOVED lines=12> */
[----:B------:R-:W2:Y:S04]  /*1d450*/  LDL.LU R10, [R1+0x4c8] ;  /* 0x0004c800010a7983 */ /* 0x000ea80000300800 */
[----:B0-----:R-:W2:Y:S01]  /*1d460*/  LDL.LU R9, [R1+0xe04] ;  /* 0x000e040001097983 */ /* 0x001ea20000300800 */
[----:B------:R-:W-:-:S03]  /*1d470*/  IMAD.MOV.U32 R42, RZ, RZ, R7 ;  /* 0x000000ffff2a7224 */ /* 0x000fc600078e0007 */
[----:B------:R-:W2:Y:S01]  /*1d480*/  LDL.LU R8, [R1+0x4d0] ;  /* 0x0004d00001087983 */ /* 0x000ea20000300800 */
[----:B------:R-:W-:Y:S02]  /*1d490*/  IMAD.MOV.U32 R51, RZ, RZ, R6 ;  /* 0x000000ffff337224 */ /* 0x000fe400078e0006 */
[----:B------:R-:W-:Y:S01]  /*1d4a0*/  IMAD.MOV.U32 R50, RZ, RZ, R5 ;  /* 0x000000ffff327224 */ /* 0x000fe200078e0005 */
[----:B------:R-:W2:Y:S04]  /*1d4b0*/  LDL.LU R7, [R1+0xe08] ;  /* 0x000e080001077983 */ /* 0x000ea80000300800 */
[----:B------:R-:W2:Y:S04]  /*1d4c0*/  LDL.LU R6, [R1+0x4d8] ;  /* 0x0004d80001067983 */ /* 0x000ea80000300800 */
[----:B------:R-:W2:Y:S01]  /*1d4d0*/  LDL.LU R5, [R1+0xe0c] ;  /* 0x000e0c0001057983 */ /* 0x000ea20000300800 */
[----:B------:R-:W-:-:S02]  /*1d4e0*/  IMAD.MOV.U32 R38, RZ, RZ, R18 ;  /* 0x000000ffff267224 */ /* 0x000fc400078e0012 */
        /* <DEDUP_REMOVED lines=23> */
[----:B------:R-:W4:Y:S04]  /*1d660*/  LDL.LU R14, [R1+0xe18] ;  /* 0x000e1800010e7983 */ /* 0x000f280000300800 */
[----:B------:R-:W4:Y:S04]  /*1d670*/  LDL.LU R13, [R1+0x4f8] ;  /* 0x0004f800010d7983 */ /* 0x000f280000300800 */
[----:B------:R-:W4:Y:S01]  /*1d680*/  LDL.LU R12, [R1+0xe1c] ;  /* 0x000e1c00010c7983 */ /* 0x000f220000300800 */
[----:B--2---:R-:W-:-:S03]  /*1d690*/  IMAD.MOV.U32 R47, RZ, RZ, R11 ;  /* 0x000000ffff2f7224 */ /* 0x004fc600078e000b */
        /* <DEDUP_REMOVED lines=85> */
[----:B------:R-:W-:Y:S04]  /*1dbf0*/  STL.64 [R1+0x520], R76 ;  /* 0x0005204c01007387 */ /* 0x000fe80000100a00 */
[----:B------:R-:W-:Y:S04]  /*1dc00*/  STL.64 [R1+0x1960], R76 ;  /* 0x0019604c01007387 */ /* 0x000fe80000100a00 */
[----:B------:R-:W4:Y:S01]  /*1dc10*/  LDL.LU R27, [R1+0x568] ;  /* 0x00056800011b7983 */ /* 0x000f220000300800 */
[----:B------:R-:W-:-:S03]  /*1dc20*/  IMAD.MOV.U32 R75, RZ, RZ, R17 ;  /* 0x000000ffff4b7224 */ /* 0x000fc600078e0011 */
[----:B------:R-:W4:Y:S01]  /*1dc30*/  LDL.LU R26, [R1+0xe54] ;  /* 0x000e5400011a7983 */ /* 0x000f220000300800 */
[----:B------:R-:W-:-:S03]  /*1dc40*/  IMAD.MOV.U32 R74, RZ, RZ, R16 ;  /* 0x000000ffff4a7224 */ /* 0x000fc600078e0010 */
[----:B0-----:R-:W4:Y:S01]  /*1dc50*/  LDL.LU R25, [R1+0x570] ;  /* 0x0005700001197983 */ /* 0x001f220000300800 */
        /* <DEDUP_REMOVED lines=8> */
[----:B--2---:R-:W-:Y:S02]  /*1dce0*/  IMAD.MOV.U32 R17, RZ, RZ, R11 ;  /* 0x000000ffff117224 */ /* 0x004fe400078e000b */
[----:B------:R-:W-:Y:S02]  /*1dcf0*/  IMAD.MOV.U32 R16, RZ, RZ, R0 ;  /* 0x000000ffff107224 */ /* 0x000fe400078e0000 */
[----:B------:R-:W2:Y:S04]  /*1dd00*/  LDL.LU R0, [R1+0xe60] ;  /* 0x000e600001007983 */ /* 0x000ea80000300800 */
        /* <DEDUP_REMOVED lines=8> */
[----:B------:R0:W-:Y:S01]  /*1dd90*/  STL.64 [R1+0x1990], R16 ;  /* 0x0019901001007387 */ /* 0x0001e20000100a00 */
[----:B------:R-:W-:-:S02]  /*1dda0*/  IMAD.MOV.U32 R11, RZ, RZ, R10 ;  /* 0x000000ffff0b7224 */ /* 0x000fc400078e000a */
[----:B------:R-:W-:Y:S02]  /*1ddb0*/  IMAD.MOV.U32 R10, RZ, RZ, R9 ;  /* 0x000000ffff0a7224 */ /* 0x000fe400078e0009 */
        /* <DEDUP_REMOVED lines=22> */
[----:B------:R-:W-:Y:S04]  /*1df20*/  STL [R1+0x19c8], R12 ;  /* 0x0019c80c01007387 */ /* 0x000fe80000100800 */
[----:B------:R1:W-:Y:S01]  /*1df30*/  STL [R1+0x19b8], R13 ;  /* 0x0019b80d01007387 */ /* 0x0003e20000100800 */
[----:B------:R-:W-:-:S03]  /*1df40*/  IMAD.MOV.U32 R73, RZ, RZ, R27 ;  /* 0x000000ffff497224 */ /* 0x000fc600078e001b */
[----:B0-----:R-:W4:Y:S01]  /*1df50*/  LDL.LU R17, [R1+0x5a8] ;  /* 0x0005a80001117983 */ /* 0x001f220000300800 */
[----:B------:R-:W-:-:S03]  /*1df60*/  IMAD.MOV.U32 R72, RZ, RZ, R26 ;  /* 0x000000ffff487224 */ /* 0x000fc600078e001a */
[----:B------:R-:W4:Y:S01]  /*1df70*/  LDL.LU R16, [R1+0xe74] ;  /* 0x000e740001107983 */ /* 0x000f220000300800 */
[----:B------:R-:W-:-:S03]  /*1df80*/  IMAD.MOV.U32 R45, RZ, RZ, R25 ;  /* 0x000000ffff2d7224 */ /* 0x000fc600078e0019 */
[----:B-1----:R-:W4:Y:S01]  /*1df90*/  LDL.LU R15, [R1+0x5b0] ;  /* 0x0005b000010f7983 */ /* 0x002f220000300800 */
[----:B------:R-:W-:-:S03]  /*1dfa0*/  IMAD.MOV.U32 R44, RZ, RZ, R24 ;  /* 0x000000ffff2c7224 */ /* 0x000fc600078e0018 */
[----:B------:R-:W4:Y:S01]  /*1dfb0*/  LDL.LU R6, [R1+0xe78] ;  /* 0x000e780001067983 */ /* 0x000f220000300800 */
[----:B------:R-:W-:-:S03]  /*1dfc0*/  IMAD.MOV.U32 R41, RZ, RZ, R23 ;  /* 0x000000ffff297224 */ /* 0x000fc600078e0017 */
[----:B------:R-:W4:Y:S01]  /*1dfd0*/  LDL.LU R11, [R1+0x5b8] ;  /* 0x0005b800010b7983 */ /* 0x000f220000300800 */
[----:B------:R-:W-:-:S03]  /*1dfe0*/  IMAD.MOV.U32 R40, RZ, RZ, R22 ;  /* 0x000000ffff287224 */ /* 0x000fc600078e0016 */
[----:B------:R-:W4:Y:S04]  /*1dff0*/  LDL.LU R10, [R1+0xe7c] ;  /* 0x000e7c00010a7983 */ /* 0x000f280000300800 */
[----:B------:R-:W4:Y:S01]  /*1e000*/  LDL.LU R7, [R1+0x5c0] ;  /* 0x0005c00001077983 */ /* 0x000f220000300800 */
[----:B------:R-:W-:Y:S02]  /*1e010*/  IMAD.MOV.U32 R63, RZ, RZ, R21 ;  /* 0x000000ffff3f7224 */ /* 0x000fe400078e0015 */
[----:B--2---:R-:W-:Y:S02]  /*1e020*/  IMAD.MOV.U32 R62, RZ, RZ, R0 ;  /* 0x000000ffff3e7224 */ /* 0x004fe400078e0000 */
[----:B------:R-:W2:Y:S04]  /*1e030*/  LDL.LU R0, [R1+0xe80] ;  /* 0x000e800001007983 */ /* 0x000ea80000300800 */
[----:B------:R-:W-:Y:S04]  /*1e040*/  STL.64 [R1+0x568], R72 ;  /* 0x0005684801007387 */ /* 0x000fe80000100a00 */
[----:B------:R-:W-:Y:S04]  /*1e050*/  STL.64 [R1+0x19c0], R72 ;  /* 0x0019c04801007387 */ /* 0x000fe80000100a00 */
[----:B------:R-:W-:Y:S04]  /*1e060*/  STL.64 [R1+0x570], R44 ;  /* 0x0005702c01007387 */ /* 0x000fe80000100a00 */
[----:B------:R-:W-:Y:S04]  /*1e070*/  STL.64 [R1+0x19d0], R44 ;  /* 0x0019d02c01007387 */ /* 0x000fe80000100a00 */
[----:B------:R-:W-:Y:S04]  /*1e080*/  STL.64 [R1+0x578], R40 ;  /* 0x0005782801007387 */ /* 0x000fe80000100a00 */
[----:B------:R-:W-:Y:S04]  /*1e090*/  STL [R1+0x19e8], R40 ;  /* 0x0019e82801007387 */ /* 0x000fe80000100800 */
[----:B------:R-:W-:Y:S04]  /*1e0a0*/  STL [R1+0x19d8], R41 ;  /* 0x0019d82901007387 */ /* 0x000fe80000100800 */
[----:B------:R-:W-:Y:S04]  /*1e0b0*/  STL.64 [R1+0x580], R62 ;  /* 0x0005803e01007387 */ /* 0x000fe80000100a00 */
[----:B------:R-:W-:Y:S01]  /*1e0c0*/  STL.64 [R1+0x19e0], R62 ;  /* 0x0019e03e01007387 */ /* 0x000fe20000100a00 */
[----:B------:R-:W-:-:S03]  /*1e0d0*/  IMAD.MOV.U32 R32, RZ, RZ, R19 ;  /* 0x000000ffff207224 */ /* 0x000fc600078e0013 */
[----:B------:R-:W2:Y:S01]  /*1e0e0*/  LDL.LU R19, [R1+0x5c8] ;  /* 0x0005c80001137983 */ /* 0x000ea20000300800 */
[----:B------:R-:W-:-:S03]  /*1e0f0*/  IMAD.MOV.U32 R43, RZ, RZ, R18 ;  /* 0x000000ffff2b7224 */ /* 0x000fc600078e0012 */
[----:B------:R-:W2:Y:S01]  /*1e100*/  LDL.LU R18, [R1+0xe84] ;  /* 0x000e840001127983 */ /* 0x000ea20000300800 */
[----:B------:R-:W-:-:S03]  /*1e110*/  IMAD.MOV.U32 R42, RZ, RZ, R5 ;  /* 0x000000ffff2a7224 */ /* 0x000fc600078e0005 */
[----:B------:R-:W2:Y:S04]  /*1e120*/  LDL.LU R14, [R1+0x5d0] ;  /* 0x0005d000010e7983 */ /* 0x000ea80000300800 */
[----:B------:R-:W2:Y:S01]  /*1e130*/  LDL.LU R5, [R1+0xe88] ;  /* 0x000e880001057983 */ /* 0x000ea20000300800 */
[----:B---3--:R-:W-:Y:S02]  /*1e140*/  IMAD.MOV.U32 R51, RZ, RZ, R3 ;  /* 0x000000ffff337224 */ /* 0x008fe400078e0003 */
[----:B----4-:R-:W-:Y:S01]  /*1e150*/  IMAD.MOV.U32 R50, RZ, RZ, R2 ;  /* 0x000000ffff327224 */ /* 0x010fe200078e0002 */
[----:B------:R-:W3:Y:S01]  /*1e160*/  LDL.LU R3, [R1+0x5d8] ;  /* 0x0005d80001037983 */ /* 0x000ee20000300800 */
[----:B------:R-:W-:-:S03]  /*1e170*/  IMAD.MOV.U32 R33, RZ, RZ, R20 ;  /* 0x000000ffff217224 */ /* 0x000fc600078e0014 */
[----:B------:R-:W4:Y:S04]  /*1e180*/  LDL.LU R2, [R1+0xe8c] ;  /* 0x000e8c0001027983 */ /* 0x000f280000300800 */
[----:B------:R-:W4:Y:S04]  /*1e190*/  LDL.LU R13, [R1+0x5e0] ;  /* 0x0005e000010d7983 */ /* 0x000f280000300800 */
[----:B------:R-:W4:Y:S04]  /*1e1a0*/  LDL.LU R12, [R1+0xe90] ;  /* 0x000e9000010c7983 */ /* 0x000f280000300800 */
[----:B------:R-:W-:Y:S04]  /*1e1b0*/  STL.64 [R1+0x588], R8 ;  /* 0x0005880801007387 */ /* 0x000fe80000100a00 */
[----:B------:R0:W-:Y:S04]  /*1e1c0*/  STL.64 [R1+0x19f0], R8 ;  /* 0x0019f00801007387 */ /* 0x0001e80000100a00 */
[----:B------:R-:W-:Y:S04]  /*1e1d0*/  STL.64 [R1+0x590], R32 ;  /* 0x0005902001007387 */ /* 0x000fe80000100a00 */
[----:B------:R1:W-:Y:S04]  /*1e1e0*/  STL [R1+0x1a08], R32 ;  /* 0x001a082001007387 */ /* 0x0003e80000100800 */
[----:B------:R-:W-:Y:S04]  /*1e1f0*/  STL [R1+0x19f8], R33 ;  /* 0x0019f82101007387 */ /* 0x000fe80000100800 */
[----:B------:R-:W-:Y:S04]  /*1e200*/  STL.64 [R1+0x598], R42 ;  /* 0x0005982a01007387 */ /* 0x000fe80000100a00 */
[----:B------:R0:W-:Y:S01]  /*1e210*/  STL.64 [R1+0x1a00], R42 ;  /* 0x001a002a01007387 */ /* 0x0001e20000100a00 */
[----:B------:R-:W-:-:S03]  /*1e220*/  IMAD.MOV.U32 R53, RZ, RZ, R17 ;  /* 0x000000ffff357224 */ /* 0x000fc600078e0011 */
[----:B------:R-:W-:Y:S04]  /*1e230*/  STL.64 [R1+0x5a0], R50 ;  /* 0x0005a03201007387 */ /* 0x000fe80000100a00 */
[----:B------:R0:W-:Y:S01]  /*1e240*/  STL.64 [R1+0x1a10], R50 ;  /* 0x001a103201007387 */ /* 0x0001e20000100a00 */
[----:B------:R-:W-:-:S03]  /*1e250*/  IMAD.MOV.U32 R52, RZ, RZ, R16 ;  /* 0x000000ffff347224 */ /* 0x000fc600078e0010 */
[----:B------:R-:W4:Y:S01]  /*1e260*/  LDL.LU R17, [R1+0x5e8] ;  /* 0x0005e80001117983 */ /* 0x000f220000300800 */
[----:B------:R-:W-:-:S03]  /*1e270*/  IMAD.MOV.U32 R64, RZ, RZ, R6 ;  /* 0x000000ffff407224 */ /* 0x000fc600078e0006 */
[----:B------:R-:W4:Y:S01]  /*1e280*/  LDL.LU R6, [R1+0xe94] ;  /* 0x000e940001067983 */ /* 0x000f220000300800 */
[----:B------:R-:W-:Y:S02]  /*1e290*/  IMAD.MOV.U32 R65, RZ, RZ, R15 ;  /* 0x000000ffff417224 */ /* 0x000fe400078e000f */
[----:B------:R-:W-:Y:S02]  /*1e2a0*/  IMAD.MOV.U32 R80, RZ, RZ, R10 ;  /* 0x000000ffff507224 */ /* 0x000fe400078e000a */
        /* <DEDUP_REMOVED lines=8> */
[----:B------:R-:W2:Y:S04]  /*1e330*/  LDL.LU R0, [R1+0xea0] ;  /* 0x000ea00001007983 */ /* 0x000ea80000300800 */
        /* <DEDUP_REMOVED lines=8> */
[----:B---3--:R-:W-:-:S03]  /*1e3c0*/  IMAD.MOV.U32 R35, RZ, RZ, R3 ;  /* 0x000000ffff237224 */ /* 0x008fc600078e0003 */
[----:B------:R-:W3:Y:S01]  /*1e3d0*/  LDL.LU R3, [R1+0x610] ;  /* 0x0006100001037983 */ /* 0x000ee20000300800 */
[----:B----4-:R-:W-:-:S03]  /*1e3e0*/  IMAD.MOV.U32 R34, RZ, RZ, R2 ;  /* 0x000000ffff227224 */ /* 0x010fc600078e0002 */
[----:B------:R-:W3:Y:S01]  /*1e3f0*/  LDL.LU R2, [R1+0xea8] ;  /* 0x000ea80001027983 */ /* 0x000ee20000300800 */
[----:B------:R-:W-:-:S03]  /*1e400*/  IMAD.MOV.U32 R23, RZ, RZ, R13 ;  /* 0x000000ffff177224 */ /* 0x000fc600078e000d */
[----:B------:R-:W4:Y:S01]  /*1e410*/  LDL.LU R13, [R1+0x618] ;  /* 0x00061800010d7983 */ /* 0x000f220000300800 */
[----:B------:R-:W-:Y:S02]  /*1e420*/  IMAD.MOV.U32 R36, RZ, RZ, R18 ;  /* 0x000000ffff247224 */ /* 0x000fe400078e0012 */
[----:B------:R-:W-:Y:S02]  /*1e430*/  IMAD.MOV.U32 R22, RZ, RZ, R12 ;  /* 0x000000ffff167224 */ /* 0x000fe400078e000c */
[----:B------:R-:W-:Y:S01]  /*1e440*/  IMAD.MOV.U32 R37, RZ, RZ, R19 ;  /* 0x000000ffff257224 */ /* 0x000fe200078e0013 */
[----:B------:R-:W3:Y:S04]  /*1e450*/  LDL.LU R12, [R1+0xeac] ;  /* 0x000eac00010c7983 */ /* 0x000ee80000300800 */
[----:B------:R-:W3:Y:S04]  /*1e460*/  LDL.LU R19, [R1+0x620] ;  /* 0x0006200001137983 */ /* 0x000ee80000300800 */
[----:B------:R-:W3:Y:S04]  /*1e470*/  LDL.LU R18, [R1+0xeb0] ;  /* 0x000eb00001127983 */ /* 0x000ee80000300800 */
[----:B0-----:R-:W3:Y:S04]  /*1e480*/  LDL.LU R9, [R1+0x628] ;  /* 0x0006280001097983 */ /* 0x001ee80000300800 */
[----:B------:R-:W3:Y:S04]  /*1e490*/  LDL.LU R8, [R1+0xeb4] ;  /* 0x000eb40001087983 */ /* 0x000ee80000300800 */
[----:B------:R-:W-:Y:S04]  /*1e4a0*/  STL.64 [R1+0x5c8], R36 ;  /* 0x0005c82401007387 */ /* 0x000fe80000100a00 */
[----:B------:R-:W-:Y:S04]  /*1e4b0*/  STL.64 [R1+0x5d0], R56 ;  /* 0x0005d03801007387 */ /* 0x000fe80000100a00 */
[----:B------:R-:W-:Y:S04]  /*1e4c0*/  STL.64 [R1+0x5d8], R34 ;  /* 0x0005d82201007387 */ /* 0x000fe80000100a00 */
[----:B------:R-:W-:Y:S04]  /*1e4d0*/  STL.64 [R1+0x5e0], R22 ;  /* 0x0005e01601007387 */ /* 0x000fe80000100a00 */
[----:B------:R-:W3:Y:S01]  /*1e4e0*/  LDL.LU R21, [R1+0x630] ;  /* 0x0006300001157983 */ /* 0x000ee20000300800 */
[----:B------:R-:W-:-:S03]  /*1e4f0*/  IMAD.MOV.U32 R27, RZ, RZ, R17 ;  /* 0x000000ffff1b7224 */ /* 0x000fc600078e0011 */
[----:B------:R-:W3:Y:S01]  /*1e500*/  LDL.LU R20, [R1+0xeb8] ;  /* 0x000eb80001147983 */ /* 0x000ee20000300800 */
[----:B------:R-:W-:-:S03]  /*1e510*/  IMAD.MOV.U32 R26, RZ, RZ, R6 ;  /* 0x000000ffff1a7224 */ /* 0x000fc600078e0006 */
[----:B------:R-:W3:Y:S04]  /*1e520*/  LDL.LU R17, [R1+0x638] ;  /* 0x0006380001117983 */ /* 0x000ee80000300800 */
[----:B------:R-:W3:Y:S01]  /*1e530*/  LDL.LU R6, [R1+0xebc] ;  /* 0x000ebc0001067983 */ /* 0x000ee20000300800 */
[----:B------:R-:W-:Y:S02]  /*1e540*/  IMAD.MOV.U32 R39, RZ, RZ, R10 ;  /* 0x000000ffff277224 */ /* 0x000fe400078e000a */
[----:B------:R-:W-:Y:S01]  /*1e550*/  IMAD.MOV.U32 R38, RZ, RZ, R7 ;  /* 0x000000ffff267224 */ /* 0x000fe200078e0007 */
[----:B------:R-:W3:Y:S01]  /*1e560*/  LDL.LU R10, [R1+0x640] ;  /* 0x00064000010a7983 */ /* 0x000ee20000300800 */
[----:B------:R-:W-:-:S03]  /*1e570*/  IMAD.MOV.U32 R67, RZ, RZ, R16 ;  /* 0x000000ffff437224 */ /* 0x000fc600078e0010 */
[----:B------:R-:W3:Y:S01]  /*1e580*/  LDL.LU R7, [R1+0xec0] ;  /* 0x000ec00001077983 */ /* 0x000ee20000300800 */
[----:B------:R-:W-:Y:S02]  /*1e590*/  IMAD.MOV.U32 R66, RZ, RZ, R15 ;  /* 0x000000ffff427224 */ /* 0x000fe400078e000f */
[----:B------:R-:W-:Y:S02]  /*1e5a0*/  IMAD.MOV.U32 R55, RZ, RZ, R11 ;  /* 0x000000ffff377224 */ /* 0x000fe400078e000b */
[----:B------:R-:W3:Y:S01]  /*1e5b0*/  LDL.LU R11, [R1+0x648] ;  /* 0x00064800010b7983 */ /* 0x000ee20000300800 */
[----:B--2---:R-:W-:-:S03]  /*1e5c0*/  IMAD.MOV.U32 R54, RZ, RZ, R0 ;  /* 0x000000ffff367224 */ /* 0x004fc600078e0000 */
[----:B------:R-:W2:Y:S04]  /*1e5d0*/  LDL.LU R0, [R1+0xec4] ;  /* 0x000ec40001007983 */ /* 0x000ea80000300800 */
[----:B------:R-:W-:Y:S04]  /*1e5e0*/  STL.64 [R1+0x5e8], R26 ;  /* 0x0005e81a01007387 */ /* 0x000fe80000100a00 */
[----:B------:R-:W-:Y:S04]  /*1e5f0*/  STL.64 [R1+0x5f0], R38 ;  /* 0x0005f02601007387 */ /* 0x000fe80000100a00 */
[----:B------:R-:W-:Y:S04]  /*1e600*/  STL.64 [R1+0x5f8], R66 ;  /* 0x0005f84201007387 */ /* 0x000fe80000100a00 */
[----:B------:R-:W-:Y:S04]  /*1e610*/  STL.64 [R1+0x600], R54 ;  /* 0x0006003601007387 */ /* 0x000fe80000100a00 */
[----:B------:R-:W2:Y:S01]  /*1e620*/  LDL.LU R16, [R1+0x650] ;  /* 0x0006500001107983 */ /* 0x000ea20000300800 */
[----:B------:R-:W-:-:S03]  /*1e630*/  IMAD.MOV.U32 R78, RZ, RZ, R5 ;  /* 0x000000ffff4e7224 */ /* 0x000fc600078e0005 */
[----:B------:R-:W2:Y:S01]  /*1e640*/  LDL.LU R5, [R1+0xec8] ;  /* 0x000ec80001057983 */ /* 0x000ea20000300800 */
[----:B------:R-:W-:-:S03]  /*1e650*/  IMAD.MOV.U32 R79, RZ, RZ, R14 ;  /* 0x000000ffff4f7224 */ /* 0x000fc600078e000e */
[----:B------:R-:W2:Y:S04]  /*1e660*/  LDL.LU R15, [R1+0x658] ;  /* 0x00065800010f7983 */ /* 0x000ea80000300800 */
[----:B------:R-:W2:Y:S01]  /*1e670*/  LDL.LU R14, [R1+0xecc] ;  /* 0x000ecc00010e7983 */ /* 0x000ea20000300800 */
[----:B----4-:R-:W-:-:S03]  /*1e680*/  IMAD.MOV.U32 R61, RZ, RZ, R13 ;  /* 0x000000ffff3d7224 */ /* 0x010fc600078e000d */
[----:B------:R-:W4:Y:S01]  /*1e690*/  LDL.LU R13, [R1+0x660] ;  /* 0x00066000010d7983 */ /* 0x000f220000300800 */
[----:B---3--:R-:W-:-:S03]  /*1e6a0*/  IMAD.MOV.U32 R60, RZ, RZ, R12 ;  /* 0x000000ffff3c7224 */ /* 0x008fc600078e000c */
[----:B------:R-:W3:Y:S01]  /*1e6b0*/  LDL.LU R12, [R1+0xed0] ;  /* 0x000ed000010c7983 */ /* 0x000ee20000300800 */
        /* <DEDUP_REMOVED lines=8> */
[----:B------:R-:W3:Y:S04]  /*1e740*/  LDL.LU R9, [R1+0x668] ;  /* 0x0006680001097983 */ /* 0x000ee80000300800 */
[----:B------:R-:W3:Y:S01]  /*1e750*/  LDL.LU R8, [R1+0xed4] ;  /* 0x000ed40001087983 */ /* 0x000ee20000300800 */
[----:B------:R-:W-:Y:S02]  /*1e760*/  IMAD.MOV.U32 R93, RZ, RZ, R21 ;  /* 0x000000ffff5d7224 */ /* 0x000fe400078e0015 */
[----:B------:R-:W-:-:S02]  /*1e770*/  IMAD.MOV.U32 R92, RZ, RZ, R20 ;  /* 0x000000ffff5c7224 */ /* 0x000fc400078e0014 */
[----:B------:R-:W-:Y:S02]  /*1e780*/  IMAD.MOV.U32 R25, RZ, RZ, R17 ;  /* 0x000000ffff197224 */ /* 0x000fe400078e0011 */
[----:B------:R-:W-:Y:S02]  /*1e790*/  IMAD.MOV.U32 R24, RZ, RZ, R6 ;  /* 0x000000ffff187224 */ /* 0x000fe400078e0006 */
[----:B------:R-:W3:Y:S01]  /*1e7a0*/  LDL.LU R6, [R1+0xed8] ;  /* 0x000ed80001067983 */ /* 0x000ee20000300800 */
[----:B------:R-:W-:Y:S02]  /*1e7b0*/  IMAD.MOV.U32 R31, RZ, RZ, R10 ;  /* 0x000000ffff1f7224 */ /* 0x000fe400078e000a */
[----:B------:R-:W-:Y:S02]  /*1e7c0*/  IMAD.MOV.U32 R30, RZ, RZ, R7 ;  /* 0x000000ffff1e7224 */ /* 0x000fe400078e0007 */
[----:B------:R-:W3:Y:S04]  /*1e7d0*/  LDL.LU R7, [R1+0x670] ;  /* 0x0006700001077983 */ /* 0x000ee80000300800 */
[----:B------:R-:W3:Y:S04]  /*1e7e0*/  LDL.LU R10, [R1+0xedc] ;  /* 0x000edc00010a7983 */ /* 0x000ee80000300800 */
[----:B------:R-:W-:Y:S01]  /*1e7f0*/  STL.64 [R1+0x628], R18 ;  /* 0x0006281201007387 */ /* 0x000fe20000100a00 */
[----:B------:R-:W-:-:S03]  /*1e800*/  IMAD.MOV.U32 R77, RZ, RZ, R11 ;  /* 0x000000ffff4d7224 */ /* 0x000fc600078e000b */
[----:B------:R-:W-:Y:S04]  /*1e810*/  STL.64 [R1+0x630], R92 ;  /* 0x0006305c01007387 */ /* 0x000fe80000100a00 */
[----:B------:R-:W-:Y:S04]  /*1e820*/  STL.64 [R1+0x638], R24 ;  /* 0x0006381801007387 */ /* 0x000fe80000100a00 */
[----:B------:R-:W-:Y:S04]  /*1e830*/  STL.64 [R1+0x640], R30 ;  /* 0x0006401e01007387 */ /* 0x000fe80000100a00 */
[----:B------:R-:W3:Y:S01]  /*1e840*/  LDL.LU R11, [R1+0x678] ;  /* 0x00067800010b7983 */ /* 0x000ee20000300800 */
[----:B--2---:R-:W-:-:S03]  /*1e850*/  IMAD.MOV.U32 R76, RZ, RZ, R0 ;  /* 0x000000ffff4c7224 */ /* 0x004fc600078e0000 */
[----:B------:R-:W2:Y:S01]  /*1e860*/  LDL.LU R0, [R1+0xee0] ;  /* 0x000ee00001007983 */ /* 0x000ea20000300800 */
[----:B------:R-:W-:-:S03]  /*1e870*/  IMAD.MOV.U32 R74, RZ, RZ, R5 ;  /* 0x000000ffff4a7224 */ /* 0x000fc600078e0005 */
[----:B------:R-:W2:Y:S01]  /*1e880*/  LDL.LU R5, [R1+0x680] ;  /* 0x0006800001057983 */ /* 0x000ea20000300800 */
[----:B------:R-:W-:Y:S02]  /*1e890*/  IMAD.MOV.U32 R75, RZ, RZ, R16 ;  /* 0x000000ffff4b7224 */ /* 0x000fe400078e0010 */
[----:B------:R-:W-:Y:S01]  /*1e8a0*/  IMAD.MOV.U32 R49, RZ, RZ, R15 ;  /* 0x000000ffff317224 */ /* 0x000fe200078e000f */
[----:B-1----:R-:W2:Y:S01]  /*1e8b0*/  LDL.LU R32, [R1+0x688] ;  /* 0x0006880001207983 */ /* 0x002ea20000300800 */
[----:B------:R-:W-:-:S03]  /*1e8c0*/  IMAD.MOV.U32 R48, RZ, RZ, R14 ;  /* 0x000000ffff307224 */ /* 0x000fc600078e000e */
[----:B------:R-:W2:Y:S01]  /*1e8d0*/  LDL.LU R29, [R1+0xee4] ;  /* 0x000ee400011d7983 */ /* 0x000ea20000300800 */
[----:B----4-:R-:W-:-:S03]  /*1e8e0*/  IMAD.MOV.U32 R17, RZ, RZ, R13 ;  /* 0x000000ffff117224 */ /* 0x010fc600078e000d */
[----:B------:R-:W4:Y:S01]  /*1e8f0*/  LDL R90, [R1+0x9d0] ;  /* 0x0009d000015a7983 */ /* 0x000f220000100800 */
[----:B---3--:R-:W-:-:S03]  /*1e900*/  IMAD.MOV.U32 R16, RZ, RZ, R12 ;  /* 0x000000ffff107224 */ /* 0x008fc600078e000c */
[----:B------:R-:W-:Y:S04]  /*1e910*/  STL.64 [R1+0x648], R76 ;  /* 0x0006484c01007387 */ /* 0x000fe80000100a00 */
[----:B------:R-:W-:Y:S04]  /*1e920*/  STL.64 [R1+0x650], R74 ;  /* 0x0006504a01007387 */ /* 0x000fe80000100a00 */
[----:B------:R-:W-:Y:S04]  /*1e930*/  STL.64 [R1+0x658], R48 ;  /* 0x0006583001007387 */ /* 0x000fe80000100a00 */
[----:B------:R-:W-:Y:S01]  /*1e940*/  STL.64 [R1+0x660], R16 ;  /* 0x0006601001007387 */ /* 0x000fe20000100a00 */
[----:B------:R-:W-:-:S03]  /*1e950*/  IMAD.MOV.U32 R15, RZ, RZ, R9 ;  /* 0x000000ffff0f7224 */ /* 0x000fc600078e0009 */
[----:B------:R-:W3:Y:S01]  /*1e960*/  LDL.LU R9, [R1+0x690] ;  /* 0x0006900001097983 */ /* 0x000ee20000300800 */
[----:B------:R-:W-:-:S03]  /*1e970*/  IMAD.MOV.U32 R14, RZ, RZ, R8 ;  /* 0x000000ffff0e7224 */ /* 0x000fc600078e0008 */
[----:B------:R-:W3:Y:S04]  /*1e980*/  LDL.LU R8, [R1+0xee8] ;  /* 0x000ee80001087983 */ /* 0x000ee80000300800 */
[----:B------:R-:W3:Y:S04]  /*1e990*/  LDL.LU R28, [R1+0x698] ;  /* 0x00069800011c7983 */ /* 0x000ee80000300800 */
[----:B------:R-:W3:Y:S04]  /*1e9a0*/  LDL.LU R21, [R1+0xeec] ;  /* 0x000eec0001157983 */ /* 0x000ee80000300800 */
[----:B------:R-:W3:Y:S04]  /*1e9b0*/  LDL.LU R20, [R1+0x6a0] ;  /* 0x0006a00001147983 */ /* 0x000ee80000300800 */
[----:B------:R-:W3:Y:S04]  /*1e9c0*/  LDL.LU R13, [R1+0xef0] ;  /* 0x000ef000010d7983 */ /* 0x000ee80000300800 */
[----:B------:R-:W3:Y:S01]  /*1e9d0*/  LDL.LU R12, [R1+0xef4] ;  /* 0x000ef400010c7983 */ /* 0x000ee20000300800 */
[----:B------:R-:W-:-:S02]  /*1e9e0*/  IMAD.MOV.U32 R72, RZ, RZ, R10 ;  /* 0x000000ffff487224 */ /* 0x000fc400078e000a */
[----:B------:R-:W-:Y:S02]  /*1e9f0*/  IMAD.MOV.U32 R73, RZ, RZ, R11 ;  /* 0x000000ffff497224 */ /* 0x000fe400078e000b */
[----:B------:R-:W3:Y:S04]  /*1ea00*/  LDL.LU R11, [R1+0xef8] ;  /* 0x000ef800010b7983 */ /* 0x000ee80000300800 */
[----:B------:R-:W3:Y:S01]  /*1ea10*/  LDL.LU R10, [R1+0xefc] ;  /* 0x000efc00010a7983 */ /* 0x000ee20000300800 */
[----:B--2---:R-:W-:-:S03]  /*1ea20*/  IMAD.MOV.U32 R45, RZ, RZ, R5 ;  /* 0x000000ffff2d7224 */ /* 0x004fc600078e0005 */
[----:B------:R-:W2:Y:S01]  /*1ea30*/  LDL.LU R5, [R1+0xf00] ;  /* 0x000f000001057983 */ /* 0x000ea20000300800 */
[----:B------:R-:W-:Y:S01]  /*1ea40*/  ISETP.GT.AND P0, PT, R4, RZ, PT ;  /* 0x000000ff0400720c */ /* 0x000fe20003f04270 */
[----:B------:R-:W-:Y:S02]  /*1ea50*/  IMAD.MOV.U32 R89, RZ, RZ, R88 ;  /* 0x000000ffff597224 */ /* 0x000fe400078e0058 */
[----:B------:R-:W-:Y:S02]  /*1ea60*/  IMAD.MOV.U32 R44, RZ, RZ, R0 ;  /* 0x000000ffff2c7224 */ /* 0x000fe400078e0000 */
[----:B------:R-:W3:Y:S01]  /*1ea70*/  LDL R0, [R1+0x9cc] ;  /* 0x0009cc0001007983 */ /* 0x000ee20000100800 */
[----:B--2---:R-:W-:-:S07]  /*1ea80*/  IMAD.MOV.U32 R88, RZ, RZ, R5 ;  /* 0x000000ffff587224 */ /* 0x004fce00078e0005 */
[----:B----4-:R-:W2:Y:S01]  /*1ea90*/  @P0 LDG.E.U16 R90, desc[UR16][R88.64] ;  /* 0x00000010585a0981 */ /* 0x010ea2000c1e1500 */
[----:B------:R-:W-:Y:S02]  /*1eaa0*/  IMAD.MOV.U32 R62, RZ, RZ, R29 ;  /* 0x000000ffff3e7224 */ /* 0x000fe400078e001d */
[----:B------:R-:W-:Y:S01]  /*1eab0*/  IMAD.MOV.U32 R63, RZ, RZ, R32 ;  /* 0x000000ffff3f7224 */ /* 0x000fe200078e0020 */
[----:B------:R-:W-:Y:S01]  /*1eac0*/  STL.64 [R1+0x668], R14 ;  /* 0x0006680e01007387 */ /* 0x000fe20000100a00 */
[----:B---3--:R-:W-:Y:S02]  /*1ead0*/  IMAD.MOV.U32 R42, RZ, RZ, R21 ;  /* 0x000000ffff2a7224 */ /* 0x008fe400078e0015 */
[----:B------:R-:W-:Y:S01]  /*1eae0*/  IMAD.MOV.U32 R43, RZ, RZ, R28 ;  /* 0x000000ffff2b7224 */ /* 0x000fe200078e001c */
[----:B------:R-:W-:Y:S01]  /*1eaf0*/  STL.64 [R1+0x670], R6 ;  /* 0x0006700601007387 */ /* 0x000fe20000100a00 */
[----:B------:R-:W-:Y:S02]  /*1eb00*/  IMAD.MOV.U32 R50, RZ, RZ, R13 ;  /* 0x000000ffff327224 */ /* 0x000fe400078e000d */
[----:B------:R-:W-:Y:S01]  /*1eb10*/  IMAD.MOV.U32 R51, RZ, RZ, R20 ;  /* 0x000000ffff337224 */ /* 0x000fe200078e0014 */
[----:B------:R-:W-:Y:S04]  /*1eb20*/  STL.64 [R1+0x678], R72 ;  /* 0x0006784801007387 */ /* 0x000fe80000100a00 */
[----:B------:R-:W-:Y:S04]  /*1eb30*/  STL.64 [R1+0x680], R44 ;  /* 0x0006802c01007387 */ /* 0x000fe80000100a00 */
[----:B------:R-:W3:Y:S04]  /*1eb40*/  LDL R91, [R1+0x9c8] ;  /* 0x0009c800015b7983 */ /* 0x000ee80000100800 */
[----:B------:R-:W-:Y:S04]  /*1eb50*/  STL.64 [R1+0x688], R62 ;  /* 0x0006883e01007387 */ /* 0x000fe80000100a00 */
[----:B------:R-:W-:Y:S04]  /*1eb60*/  STL.64 [R1+0x690], R8 ;  /* 0x0006900801007387 */ /* 0x000fe80000100a00 */
[----:B------:R-:W-:Y:S04]  /*1eb70*/  STL.64 [R1+0x698], R42 ;  /* 0x0006982a01007387 */ /* 0x000fe80000100a00 */
[----:B------:R-:W-:Y:S04]  /*1eb80*/  STL.64 [R1+0x6a0], R50 ;  /* 0x0006a03201007387 */ /* 0x000fe80000100a00 */
[----:B--2---:R0:W-:Y:S04]  /*1eb90*/  @P0 STL [R1+0x9d0], R90 ;  /* 0x0009d05a01000387 */ /* 0x0041e80000100800 */
[----:B0-----:R-:W2:Y:S04]  /*1eba0*/  LDL R90, [R1+0x9c4] ;  /* 0x0009c400015a7983 */ /* 0x001ea80000100800 */
[----:B------:R-:W-:Y:S04]  /*1ebb0*/  STL [R1+0x1004], R88 ;  /* 0x0010045801007387 */ /* 0x000fe80000100800 */
[----:B------:R0:W-:Y:S01]  /*1ebc0*/  STL [R1+0x1194], R88 ;  /* 0x0011945801007387 */ /* 0x0001e20000100800 */
[----:B------:R-:W-:-:S02]  /*1ebd0*/  IMAD.MOV.U32 R87, RZ, RZ, R86 ;  /* 0x000000ffff577224 */ /* 0x000fc400078e0056 */
[----:B------:R-:W-:Y:S02]  /*1ebe0*/  IMAD.MOV.U32 R86, RZ, RZ, R10 ;  /* 0x000000ffff567224 */ /* 0x000fe400078e000a */
[----:B------:R-:W-:Y:S01]  /*1ebf0*/  IMAD.MOV.U32 R85, RZ, RZ, R84 ;  /* 0x000000ffff557224 */ /* 0x000fe200078e0054 */
[----:B0-----:R-:W4:Y:S04]  /*1ec00*/  LDL.LU R88, [R1+0x968] ;  /* 0x0009680001587983 */ /* 0x001f280000300800 */
[----:B------:R-:W-:Y:S04]  /*1ec10*/  STL [R1+0x1000], R89 ;  /* 0x0010005901007387 */ /* 0x000fe80000100800 */
[----:B------:R0:W-:Y:S01]  /*1ec20*/  STL [R1+0x1198], R89 ;  /* 0x0011985901007387 */ /* 0x0001e20000100800 */
[----:B------:R-:W-:-:S03]  /*1ec30*/  IMAD.MOV.U32 R84, RZ, RZ, R11 ;  /* 0x000000ffff547224 */ /* 0x000fc600078e000b */
[----:B------:R-:W4:Y:S01]  /*1ec40*/  @P0 LDG.E.U16 R0, desc[UR16][R86.64] ;  /* 0x0000001056000981 */ /* 0x000f22000c1e1500 */
[----:B------:R-:W-:-:S03]  /*1ec50*/  IMAD.MOV.U32 R83, RZ, RZ, R82 ;  /* 0x000000ffff537224 */ /* 0x000fc600078e0052 */
[----:B0-----:R-:W4:Y:S04]  /*1ec60*/  LDL.LU R89, [R1+0x96c] ;  /* 0x00096c0001597983 */ /* 0x001f280000300800 */
[----:B------:R-:W4:Y:S04]  /*1ec70*/  LDL R32, [R1+0x9c0] ;  /* 0x0009c00001207983 */ /* 0x000f280000100800 */
[----:B------:R-:W4:Y:S01]  /*1ec80*/  LDL R33, [R1+0x9bc] ;  /* 0x0009bc0001217983 */ /* 0x000f220000100800 */
[----:B------:R-:W-:-:S03]  /*1ec90*/  IMAD.MOV.U32 R82, RZ, RZ, R12 ;  /* 0x000000ffff527224 */ /* 0x000fc600078e000c */
[----:B------:R-:W4:Y:S04]  /*1eca0*/  LDL R40, [R1+0x9b8] ;  /* 0x0009b80001287983 */ /* 0x000f280000100800 */
[----:B---3--:R-:W3:Y:S04]  /*1ecb0*/  @P0 LDG.E.U16 R91, desc[UR16][R84.64] ;  /* 0x00000010545b0981 */ /* 0x008ee8000c1e1500 */
[----:B------:R-:W3:Y:S04]  /*1ecc0*/  LDL R41, [R1+0x9b4] ;  /* 0x0009b40001297983 */ /* 0x000ee80000100800 */
[----:B--2---:R-:W2:Y:S04]  /*1ecd0*/  @P0 LDG.E.U16 R90, desc[UR16][R82.64] ;  /* 0x00000010525a0981 */ /* 0x004ea8000c1e1500 */
[----:B------:R-:W-:Y:S04]  /*1ece0*/  STL [R1+0x100c], R86 ;  /* 0x00100c5601007387 */ /* 0x000fe80000100800 */
[----:B------:R0:W-:Y:S04]  /*1ecf0*/  STL [R1+0x119c], R86 ;  /* 0x00119c5601007387 */ /* 0x0001e80000100800 */
[----:B0-----:R-:W2:Y:S04]  /*1ed00*/  LDL.LU R86, [R1+0x970] ;  /* 0x0009700001567983 */ /* 0x001ea80000300800 */
[----:B------:R-:W-:Y:S04]  /*1ed10*/  STL [R1+0x1008], R87 ;  /* 0x0010085701007387 */ /* 0x000fe80000100800 */
[----:B------:R-:W-:Y:S04]  /*1ed20*/  STL [R1+0x11a0], R87 ;  /* 0x0011a05701007387 */ /* 0x000fe80000100800 */
[----:B------:R-:W2:Y:S04]  /*1ed30*/  LDL R12, [R1+0x9b0] ;  /* 0x0009b000010c7983 */ /* 0x000ea80000100800 */
[----:B------:R-:W2:Y:S04]  /*1ed40*/  LDL R13, [R1+0x9ac] ;  /* 0x0009ac00010d7983 */ /* 0x000ea80000100800 */
[----:B------:R-:W2:Y:S04]  /*1ed50*/  LDL R10, [R1+0x9a8] ;  /* 0x0009a800010a7983 */ /* 0x000ea80000100800 */
[----:B------:R-:W2:Y:S04]  /*1ed60*/  LDL R11, [R1+0x9a4] ;  /* 0x0009a400010b7983 */ /* 0x000ea80000100800 */
[----:B------:R-:W2:Y:S04]  /*1ed70*/  LDL R28, [R1+0x9a0] ;  /* 0x0009a000011c7983 */ /* 0x000ea80000100800 */
[----:B------:R-:W2:Y:S01]  /*1ed80*/  LDL R29, [R1+0x99c] ;  /* 0x00099c00011d7983 */ /* 0x000ea20000100800 */
[----:B------:R-:W-:-:S03]  /*1ed90*/  ISETP.GT.AND P5, PT, R4, 0x1, PT ;  /* 0x000000010400780c */ /* 0x000fc60003fa4270 */
[----:B------:R-:W2:Y:S04]  /*1eda0*/  LDL R70, [R1+0x998] ;  /* 0x0009980001467983 */ /* 0x000ea80000100800 */
[----:B------:R-:W2:Y:S04]  /*1edb0*/  LDL R71, [R1+0x994] ;  /* 0x0009940001477983 */ /* 0x000ea80000100800 */
[----:B------:R-:W2:Y:S04]  /*1edc0*/  LDL R20, [R1+0x990] ;  /* 0x0009900001147983 */ /* 0x000ea80000100800 */
[----:B------:R-:W2:Y:S04]  /*1edd0*/  LDL R21, [R1+0x98c] ;  /* 0x00098c0001157983 */ /* 0x000ea80000100800 */
[----:B------:R-:W2:Y:S04]  /*1ede0*/  LDL R68, [R1+0x984] ;  /* 0x0009840001447983 */ /* 0x000ea80000100800 */
[----:B----4-:R-:W4:Y:S04]  /*1edf0*/  @P5 LDG.E.U16 R32, desc[UR16][R50.64] ;  /* 0x0000001032205981 */ /* 0x010f28000c1e1500 */
[----:B------:R-:W4:Y:S04]  /*1ee00*/  LDL R69, [R1+0x988] ;  /* 0x0009880001457983 */ /* 0x000f280000100800 */
[----:B------:R-:W4:Y:S04]  /*1ee10*/  @P5 LDG.E.U16 R33, desc[UR16][R42.64] ;  /* 0x000000102a215981 */ /* 0x000f28000c1e1500 */
[----:B------:R-:W4:Y:S04]  /*1ee20*/  LDL R5, [R1+0x980] ;  /* 0x0009800001057983 */ /* 0x000f280000100800 */
[----:B------:R0:W-:Y:S04]  /*1ee30*/  @P0 STL [R1+0x9cc], R0 ;  /* 0x0009cc0001000387 */ /* 0x0001e80000100800 */
[----:B------:R-:W4:Y:S04]  /*1ee40*/  @P5 LDG.E.U16 R40, desc[UR16][R8.64] ;  /* 0x0000001008285981 */ /* 0x000f28000c1e1500 */
[----:B---3--:R-:W3:Y:S04]  /*1ee50*/  @P5 LDG.E.U16 R41, desc[UR16][R62.64] ;  /* 0x000000103e295981 */ /* 0x008ee8000c1e1500 */
[----:B0-----:R-:W3:Y:S04]  /*1ee60*/  LDL R0, [R1+0x97c] ;  /* 0x00097c0001007983 */ /* 0x001ee80000100800 */
[----:B------:R0:W-:Y:S04]  /*1ee70*/  @P0 STL [R1+0x9c8], R91 ;  /* 0x0009c85b01000387 */ /* 0x0001e80000100800 */
[----:B0-----:R-:W3:Y:S04]  /*1ee80*/  LDL R91, [R1+0x978] ;  /* 0x00097800015b7983 */ /* 0x001ee80000100800 */
[----:B------:R-:W-:Y:S04]  /*1ee90*/  STL [R1+0x1014], R84 ;  /* 0x0010145401007387 */ /* 0x000fe80000100800 */
[----:B------:R-:W-:Y:S04]  /*1eea0*/  STL [R1+0x11a4], R84 ;  /* 0x0011a45401007387 */ /* 0x000fe80000100800 */
[----:B------:R-:W-:Y:S04]  /*1eeb0*/  STL [R1+0x1010], R85 ;  /* 0x0010105501007387 */ /* 0x000fe80000100800 */
[----:B------:R-:W-:Y:S04]  /*1eec0*/  STL [R1+0x11a8], R85 ;  /* 0x0011a85501007387 */ /* 0x000fe80000100800 */
[----:B--2---:R0:W-:Y:S04]  /*1eed0*/  @P0 STL [R1+0x9c4], R90 ;  /* 0x0009c45a01000387 */ /* 0x0041e80000100800 */
[----:B0-----:R-:W2:Y:S01]  /*1eee0*/  LDL R90, [R1+0x974] ;  /* 0x00097400015a7983 */ /* 0x001ea20000100800 */
[----:B------:R-:W-:-:S02]  /*1eef0*/  ISETP.GT.AND P6, PT, R4, 0x2, PT ;  /* 0x000000020400780c */ /* 0x000fc40003fc4270 */
[C---:B------:R-:W-:Y:S02]  /*1ef00*/  ISETP.GT.AND P2, PT, R4.reuse, 0x3, PT ;  /* 0x000000030400780c */ /* 0x040fe40003f44270 */
[----:B------:R-:W-:-:S09]  /*1ef10*/  ISETP.GT.AND P4, PT, R4, 0x4, PT ;  /* 0x000000040400780c */ /* 0x000fd20003f84270 */
[----:B------:R-:W2:Y:S04]  /*1ef20*/  @P6 LDG.E.U16 R12, desc[UR16][R44.64] ;  /* 0x000000102c0c6981 */ /* 0x000ea8000c1e1500 */
[----:B------:R-:W2:Y:S04]  /*1ef30*/  @P6 LDG.E.U16 R13, desc[UR16][R72.64] ;  /* 0x00000010480d6981 */ /* 0x000ea8000c1e1500 */
[----:B------:R-:W2:Y:S04]  /*1ef40*/  @P6 LDG.E.U16 R10, desc[UR16][R6.64] ;  /* 0x00000010060a6981 */ /* 0x000ea8000c1e1500 */
[----:B------:R-:W2:Y:S04]  /*1ef50*/  @P6 LDG.E.U16 R11, desc[UR16][R14.64] ;  /* 0x000000100e0b6981 */ /* 0x000ea8000c1e1500 */
[----:B------:R-:W2:Y:S04]  /*1ef60*/  @P2 LDG.E.U16 R28, desc[UR16][R16.64] ;  /* 0x00000010101c2981 */ /* 0x000ea8000c1e1500 */
[----:B------:R-:W2:Y:S04]  /*1ef70*/  @P2 LDG.E.U16 R29, desc[UR16][R48.64] ;  /* 0x00000010301d2981 */ /* 0x000ea8000c1e1500 */
[----:B------:R-:W2:Y:S04]  /*1ef80*/  @P2 LDG.E.U16 R70, desc[UR16][R74.64] ;  /* 0x000000104a462981 */ /* 0x000ea8000c1e1500 */
[----:B------:R-:W2:Y:S01]  /*1ef90*/  @P2 LDG.E.U16 R71, desc[UR16][R76.64] ;  /* 0x000000104c472981 */ /* 0x000ea2000c1e1500 */
[----:B------:R-:W-:-:S03]  /*1efa0*/  ISETP.GT.AND P0, PT, R4, 0x5, PT ;  /* 0x000000050400780c */ /* 0x000fc60003f04270 */
[----:B------:R-:W2:Y:S04]  /*1efb0*/  @P4 LDG.E.U16 R20, desc[UR16][R30.64] ;  /* 0x000000101e144981 */ /* 0x000ea8000c1e1500 */
[----:B------:R-:W-:Y:S04]  /*1efc0*/  STL [R1+0x101c], R82 ;  /* 0x00101c5201007387 */ /* 0x000fe80000100800 */
[----:B------:R-:W2:Y:S04]  /*1efd0*/  @P4 LDG.E.U16 R21, desc[UR16][R24.64] ;  /* 0x0000001018154981 */ /* 0x000ea8000c1e1500 */
[----:B------:R-:W-:Y:S04]  /*1efe0*/  STL [R1+0x11ac], R82 ;  /* 0x0011ac5201007387 */ /* 0x000fe80000100800 */
[----:B------:R-:W-:Y:S04]  /*1eff0*/  STL [R1+0x1018], R83 ;  /* 0x0010185301007387 */ /* 0x000fe80000100800 */
[----:B------:R-:W-:Y:S04]  /*1f000*/  STL [R1+0x11b0], R83 ;  /* 0x0011b05301007387 */ /* 0x000fe80000100800 */
[----:B------:R-:W2:Y:S04]  /*1f010*/  LDL.LU.64 R50, [R1+0x1a10] ;  /* 0x001a100001327983 */ /* 0x000ea80000300a00 */
[----:B------:R-:W2:Y:S04]  /*1f020*/  @P4 LDG.E.U16 R68, desc[UR16][R18.64] ;  /* 0x0000001012444981 */ /* 0x000ea8000c1e1500 */
[----:B----4-:R0:W-:Y:S04]  /*1f030*/  @P5 STL [R1+0x9c0], R32 ;  /* 0x0009c02001005387 */ /* 0x0101e80000100800 */
[----:B------:R-:W4:Y:S04]  /*1f040*/  @P4 LDG.E.U16 R69, desc[UR16][R92.64] ;  /* 0x000000105c454981 */ /* 0x000f28000c1e1500 */
[----:B------:R-:W4:Y:S04]  /*1f050*/  @P0 LDG.E.U16 R5, desc[UR16][R58.64] ;  /* 0x000000103a050981 */ /* 0x000f28000c1e1500 */
[----:B0-----:R-:W4:Y:S04]  /*1f060*/  LDL.LU R32, [R1+0x1a08] ;  /* 0x001a080001207983 */ /* 0x001f280000300800 */
[----:B------:R-:W4:Y:S04]  /*1f070*/  LDL.LU.64 R42, [R1+0x1a00] ;  /* 0x001a0000012a7983 */ /* 0x000f280000300a00 */
[----:B------:R0:W-:Y:S04]  /*1f080*/  @P5 STL [R1+0x9bc], R33 ;  /* 0x0009bc2101005387 */ /* 0x0001e80000100800 */
[----:B---3--:R-:W3:Y:S04]  /*1f090*/  @P0 LDG.E.U16 R91, desc[UR16][R2.64] ;  /* 0x00000010025b0981 */ /* 0x008ee8000c1e1500 */
[----:B------:R-:W3:Y:S04]  /*1f0a0*/  @P0 LDG.E.U16 R0, desc[UR16][R60.64] ;  /* 0x000000103c000981 */ /* 0x000ee8000c1e1500 */
[----:B0-----:R-:W3:Y:S04]  /*1f0b0*/  LDL.LU R33, [R1+0x19f8] ;  /* 0x0019f80001217983 */ /* 0x001ee80000300800 */
[----:B------:R-:W3:Y:S04]  /*1f0c0*/  LDL.LU.64 R8, [R1+0x19f0] ;  /* 0x0019f00001087983 */ /* 0x000ee80000300a00 */
[----:B------:R0:W-:Y:S04]  /*1f0d0*/  @P5 STL [R1+0x9b8], R40 ;  /* 0x0009b82801005387 */ /* 0x0001e80000100800 */
[----:B0-----:R-:W3:Y:S04]  /*1f0e0*/  LDL.LU R40, [R1+0x19e8] ;  /* 0x0019e80001287983 */ /* 0x001ee80000300800 */
[----:B------:R-:W3:Y:S04]  /*1f0f0*/  LDL.LU.64 R62, [R1+0x19e0] ;  /* 0x0019e000013e7983 */ /* 0x000ee80000300a00 */
[----:B------:R0:W-:Y:S01]  /*1f100*/  @P5 STL [R1+0x9b4], R41 ;  /* 0x0009b42901005387 */ /* 0x0001e20000100800 */
[----:B------:R-:W-:-:S03]  /*1f110*/  ISETP.GT.AND P5, PT, R4, 0x6, PT ;  /* 0x000000060400780c */ /* 0x000fc60003fa4270 */
[----:B0-----:R-:W3:Y:S10]  /*1f120*/  LDL.LU R41, [R1+0x19d8] ;  /* 0x0019d80001297983 */ /* 0x001ef40000300800 */
[----:B------:R-:W3:Y:S04]  /*1f130*/  @P5 LDG.E.U16 R86, desc[UR16][R54.64] ;  /* 0x0000001036565981 */ /* 0x000ee8000c1e1500 */
[----:B------:R-:W3:Y:S04]  /*1f140*/  @P5 LDG.E.U16 R89, desc[UR16][R66.64] ;  /* 0x0000001042595981 */ /* 0x000ee8000c1e1500 */
[----:B------:R-:W3:Y:S04]  /*1f150*/  @P5 LDG.E.U16 R88, desc[UR16][R38.64] ;  /* 0x0000001026585981 */ /* 0x000ee8000c1e1500 */
[----:B------:R-:W3:Y:S04]  /*1f160*/  LDL.LU.64 R44, [R1+0x19d0] ;  /* 0x0019d000012c7983 */ /* 0x000ee80000300a00 */
[----:B--2---:R-:W2:Y:S04]  /*1f170*/  @P0 LDG.E.U16 R90, desc[UR16][R78.64] ;  /* 0x000000104e5a0981 */ /* 0x004ea8000c1e1500 */
[----:B------:R0:W-:Y:S04]  /*1f180*/  @P6 STL [R1+0x9b0], R12 ;  /* 0x0009b00c01006387 */ /* 0x0001e80000100800 */
[----:B0-----:R-:W3:Y:S04]  /*1f190*/  LDL.LU R12, [R1+0x19c8] ;  /* 0x0019c800010c7983 */ /* 0x001ee80000300800 */
[----:B------:R-:W3:Y:S04]  /*1f1a0*/  LDL.LU.64 R72, [R1+0x19c0] ;  /* 0x0019c00001487983 */ /* 0x000ee80000300a00 */
        /* <DEDUP_REMOVED lines=27> */
[----:B------:R-:W3:Y:S04]  /*1f360*/  LDL.LU.64 R18, [R1+0x1928] ;  /* 0x0019280001127983 */ /* 0x000ee80000300a00 */
[----:B------:R0:W-:Y:S04]  /*1f370*/  @P4 STL [R1+0x984], R68 ;  /* 0x0009844401004387 */ /* 0x0001e80000100800 */
[----:B0-----:R-:W3:Y:S04]  /*1f380*/  LDL R68, [R1+0xcbc] ;  /* 0x000cbc0001447983 */ /* 0x001ee80000100800 */
[----:B----4-:R-:W-:Y:S04]  /*1f390*/  @P4 STL [R1+0x988], R69 ;  /* 0x0009884501004387 */ /* 0x010fe80000100800 */
[----:B------:R-:W4:Y:S04]  /*1f3a0*/  LDL.LU.64 R58, [R1+0x1920] ;  /* 0x00192000013a7983 */ /* 0x000f280000300a00 */
[----:B------:R-:W4:Y:S04]  /*1f3b0*/  LDL.LU R60, [R1+0x191c] ;  /* 0x00191c00013c7983 */ /* 0x000f280000300800 */
[----:B------:R-:W4:Y:S04]  /*1f3c0*/  LDL.LU R3, [R1+0x1918] ;  /* 0x0019180001037983 */ /* 0x000f280000300800 */
[----:B------:R0:W-:Y:S04]  /*1f3d0*/  @P0 STL [R1+0x980], R5 ;  /* 0x0009800501000387 */ /* 0x0001e80000100800 */
[----:B------:R-:W4:Y:S04]  /*1f3e0*/  LDL R61, [R1+0xcb4] ;  /* 0x000cb400013d7983 */ /* 0x000f280000100800 */
[----:B------:R-:W4:Y:S04]  /*1f3f0*/  LDL R79, [R1+0xcb0] ;  /* 0x000cb000014f7983 */ /* 0x000f280000100800 */
[----:B0-----:R-:W4:Y:S04]  /*1f400*/  LDL R5, [R1+0xcb8] ;  /* 0x000cb80001057983 */ /* 0x001f280000100800 */
[----:B--2---:R-:W-:Y:S04]  /*1f410*/  @P0 STL [R1+0x974], R90 ;  /* 0x0009745a01000387 */ /* 0x004fe80000100800 */
[----:B---3--:R-:W-:Y:S04]  /*1f420*/  @P0 STL [R1+0x978], R91 ;  /* 0x0009785b01000387 */ /* 0x008fe80000100800 */
[----:B------:R0:W-:Y:S04]  /*1f430*/  @P0 STL [R1+0x97c], R0 ;  /* 0x00097c0001000387 */ /* 0x0001e80000100800 */
[----:B------:R-:W2:Y:S04]  /*1f440*/  LDL R54, [R1+0x960] ;  /* 0x0009600001367983 */ /* 0x000ea80000100800 */
[----:B------:R-:W3:Y:S04]  /*1f450*/  LDL R78, [R1+0x95c] ;  /* 0x00095c00014e7983 */ /* 0x000ee80000100800 */
[----:B------:R-:W-:Y:S04]  /*1f460*/  STL [R1+0x11b4], R86 ;  /* 0x0011b45601007387 */ /* 0x000fe80000100800 */
[----:B------:R-:W3:Y:S04]  /*1f470*/  LDL R55, [R1+0x958] ;  /* 0x0009580001377983 */ /* 0x000ee80000100800 */
[----:B------:R-:W3:Y:S04]  /*1f480*/  LDL R2, [R1+0x954] ;  /* 0x0009540001027983 */ /* 0x000ee80000100800 */
[----:B------:R-:W-:Y:S04]  /*1f490*/  STL [R1+0x11b8], R89 ;  /* 0x0011b85901007387 */ /* 0x000fe80000100800 */
[----:B------:R-:W3:Y:S04]  /*1f4a0*/  LDL R38, [R1+0x950] ;  /* 0x0009500001267983 */ /* 0x000ee80000100800 */
[----:B------:R-:W3:Y:S04]  /*1f4b0*/  LDL R39, [R1+0x94c] ;  /* 0x00094c0001277983 */ /* 0x000ee80000100800 */
[----:B0-----:R-:W3:Y:S04]  /*1f4c0*/  LDL R0, [R1+0x948] ;  /* 0x0009480001007983 */ /* 0x001ee80000100800 */
[----:B------:R-:W3:Y:S04]  /*1f4d0*/  LDL R91, [R1+0x944] ;  /* 0x00094400015b7983 */ /* 0x000ee80000100800 */
[----:B------:R-:W-:Y:S04]  /*1f4e0*/  STL [R1+0x11bc], R88 ;  /* 0x0011bc5801007387 */ /* 0x000fe80000100800 */
[----:B------:R-:W3:Y:S01]  /*1f4f0*/  LDL R90, [R1+0x940] ;  /* 0x00094000015a7983 */ /* 0x000ee20000100800 */
[----:B------:R-:W-:-:S02]  /*1f500*/  ISETP.GT.AND P6, PT, R4, 0x7, PT ;  /* 0x000000070400780c */ /* 0x000fc40003fc4270 */
[C---:B------:R-:W-:Y:S01]  /*1f510*/  ISETP.GT.AND P2, PT, R4.reuse, 0x8, PT ;  /* 0x000000080400780c */ /* 0x040fe20003f44270 */
[----:B------:R-:W3:Y:S01]  /*1f520*/  LDL R66, [R1+0x93c] ;  /* 0x00093c0001427983 */ /* 0x000ee20000100800 */
[C---:B------:R-:W-:Y:S02]  /*1f530*/  ISETP.GT.AND P4, PT, R4.reuse, 0x9, PT ;  /* 0x000000090400780c */ /* 0x040fe40003f84270 */
[C---:B------:R-:W-:Y:S01]  /*1f540*/  ISETP.GT.AND P0, PT, R4.reuse, 0xa, PT ;  /* 0x0000000a0400780c */ /* 0x040fe20003f04270 */
[----:B------:R-:W3:Y:S06]  /*1f550*/  LDL R67, [R1+0x938] ;  /* 0x0009380001437983 */ /* 0x000eec0000100800 */
[----:B------:R-:W3:Y:S04]  /*1f560*/  @P6 LDG.E.U16 R68, desc[UR16][R22.64] ;  /* 0x0000001016446981 */ /* 0x000ee8000c1e1500 */
[----:B----4-:R-:W4:Y:S04]  /*1f570*/  @P5 LDG.E.U16 R3, desc[UR16][R26.64] ;  /* 0x000000101a035981 */ /* 0x010f28000c1e1500 */
[----:B------:R-:W4:Y:S04]  /*1f580*/  @P6 LDG.E.U16 R61, desc[UR16][R56.64] ;  /* 0x00000010383d6981 */ /* 0x000f28000c1e1500 */
[----:B------:R-:W4:Y:S04]  /*1f590*/  @P6 LDG.E.U16 R79, desc[UR16][R36.64] ;  /* 0x00000010244f6981 */ /* 0x000f28000c1e1500 */
[----:B------:R-:W4:Y:S04]  /*1f5a0*/  @P6 LDG.E.U16 R5, desc[UR16][R34.64] ;  /* 0x0000001022056981 */ /* 0x000f28000c1e1500 */
[----:B------:R-:W4:Y:S04]  /*1f5b0*/  LDL R26, [R1+0x934] ;  /* 0x00093400011a7983 */ /* 0x000f280000100800 */
[----:B--2---:R-:W2:Y:S04]  /*1f5c0*/  @P2 LDG.E.U16 R54, desc[UR16][R46.64] ;  /* 0x000000102e362981 */ /* 0x004ea8000c1e1500 */
[----:B---3--:R-:W3:Y:S04]  /*1f5d0*/  @P2 LDG.E.U16 R78, desc[UR16][R80.64] ;  /* 0x00000010504e2981 */ /* 0x008ee8000c1e1500 */
[----:B------:R-:W3:Y:S04]  /*1f5e0*/  @P2 LDG.E.U16 R55, desc[UR16][R64.64] ;  /* 0x0000001040372981 */ /* 0x000ee8000c1e1500 */
        /* <DEDUP_REMOVED lines=8> */
[----:B----4-:R-:W-:Y:S04]  /*1f670*/  STL [R1+0x11c0], R3 ;  /* 0x0011c00301007387 */ /* 0x010fe80000100800 */
[----:B------:R-:W4:Y:S04]  /*1f680*/  LDL R27, [R1+0x930] ;  /* 0x00093000011b7983 */ /* 0x000f280000100800 */
[----:B------:R-:W4:Y:S04]  /*1f690*/  LDL R22, [R1+0x92c] ;  /* 0x00092c0001167983 */ /* 0x000f280000100800 */
[----:B------:R-:W4:Y:S04]  /*1f6a0*/  LDL R23, [R1+0x928] ;  /* 0x0009280001177983 */ /* 0x000f280000100800 */
[----:B------:R-:W4:Y:S04]  /*1f6b0*/  LDL R69, [R1+0x924] ;  /* 0x0009240001457983 */ /* 0x000f280000100800 */
[----:B------:R-:W4:Y:S04]  /*1f6c0*/  LDL.LU.64 R34, [R1+0x1910] ;  /* 0x0019100001227983 */ /* 0x000f280000300a00 */
[----:B------:R0:W-:Y:S01]  /*1f6d0*/  @P6 STL [R1+0xcbc], R68 ;  /* 0x000cbc4401006387 */ /* 0x0001e20000100800 */
[----:B------:R-:W-:-:S03]  /*1f6e0*/  ISETP.GT.AND P5, PT, R4, 0xb, PT ;  /* 0x0000000b0400780c */ /* 0x000fc60003fa4270 */
[----:B------:R-:W4:Y:S04]  /*1f6f0*/  @P0 LDG.E.U16 R26, desc[UR16][R72.64] ;  /* 0x00000010481a0981 */ /* 0x000f28000c1e1500 */
[----:B0-----:R-:W4:Y:S04]  /*1f700*/  LDL R68, [R1+0x920] ;  /* 0x0009200001447983 */ /* 0x001f280000100800 */
[----:B------:R0:W-:Y:S04]  /*1f710*/  @P6 STL [R1+0xcb8], R5 ;  /* 0x000cb80501006387 */ /* 0x0001e80000100800 */
[----:B0-----:R-:W4:Y:S04]  /*1f720*/  LDL R5, [R1+0x91c] ;  /* 0x00091c0001057983 */ /* 0x001f280000100800 */
[----:B------:R-:W4:Y:S04]  /*1f730*/  LDL.LU.64 R56, [R1+0x1908] ;  /* 0x0019080001387983 */ /* 0x000f280000300a00 */
[----:B------:R0:W-:Y:S04]  /*1f740*/  @P6 STL [R1+0xcb4], R61 ;  /* 0x000cb43d01006387 */ /* 0x0001e80000100800 */
[----:B0-----:R-:W4:Y:S04]  /*1f750*/  LDL.LU R61, [R1+0x1900] ;  /* 0x00190000013d7983 */ /* 0x001f280000300800 */
[----:B------:R-:W4:Y:S04]  /*1f760*/  LDL.LU.64 R36, [R1+0x18f8] ;  /* 0x0018f80001247983 */ /* 0x000f280000300a00 */
[----:B------:R0:W-:Y:S04]  /*1f770*/  @P6 STL [R1+0xcb0], R79 ;  /* 0x000cb04f01006387 */ /* 0x0001e80000100800 */
[----:B0-----:R-:W4:Y:S04]  /*1f780*/  LDL R79, [R1+0x918] ;  /* 0x00091800014f7983 */ /* 0x001f280000100800 */
[----:B------:R-:W4:Y:S04]  /*1f790*/  LDL.LU.64 R46, [R1+0x18f0] ;  /* 0x0018f000012e7983 */ /* 0x000f280000300a00 */
[----:B--2---:R0:W-:Y:S04]  /*1f7a0*/  @P2 STL [R1+0x960], R54 ;  /* 0x0009603601002387 */ /* 0x0041e80000100800 */
[----:B0-----:R-:W2:Y:S04]  /*1f7b0*/  LDL.LU R54, [R1+0x18e8] ;  /* 0x0018e80001367983 */ /* 0x001ea80000300800 */
[----:B------:R-:W2:Y:S04]  /*1f7c0*/  LDL.LU.64 R80, [R1+0x18e0] ;  /* 0x0018e00001507983 */ /* 0x000ea80000300a00 */
[----:B---3--:R0:W-:Y:S04]  /*1f7d0*/  @P2 STL [R1+0x95c], R78 ;  /* 0x00095c4e01002387 */ /* 0x0081e80000100800 */
[----:B0-----:R-:W3:Y:S04]  /*1f7e0*/  LDL R78, [R1+0x914] ;  /* 0x00091400014e7983 */ /* 0x001ee80000100800 */
[----:B------:R-:W2:Y:S04]  /*1f7f0*/  LDL.LU.64 R64, [R1+0x18d8] ;  /* 0x0018d80001407983 */ /* 0x000ea80000300a00 */
[----:B------:R0:W-:Y:S04]  /*1f800*/  @P2 STL [R1+0x958], R55 ;  /* 0x0009583701002387 */ /* 0x0001e80000100800 */
[----:B0-----:R-:W2:Y:S04]  /*1f810*/  LDL.LU R55, [R1+0x18d0] ;  /* 0x0018d00001377983 */ /* 0x001ea80000300800 */
[----:B------:R-:W2:Y:S04]  /*1f820*/  LDL.LU.64 R52, [R1+0x18c8] ;  /* 0x0018c80001347983 */ /* 0x000ea80000300a00 */
[----:B------:R0:W-:Y:S04]  /*1f830*/  @P2 STL [R1+0x954], R2 ;  /* 0x0009540201002387 */ /* 0x0001e80000100800 */
[----:B0-----:R-:W2:Y:S04]  /*1f840*/  LDL R2, [R1+0x910] ;  /* 0x0009100001027983 */ /* 0x001ea80000100800 */
[----:B------:R-:W2:Y:S04]  /*1f850*/  LDL.LU.64 R50, [R1+0x18c0] ;  /* 0x0018c00001327983 */ /* 0x000ea80000300a00 */
[----:B------:R0:W-:Y:S04]  /*1f860*/  @P4 STL [R1+0x950], R38 ;  /* 0x0009502601004387 */ /* 0x0001e80000100800 */
[----:B0-----:R-:W2:Y:S04]  /*1f870*/  LDL.LU R38, [R1+0x18b8] ;  /* 0x0018b80001267983 */ /* 0x001ea80000300800 */
[----:B------:R-:W2:Y:S04]  /*1f880*/  LDL.LU.64 R42, [R1+0x18b0] ;  /* 0x0018b000012a7983 */ /* 0x000ea80000300a00 */
[----:B------:R0:W-:Y:S04]  /*1f890*/  @P4 STL [R1+0x94c], R39 ;  /* 0x00094c2701004387 */ /* 0x0001e80000100800 */
[----:B0-----:R-:W2:Y:S04]  /*1f8a0*/  LDL.LU R39, [R1+0x18a8] ;  /* 0x0018a80001277983 */ /* 0x001ea80000300800 */
[----:B------:R-:W2:Y:S04]  /*1f8b0*/  LDL.LU.64 R32, [R1+0x18a0] ;  /* 0x0018a00001207983 */ /* 0x000ea80000300a00 */
[----:B------:R-:W2:Y:S04]  /*1f8c0*/  LDL.LU.64 R8, [R1+0x1898] ;  /* 0x0018980001087983 */ /* 0x000ea80000300a00 */
[----:B------:R0:W-:Y:S04]  /*1f8d0*/  @P4 STL [R1+0x948], R0 ;  /* 0x0009480001004387 */ /* 0x0001e80000100800 */
[----:B0-----:R-:W2:Y:S04]  /*1f8e0*/  LDL R0, [R1+0x90c] ;  /* 0x00090c0001007983 */ /* 0x001ea80000100800 */
[----:B------:R0:W-:Y:S04]  /*1f8f0*/  @P4 STL [R1+0x944], R91 ;  /* 0x0009445b01004387 */ /* 0x0001e80000100800 */
[----:B------:R-:W2:Y:S04]  /*1f900*/  LDL.LU.64 R62, [R1+0x1890] ;  /* 0x00189000013e7983 */ /* 0x000ea80000300a00 */
[----:B0-----:R-:W2:Y:S04]  /*1f910*/  LDL R91, [R1+0x908] ;  /* 0x00090800015b7983 */ /* 0x001ea80000100800 */
[----:B------:R0:W-:Y:S04]  /*1f920*/  @P0 STL [R1+0x940], R90 ;  /* 0x0009405a01000387 */ /* 0x0001e80000100800 */
[----:B0-----:R-:W2:Y:S01]  /*1f930*/  LDL R90, [R1+0x904] ;  /* 0x00090400015a7983 */ /* 0x001ea20000100800 */
[----:B------:R-:W-:-:S02]  /*1f940*/  ISETP.GT.AND P6, PT, R4, 0xc, PT ;  /* 0x0000000c0400780c */ /* 0x000fc40003fc4270 */
[C---:B------:R-:W-:Y:S01]  /*1f950*/  ISETP.GT.AND P2, PT, R4.reuse, 0xd, PT ;  /* 0x0000000d0400780c */ /* 0x040fe20003f44270 */
[----:B------:R-:W2:Y:S04]  /*1f960*/  LDL.LU.64 R40, [R1+0x1888] ;  /* 0x0018880001287983 */ /* 0x000ea80000300a00 */
[----:B----4-:R-:W4:Y:S04]  /*1f970*/  @P5 LDG.E.U16 R27, desc[UR16][R12.64] ;  /* 0x000000100c1b5981 */ /* 0x010f28000c1e1500 */
[----:B------:R-:W4:Y:S04]  /*1f980*/  @P5 LDG.E.U16 R22, desc[UR16][R6.64] ;  /* 0x0000001006165981 */ /* 0x000f28000c1e1500 */
[----:B------:R-:W4:Y:S04]  /*1f990*/  @P5 LDG.E.U16 R23, desc[UR16][R14.64] ;  /* 0x000000100e175981 */ /* 0x000f28000c1e1500 */
[----:B------:R-:W4:Y:S04]  /*1f9a0*/  @P5 LDG.E.U16 R69, desc[UR16][R10.64] ;  /* 0x000000100a455981 */ /* 0x000f28000c1e1500 */
[----:B------:R-:W4:Y:S04]  /*1f9b0*/  @P6 LDG.E.U16 R68, desc[UR16][R16.64] ;  /* 0x0000001010446981 */ /* 0x000f28000c1e1500 */
[----:B------:R-:W4:Y:S04]  /*1f9c0*/  @P6 LDG.E.U16 R5, desc[UR16][R48.64] ;  /* 0x0000001030056981 */ /* 0x000f28000c1e1500 */
[----:B------:R-:W4:Y:S04]  /*1f9d0*/  @P6 LDG.E.U16 R79, desc[UR16][R28.64] ;  /* 0x000000101c4f6981 */ /* 0x000f28000c1e1500 */
[----:B---3--:R-:W3:Y:S04]  /*1f9e0*/  @P6 LDG.E.U16 R78, desc[UR16][R74.64] ;  /* 0x000000104a4e6981 */ /* 0x008ee8000c1e1500 */
[----:B--2---:R-:W2:Y:S04]  /*1f9f0*/  @P2 LDG.E.U16 R2, desc[UR16][R76.64] ;  /* 0x000000104c022981 */ /* 0x004ea8000c1e1500 */
[----:B------:R-:W2:Y:S04]  /*1fa00*/  @P2 LDG.E.U16 R0, desc[UR16][R70.64] ;  /* 0x0000001046002981 */ /* 0x000ea8000c1e1500 */
[----:B------:R-:W2:Y:S04]  /*1fa10*/  @P2 LDG.E.U16 R91, desc[UR16][R30.64] ;  /* 0x000000101e5b2981 */ /* 0x000ea8000c1e1500 */
[----:B------:R-:W2:Y:S04]  /*1fa20*/  @P2 LDG.E.U16 R90, desc[UR16][R24.64] ;  /* 0x00000010185a2981 */ /* 0x000ea8000c1e1500 */
[----:B------:R0:W-:Y:S04]  /*1fa30*/  @P0 STL [R1+0x93c], R66 ;  /* 0x00093c4201000387 */ /* 0x0001e80000100800 */
[----:B0-----:R-:W2:Y:S04]  /*1fa40*/  LDL.LU R66, [R1+0x1880] ;  /* 0x0018800001427983 */ /* 0x001ea80000300800 */
[----:B------:R-:W2:Y:S04]  /*1fa50*/  LDL.LU.64 R44, [R1+0x1878] ;  /* 0x00187800012c7983 */ /* 0x000ea80000300a00 */
[----:B------:R0:W-:Y:S04]  /*1fa60*/  @P0 STL [R1+0x938], R67 ;  /* 0x0009384301000387 */ /* 0x0001e80000100800 */
[----:B0-----:R-:W2:Y:S04]  /*1fa70*/  LDL.LU R67, [R1+0x1870] ;  /* 0x0018700001437983 */ /* 0x001ea80000300800 */
[----:B------:R-:W2:Y:S04]  /*1fa80*/  LDL.LU.64 R72, [R1+0x1868] ;  /* 0x0018680001487983 */ /* 0x000ea80000300a00 */
[----:B------:R0:W-:Y:S04]  /*1fa90*/  @P0 STL [R1+0x934], R26 ;  /* 0x0009341a01000387 */ /* 0x0001e80000100800 */
[----:B0-----:R-:W2:Y:S04]  /*1faa0*/  LDL.LU R26, [R1+0x1860] ;  /* 0x00186000011a7983 */ /* 0x001ea80000300800 */
[----:B------:R-:W2:Y:S04]  /*1fab0*/  LDL.LU.64 R12, [R1+0x1858] ;  /* 0x00185800010c7983 */ /* 0x000ea80000300a00 */
[----:B----4-:R0:W-:Y:S04]  /*1fac0*/  @P5 STL [R1+0x930], R27 ;  /* 0x0009301b01005387 */ /* 0x0101e80000100800 */
[----:B0-----:R-:W4:Y:S04]  /*1fad0*/  LDL.LU R27, [R1+0x1850] ;  /* 0x00185000011b7983 */ /* 0x001f280000300800 */
[----:B------:R-:W4:Y:S04]  /*1fae0*/  LDL.LU.64 R6, [R1+0x1848] ;  /* 0x0018480001067983 */ /* 0x000f280000300a00 */
[----:B------:R0:W-:Y:S04]  /*1faf0*/  @P5 STL [R1+0x92c], R22 ;  /* 0x00092c1601005387 */ /* 0x0001e80000100800 */
[----:B0-----:R-:W4:Y:S04]  /*1fb00*/  LDL.LU R22, [R1+0x1840] ;  /* 0x0018400001167983 */ /* 0x001f280000300800 */
[----:B------:R-:W4:Y:S04]  /*1fb10*/  LDL.LU.64 R14, [R1+0x1838] ;  /* 0x00183800010e7983 */ /* 0x000f280000300a00 */
[----:B------:R0:W-:Y:S04]  /*1fb20*/  @P5 STL [R1+0x928], R23 ;  /* 0x0009281701005387 */ /* 0x0001e80000100800 */
[----:B0-----:R-:W4:Y:S04]  /*1fb30*/  LDL.LU R23, [R1+0x1830] ;  /* 0x0018300001177983 */ /* 0x001f280000300800 */
[----:B------:R-:W4:Y:S04]  /*1fb40*/  LDL.LU.64 R10, [R1+0x1828] ;  /* 0x00182800010a7983 */ /* 0x000f280000300a00 */
[----:B------:R-:W-:Y:S04]  /*1fb50*/  @P5 STL [R1+0x924], R69 ;  /* 0x0009244501005387 */ /* 0x000fe80000100800 */
[----:B------:R-:W4:Y:S04]  /*1fb60*/  LDL.LU.64 R16, [R1+0x1820] ;  /* 0x0018200001107983 */ /* 0x000f280000300a00 */
[----:B------:R-:W4:Y:S04]  /*1fb70*/  LDL R48, [R1+0xcac] ;  /* 0x000cac0001307983 */ /* 0x000f280000100800 */
[----:B------:R-:W4:Y:S04]  /*1fb80*/  LDL R49, [R1+0xca8] ;  /* 0x000ca80001317983 */ /* 0x000f280000100800 */
[----:B------:R0:W-:Y:S04]  /*1fb90*/  @P6 STL [R1+0x920], R68 ;  /* 0x0009204401006387 */ /* 0x0001e80000100800 */
[----:B0-----:R-:W4:Y:S04]  /*1fba0*/  LDL R68, [R1+0xca4] ;  /* 0x000ca40001447983 */ /* 0x001f280000100800 */
[----:B------:R-:W4:Y:S04]  /*1fbb0*/  LDL.LU.64 R28, [R1+0x1818] ;  /* 0x00181800011c7983 */ /* 0x000f280000300a00 */
[----:B------:R-:W4:Y:S04]  /*1fbc0*/  LDL R69, [R1+0x8f8] ;  /* 0x0008f80001457983 */ /* 0x000f280000100800 */
[----:B------:R0:W-:Y:S04]  /*1fbd0*/  @P6 STL [R1+0x918], R79 ;  /* 0x0009184f01006387 */ /* 0x0001e80000100800 */
[----:B------:R-:W4:Y:S04]  /*1fbe0*/  LDL R75, [R1+0x8f0] ;  /* 0x0008f000014b7983 */ /* 0x000f280000100800 */
[----:B0-----:R-:W4:Y:S04]  /*1fbf0*/  LDL R79, [R1+0x8f4] ;  /* 0x0008f400014f7983 */ /* 0x001f280000100800 */
[----:B---3--:R0:W-:Y:S04]  /*1fc00*/  @P6 STL [R1+0x914], R78 ;  /* 0x0009144e01006387 */ /* 0x0081e80000100800 */
[----:B0-----:R-:W3:Y:S04]  /*1fc10*/  LDL R78, [R1+0x8ec] ;  /* 0x0008ec00014e7983 */ /* 0x001ee80000100800 */
[----:B------:R0:W-:Y:S04]  /*1fc20*/  @P6 STL [R1+0x91c], R5 ;  /* 0x00091c0501006387 */ /* 0x0001e80000100800 */
[----:B------:R-:W3:Y:S04]  /*1fc30*/  LDL R74, [R1+0x8e8] ;  /* 0x0008e800014a7983 */ /* 0x000ee80000100800 */
[----:B------:R-:W3:Y:S04]  /*1fc40*/  LDL R77, [R1+0x8e4] ;  /* 0x0008e400014d7983 */ /* 0x000ee80000100800 */
[----:B------:R-:W3:Y:S04]  /*1fc50*/  LDL R76, [R1+0x8e0] ;  /* 0x0008e000014c7983 */ /* 0x000ee80000100800 */
[----:B0-----:R-:W3:Y:S04]  /*1fc60*/  LDL R5, [R1+0x8dc] ;  /* 0x0008dc0001057983 */ /* 0x001ee80000100800 */
[----:B------:R-:W3:Y:S04]  /*1fc70*/  LDL.LU.64 R70, [R1+0x1810] ;  /* 0x0018100001467983 */ /* 0x000ee80000300a00 */
[----:B--2---:R0:W-:Y:S04]  /*1fc80*/  @P2 STL [R1+0x910], R2 ;  /* 0x0009100201002387 */ /* 0x0041e80000100800 */
[----:B0-----:R-:W2:Y:S04]  /*1fc90*/  LDL R2, [R1+0x8d8] ;  /* 0x0008d80001027983 */ /* 0x001ea80000100800 */
[----:B------:R0:W-:Y:S04]  /*1fca0*/  @P2 STL [R1+0x90c], R0 ;  /* 0x00090c0001002387 */ /* 0x0001e80000100800 */
[----:B0-----:R-:W2:Y:S04]  /*1fcb0*/  LDL R0, [R1+0x8d4] ;  /* 0x0008d40001007983 */ /* 0x001ea80000100800 */
[----:B------:R-:W2:Y:S04]  /*1fcc0*/  LDL.LU.64 R30, [R1+0x1808] ;  /* 0x00180800011e7983 */ /* 0x000ea80000300a00 */
[----:B------:R0:W-:Y:S04]  /*1fcd0*/  @P2 STL [R1+0x908], R91 ;  /* 0x0009085b01002387 */ /* 0x0001e80000100800 */
[----:B0-----:R-:W2:Y:S04]  /*1fce0*/  LDL.LU R91, [R1+0x1800] ;  /* 0x00180000015b7983 */ /* 0x001ea80000300800 */
[----:B------:R-:W3:Y:S04]  /*1fcf0*/  LDL.LU.64 R24, [R1+0x17f8] ;  /* 0x0017f80001187983 */ /* 0x000ee80000300a00 */
[----:B------:R0:W-:Y:S04]  /*1fd00*/  @P2 STL [R1+0x904], R90 ;  /* 0x0009045a01002387 */ /* 0x0001e80000100800 */
[----:B0-----:R-:W3:Y:S01]  /*1fd10*/  LDL.LU R90, [R1+0x17f0] ;  /* 0x0017f000015a7983 */ /* 0x001ee20000300800 */
[----:B------:R-:W-:-:S13]  /*1fd20*/  ISETP.GT.AND P4, PT, R4, 0xe, PT ;  /* 0x0000000e0400780c */ /* 0x000fda0003f84270 */
[----:B--2---:R-:W2:Y:S04]  /*1fd30*/  @P4 LDG.E.U16 R91, desc[UR16][R92.64] ;  /* 0x000000105c5b4981 */ /* 0x004ea8000c1e1500 */
[----:B---3--:R-:W3:Y:S04]  /*1fd40*/  @P4 LDG.E.U16 R90, desc[UR16][R20.64] ;  /* 0x00000010145a4981 */ /* 0x008ee8000c1e1500 */
[----:B------:R-:W2:Y:S04]  /*1fd50*/  LDL.LU.64 R20, [R1+0x17e8] ;  /* 0x0017e80001147983 */ /* 0x000ea80000300a00 */
[----:B---3--:R-:W-:Y:S04]  /*1fd60*/  STL [R1+0x11c4], R90 ;  /* 0x0011c45a01007387 */ /* 0x008fe80000100800 */
[----:B------:R-:W3:Y:S04]  /*1fd70*/  LDL.LU.64 R92, [R1+0x17e0] ;  /* 0x0017e000015c7983 */ /* 0x000ee80000300a00 */
[----:B---3--:R-:W3:Y:S04]  /*1fd80*/  @P4 LDG.E.U16 R92, desc[UR16][R18.64] ;  /* 0x00000010125c4981 */ /* 0x008ee8000c1e1500 */
[----:B------:R-:W3:Y:S04]  /*1fd90*/  @P4 LDG.E.U16 R93, desc[UR16][R58.64] ;  /* 0x000000103a5d4981 */ /* 0x000ee8000c1e1500 */
[----:B--2---:R-:W-:Y:S04]  /*1fda0*/  STL [R1+0x11c8], R91 ;  /* 0x0011c85b01007387 */ /* 0x004fe80000100800 */
[----:B------:R-:W2:Y:S01]  /*1fdb0*/  LDL.LU.64 R18, [R1+0x17d8] ;  /* 0x0017d80001127983 */ /* 0x000ea20000300a00 */
[----:B------:R-:W-:-:S02]  /*1fdc0*/  ISETP.GT.AND P0, PT, R4, 0xf, PT ;  /* 0x0000000f0400780c */ /* 0x000fc40003f04270 */
[----:B------:R-:W-:-:S11]  /*1fdd0*/  ISETP.GT.AND P5, PT, R4, 0x10, PT ;  /* 0x000000100400780c */ /* 0x000fd60003fa4270 */
[----:B----4-:R-:W4:Y:S04]  /*1fde0*/  @P0 LDG.E.U16 R48, desc[UR16][R34.64] ;  /* 0x0000001022300981 */ /* 0x010f28000c1e1500 */
[----:B------:R-:W2:Y:S04]  /*1fdf0*/  @P0 LDG.E.U16 R49, desc[UR16][R56.64] ;  /* 0x0000001038310981 */ /* 0x000ea8000c1e1500 */
[----:B------:R-:W2:Y:S04]  /*1fe00*/  @P0 LDG.E.U16 R68, desc[UR16][R60.64] ;  /* 0x000000103c440981 */ /* 0x000ea8000c1e1500 */
[----:B------:R-:W2:Y:S04]  /*1fe10*/  @P5 LDG.E.U16 R79, desc[UR16][R80.64] ;  /* 0x00000010504f5981 */ /* 0x000ea8000c1e1500 */
[----:B------:R-:W2:Y:S01]  /*1fe20*/  @P5 LDG.E.U16 R78, desc[UR16][R54.64] ;  /* 0x00000010364e5981 */ /* 0x000ea2000c1e1500 */
[----:B------:R-:W-:-:S03]  /*1fe30*/  ISETP.GT.AND P6, PT, R4, 0x11, PT ;  /* 0x000000110400780c */ /* 0x000fc60003fc4270 */
[----:B------:R-:W2:Y:S04]  /*1fe40*/  @P5 LDG.E.U16 R69, desc[UR16][R46.64] ;  /* 0x000000102e455981 */ /* 0x000ea8000c1e1500 */
[----:B------:R-:W2:Y:S06]  /*1fe50*/  @P5 LDG.E.U16 R75, desc[UR16][R64.64] ;  /* 0x00000010404b5981 */ /* 0x000eac000c1e1500 */
[----:B------:R-:W2:Y:S04]  /*1fe60*/  @P6 LDG.E.U16 R5, desc[UR16][R38.64] ;  /* 0x0000001026056981 */ /* 0x000ea8000c1e1500 */
[----:B------:R-:W2:Y:S04]  /*1fe70*/  @P6 LDG.E.U16 R76, desc[UR16][R42.64] ;  /* 0x000000102a4c6981 */ /* 0x000ea8000c1e1500 */
[----:B------:R-:W2:Y:S04]  /*1fe80*/  @P6 LDG.E.U16 R77, desc[UR16][R50.64] ;  /* 0x00000010324d6981 */ /* 0x000ea8000c1e1500 */
[----:B------:R-:W2:Y:S04]  /*1fe90*/  @P6 LDG.E.U16 R74, desc[UR16][R52.64] ;  /* 0x00000010344a6981 */ /* 0x000ea8000c1e1500 */
[----:B---3--:R-:W-:Y:S04]  /*1fea0*/  STL [R1+0x11cc], R92 ;  /* 0x0011cc5c01007387 */ /* 0x008fe80000100800 */
[----:B------:R-:W3:Y:S04]  /*1feb0*/  LDL.LU.64 R58, [R1+0x17d0] ;  /* 0x0017d000013a7983 */ /* 0x000ee80000300a00 */
[----:B------:R0:W-:Y:S04]  /*1fec0*/  STL [R1+0x11d0], R93 ;  /* 0x0011d05d01007387 */ /* 0x0001e80000100800 */
[----:B0-----:R-:W2:Y:S04]  /*1fed0*/  LDL R93, [R1+0xca0] ;  /* 0x000ca000015d7983 */ /* 0x001ea80000100800 */
[----:B------:R-:W3:Y:S04]  /*1fee0*/  LDL.LU.64 R34, [R1+0x17c8] ;  /* 0x0017c80001227983 */ /* 0x000ee80000300a00 */
[----:B----4-:R0:W-:Y:S04]  /*1fef0*/  @P0 STL [R1+0xcac], R48 ;  /* 0x000cac3001000387 */ /* 0x0101e80000100800 */
[----:B0-----:R-:W4:Y:S04]  /*1ff00*/  LDL.LU R48, [R1+0x17c0] ;  /* 0x0017c00001307983 */ /* 0x001f280000300800 */
[----:B------:R-:W3:Y:S04]  /*1ff10*/  LDL.LU.64 R56, [R1+0x17b8] ;  /* 0x0017b80001387983 */ /* 0x000ee80000300a00 */
[----:B--2---:R-:W2:Y:S04]  /*1ff20*/  @P0 LDG.E.U16 R93, desc[UR16][R36.64] ;  /* 0x00000010245d0981 */ /* 0x004ea8000c1e1500 */
[----:B------:R0:W-:Y:S04]  /*1ff30*/  @P0 STL [R1+0xca8], R49 ;  /* 0x000ca83101000387 */ /* 0x0001e80000100800 */
[----:B0-----:R-:W4:Y:S04]  /*1ff40*/  LDL.LU R49, [R1+0x17b0] ;  /* 0x0017b00001317983 */ /* 0x001f280000300800 */
[----:B------:R-:W3:Y:S04]  /*1ff50*/  LDL.LU.64 R60, [R1+0x17a8] ;  /* 0x0017a800013c7983 */ /* 0x000ee80000300a00 */
[----:B------:R0:W-:Y:S04]  /*1ff60*/  @P0 STL [R1+0xca4], R68 ;  /* 0x000ca44401000387 */ /* 0x0001e80000100800 */
[----:B0-----:R-:W3:Y:S04]  /*1ff70*/  LDL.LU R68, [R1+0x17a0] ;  /* 0x0017a00001447983 */ /* 0x001ee80000300800 */
[----:B------:R-:W3:Y:S04]  /*1ff80*/  LDL.LU.64 R36, [R1+0x1798] ;  /* 0x0017980001247983 */ /* 0x000ee80000300a00 */
[----:B--2---:R-:W-:Y:S04]  /*1ff90*/  @P0 STL [R1+0xca0], R93 ;  /* 0x000ca05d01000387 */ /* 0x004fe80000100800 */
[----:B------:R-:W2:Y:S04]  /*1ffa0*/  LDL.LU.64 R46, [R1+0x1790] ;  /* 0x00179000012e7983 */ /* 0x000ea80000300a00 */
[----:B------:R0:W-:Y:S04]  /*1ffb0*/  @P5 STL [R1+0x8f4], R79 ;  /* 0x0008f44f01005387 */ /* 0x0001e80000100800 */
[----:B0-----:R-:W2:Y:S04]  /*1ffc0*/  LDL R79, [R1+0x8d0] ;  /* 0x0008d000014f7983 */ /* 0x001ea80000100800 */
[----:B------:R0:W-:Y:S04]  /*1ffd0*/  @P5 STL [R1+0x8ec], R78 ;  /* 0x0008ec4e01005387 */ /* 0x0001e80000100800 */
[----:B0-----:R-:W3:Y:S01]  /*1ffe0*/  LDL R78, [R1+0x8cc] ;  /* 0x0008cc00014e7983 */ /* 0x001ee20000100800 */
[----:B------:R-:W-:-:S03]  /*1fff0*/  ISETP.GT.AND P2, PT, R4, 0x12, PT ;  /* 0x000000120400780c */ /* 0x000fc60003f44270 */
[----:B------:R-:W-:Y:S04]  /*20000*/  @P5 STL [R1+0x8f0], R75 ;  /* 0x0008f04b01005387 */ /* 0x000fe80000100800 */
[----:B------:R0:W-:Y:S06]  /*20010*/  @P5 STL [R1+0x8f8], R69 ;  /* 0x0008f84501005387 */ /* 0x0001ec0000100800 */
[----:B------:R-:W4:Y:S04]  /*20020*/  @P2 LDG.E.U16 R2, desc[UR16][R32.64] ;  /* 0x0000001020022981 */ /* 0x000f28000c1e1500 */
[----:B------:R-:W4:Y:S04]  /*20030*/  @P2 LDG.E.U16 R0, desc[UR16][R8.64] ;  /* 0x0000001008002981 */ /* 0x000f28000c1e1500 */
[----:B------:R1:W-:Y:S04]  /*20040*/  @P6 STL [R1+0x8dc], R5 ;  /* 0x0008dc0501006387 */ /* 0x0003e80000100800 */
[----:B------:R-:W-:Y:S04]  /*20050*/  @P6 STL [R1+0x8e0], R76 ;  /* 0x0008e04c01006387 */ /* 0x000fe80000100800 */
[----:B------:R-:W-:Y:S04]  /*20060*/  @P6 STL [R1+0x8e4], R77 ;  /* 0x0008e44d01006387 */ /* 0x000fe80000100800 */
[----:B------:R-:W-:Y:S04]  /*20070*/  @P6 STL [R1+0x8e8], R74 ;  /* 0x0008e84a01006387 */ /* 0x000fe80000100800 */
[----:B0-----:R-:W4:Y:S04]  /*20080*/  LDL R69, [R1+0x8c8] ;  /* 0x0008c80001457983 */ /* 0x001f280000100800 */
[----:B------:R-:W4:Y:S01]  /*20090*/  LDL R32, [R1+0x8c4] ;  /* 0x0008c40001207983 */ /* 0x000f220000100800 */
[----:B------:R-:W-:-:S03]  /*200a0*/  ISETP.GT.AND P4, PT, R4, 0x13, PT ;  /* 0x000000130400780c */ /* 0x000fc60003f84270 */
[----:B------:R-:W4:Y:S04]  /*200b0*/  LDL R33, [R1+0x8c0] ;  /* 0x0008c00001217983 */ /* 0x000f280000100800 */
[----:B-1----:R-:W4:Y:S04]  /*200c0*/  LDL R5, [R1+0x8bc] ;  /* 0x0008bc0001057983 */ /* 0x002f280000100800 */
[----:B------:R-:W4:Y:S04]  /*200d0*/  LDL R64, [R1+0x898] ;  /* 0x0008980001407983 */ /* 0x000f280000100800 */
[----:B------:R-:W4:Y:S04]  /*200e0*/  LDL R65, [R1+0x894] ;  /* 0x0008940001417983 */ /* 0x000f280000100800 */
[----:B------:R-:W4:Y:S04]  /*200f0*/  LDL R38, [R1+0x890] ;  /* 0x0008900001267983 */ /* 0x000f280000100800 */
[----:B--2---:R-:W2:Y:S04]  /*20100*/  @P2 LDG.E.U16 R79, desc[UR16][R62.64] ;  /* 0x000000103e4f2981 */ /* 0x004ea8000c1e1500 */
[----:B---3--:R-:W3:Y:S04]  /*20110*/  @P2 LDG.E.U16 R78, desc[UR16][R40.64] ;  /* 0x00000010284e2981 */ /* 0x008ee8000c1e1500 */
[----:B----4-:R0:W-:Y:S04]  /*20120*/  @P2 STL [R1+0x8d8], R2 ;  /* 0x0008d80201002387 */ /* 0x0101e80000100800 */
[----:B------:R-:W4:Y:S04]  /*20130*/  LDL.64 R42, [R1+0x2c0] ;  /* 0x0002c000012a7983 */ /* 0x000f280000100a00 */
[----:B------:R-:W4:Y:S04]  /*20140*/  LDL R39, [R1+0x838] ;  /* 0x0008380001277983 */ /* 0x000f280000100800 */
[----:B0-----:R-:W4:Y:S04]  /*20150*/  LDL R2, [R1+0x88c] ;  /* 0x00088c0001027983 */ /* 0x001f280000100800 */
[----:B------:R-:W4:Y:S04]  /*20160*/  LDL.64 R54, [R1+0x2b8] ;  /* 0x0002b80001367983 */ /* 0x000f280000100a00 */
[----:B------:R-:W4:Y:S04]  /*20170*/  LDL R50, [R1+0x834] ;  /* 0x0008340001327983 */ /* 0x000f280000100800 */
[----:B------:R-:W4:Y:S04]  /*20180*/  LDL.64 R52, [R1+0x2b0] ;  /* 0x0002b00001347983 */ /* 0x000f280000100a00 */
[----:B------:R-:W4:Y:S04]  /*20190*/  LDL R51, [R1+0x830] ;  /* 0x0008300001337983 */ /* 0x000f280000100800 */
[----:B------:R-:W4:Y:S04]  /*201a0*/  LDL.64 R8, [R1+0x2a8] ;  /* 0x0002a80001087983 */ /* 0x000f280000100a00 */
[----:B------:R-:W4:Y:S04]  /*201b0*/  LDL R74, [R1+0x82c] ;  /* 0x00082c00014a7983 */ /* 0x000f280000100800 */
[----:B------:R-:W4:Y:S04]  /*201c0*/  LDL.64 R80, [R1+0x1c0] ;  /* 0x0001c00001507983 */ /* 0x000f280000100a00 */
[----:B------:R-:W4:Y:S04]  /*201d0*/  LDL R75, [R1+0x7d8] ;  /* 0x0007d800014b7983 */ /* 0x000f280000100800 */
[----:B------:R0:W-:Y:S04]  /*201e0*/  @P2 STL [R1+0x8d4], R0 ;  /* 0x0008d40001002387 */ /* 0x0001e80000100800 */
[----:B------:R-:W4:Y:S04]  /*201f0*/  LDL R76, [R1+0x7d0] ;  /* 0x0007d000014c7983 */ /* 0x000f280000100800 */
[----:B------:R-:W4:Y:S04]  /*20200*/  LDL R77, [R1+0x7cc] ;  /* 0x0007cc00014d7983 */ /* 0x000f280000100800 */
[----:B0-----:R-:W4:Y:S04]  /*20210*/  LDL R0, [R1+0x7d4] ;  /* 0x0007d40001007983 */ /* 0x001f280000100800 */
[----:B------:R-:W4:Y:S01]  /*20220*/  @P4 LDG.E.U16 R69, desc[UR16][R44.64] ;  /* 0x000000102c454981 */ /* 0x000f22000c1e1500 */
[----:B------:R-:W-:-:S03]  /*20230*/  ISETP.GT.AND P5, PT, R4, 0x18, PT ;  /* 0x000000180400780c */ /* 0x000fc60003fa4270 */
[----:B------:R-:W4:Y:S04]  /*20240*/  @P4 LDG.E.U16 R32, desc[UR16][R66.64] ;  /* 0x0000001042204981 */ /* 0x000f28000c1e1500 */
[----:B------:R-:W4:Y:S01]  /*20250*/  @P4 LDG.E.U16 R33, desc[UR16][R72.64] ;  /* 0x0000001048214981 */ /* 0x000f22000c1e1500 */
[----:B------:R-:W-:-:S03]  /*20260*/  ISETP.GT.AND P6, PT, R4, 0x20, PT ;  /* 0x000000200400780c */ /* 0x000fc60003fc4270 */
[----:B------:R-:W4:Y:S04]  /*20270*/  @P4 LDG.E.U16 R5, desc[UR16][R12.64] ;  /* 0x000000100c054981 */ /* 0x000f28000c1e1500 */
[----:B------:R-:W4:Y:S04]  /*20280*/  @P5 LDG.E.U16 R64, desc[UR16][R60.64] ;  /* 0x000000103c405981 */ /* 0x000f28000c1e1500 */
[----:B------:R-:W4:Y:S04]  /*20290*/  @P5 LDG.E.U16 R65, desc[UR16][R36.64] ;  /* 0x0000001024415981 */ /* 0x000f28000c1e1500 */
[----:B------:R-:W4:Y:S04]  /*202a0*/  @P5 LDG.E.U16 R38, desc[UR16][R46.64] ;  /* 0x000000102e265981 */ /* 0x000f28000c1e1500 */
[----:B---3--:R0:W-:Y:S04]  /*202b0*/  @P2 STL [R1+0x8cc], R78 ;  /* 0x0008cc4e01002387 */ /* 0x0081e80000100800 */
[----:B0-----:R-:W3:Y:S04]  /*202c0*/  LDL R78, [R1+0x778] ;  /* 0x00077800014e7983 */ /* 0x001ee80000100800 */
[----:B--2---:R0:W-:Y:S04]  /*202d0*/  @P2 STL [R1+0x8d0], R79 ;  /* 0x0008d04f01002387 */ /* 0x0041e80000100800 */
[----:B------:R-:W2:Y:S04]  /*202e0*/  LDL R93, [R1+0x770] ;  /* 0x00077000015d7983 */ /* 0x000ea80000100800 */
[----:B------:R-:W2:Y:S04]  /*202f0*/  LDL R63, [R1+0x76c] ;  /* 0x00076c00013f7983 */ /* 0x000ea80000100800 */
[----:B0-----:R-:W2:Y:S04]  /*20300*/  LDL R79, [R1+0x774] ;  /* 0x00077400014f7983 */ /* 0x001ea80000100800 */
[----:B------:R-:W2:Y:S04]  /*20310*/  LDL R62, [R1+0x8b8] ;  /* 0x0008b800013e7983 */ /* 0x000ea80000100800 */
[----:B------:R-:W2:Y:S04]  /*20320*/  LDL R41, [R1+0x8b4] ;  /* 0x0008b40001297983 */ /* 0x000ea80000100800 */
[----:B------:R-:W2:Y:S04]  /*20330*/  LDL R40, [R1+0x718] ;  /* 0x0007180001287983 */ /* 0x000ea80000100800 */
[----:B------:R-:W2:Y:S01]  /*20340*/  LDL.LU.64 R44, [R1+0x1788] ;  /* 0x00178800012c7983 */ /* 0x000ea20000300a00 */
[----:B------:R-:W-:-:S03]  /*20350*/  ISETP.GT.AND P2, PT, R4, 0x28, PT ;  /* 0x000000280400780c */ /* 0x000fc60003f44270 */
[----:B----4-:R-:W4:Y:S04]  /*20360*/  @P6 LDG.E.U16 R39, desc[UR16][R42.64] ;  /* 0x000000102a276981 */ /* 0x010f28000c1e1500 */
[----:B------:R-:W3:Y:S04]  /*20370*/  @P6 LDG.E.U16 R50, desc[UR16][R54.64] ;  /* 0x0000001036326981 */ /* 0x000ee8000c1e1500 */
[----:B------:R-:W3:Y:S04]  /*20380*/  @P6 LDG.E.U16 R51, desc[UR16][R52.64] ;  /* 0x0000001034336981 */ /* 0x000ee8000c1e1500 */
[----:B------:R-:W3:Y:S04]  /*20390*/  @P6 LDG.E.U16 R74, desc[UR16][R8.64] ;  /* 0x00000010084a6981 */ /* 0x000ee8000c1e1500 */
[----:B------:R-:W3:Y:S04]  /*203a0*/  @P2 LDG.E.U16 R75, desc[UR16][R80.64] ;  /* 0x00000010504b2981 */ /* 0x000ee8000c1e1500 */
        /* <DEDUP_REMOVED lines=11> */
[----:B0-----:R-:W3:Y:S04]  /*20460*/  LDL R5, [R1+0x714] ;  /* 0x0007140001057983 */ /* 0x001ee80000100800 */
        /* <DEDUP_REMOVED lines=10> */
[----:B--2---:R0:W-:Y:S04]  /*20510*/  @P5 STL [R1+0x88c], R2 ;  /* 0x00088c0201005387 */ /* 0x0041e80000100800 */
[----:B0-----:R-:W2:Y:S04]  /*20520*/  LDL R2, [R1+0x710] ;  /* 0x0007100001027983 */ /* 0x001ea80000100800 */
[----:B------:R-:W2:Y:S04]  /*20530*/  LDL.LU.64 R42, [R1+0x1718] ;  /* 0x00171800012a7983 */ /* 0x000ea80000300a00 */
[----:B----4-:R0:W-:Y:S04]  /*20540*/  @P6 STL [R1+0x838], R39 ;  /* 0x0008382701006387 */ /* 0x0101e80000100800 */
[----:B0-----:R-:W4:Y:S04]  /*20550*/  LDL.LU R39, [R1+0x1710] ;  /* 0x0017100001277983 */ /* 0x001f280000300800 */
[----:B------:R-:W2:Y:S04]  /*20560*/  LDL.LU.64 R54, [R1+0x1708] ;  /* 0x0017080001367983 */ /* 0x000ea80000300a00 */
[----:B---3--:R0:W-:Y:S04]  /*20570*/  @P6 STL [R1+0x834], R50 ;  /* 0x0008343201006387 */ /* 0x0081e80000100800 */
[----:B0-----:R-:W3:Y:S04]  /*20580*/  LDL.LU R50, [R1+0x1700] ;  /* 0x0017000001327983 */ /* 0x001ee80000300800 */
[----:B------:R-:W2:Y:S04]  /*20590*/  LDL.LU.64 R52, [R1+0x16f8] ;  /* 0x0016f80001347983 */ /* 0x000ea80000300a00 */
[----:B------:R0:W-:Y:S04]  /*205a0*/  @P6 STL [R1+0x830], R51 ;  /* 0x0008303301006387 */ /* 0x0001e80000100800 */
[----:B0-----:R-:W3:Y:S04]  /*205b0*/  LDL.LU R51, [R1+0x16f0] ;  /* 0x0016f00001337983 */ /* 0x001ee80000300800 */
[----:B------:R-:W2:Y:S04]  /*205c0*/  LDL.LU.64 R8, [R1+0x16e8] ;  /* 0x0016e80001087983 */ /* 0x000ea80000300a00 */
[----:B------:R0:W-:Y:S04]  /*205d0*/  @P6 STL [R1+0x82c], R74 ;  /* 0x00082c4a01006387 */ /* 0x0001e80000100800 */
[----:B0-----:R-:W2:Y:S04]  /*205e0*/  LDL.LU R74, [R1+0x16e0] ;  /* 0x0016e000014a7983 */ /* 0x001ea80000300800 */
[----:B------:R-:W2:Y:S04]  /*205f0*/  LDL.LU.64 R80, [R1+0x16d8] ;  /* 0x0016d80001507983 */ /* 0x000ea80000300a00 */
[----:B------:R0:W-:Y:S04]  /*20600*/  @P2 STL [R1+0x7d8], R75 ;  /* 0x0007d84b01002387 */ /* 0x0001e80000100800 */
[----:B0-----:R-:W3:Y:S04]  /*20610*/  LDL.LU R75, [R1+0x16d0] ;  /* 0x0016d000014b7983 */ /* 0x001ee80000300800 */
[----:B--2---:R-:W2:Y:S04]  /*20620*/  @P2 LDG.E.U16 R0, desc[UR16][R80.64] ;  /* 0x0000001050002981 */ /* 0x004ea8000c1e1500 */
[----:B------:R-:W4:Y:S04]  /*20630*/  LDL.LU.64 R80, [R1+0x16c8] ;  /* 0x0016c80001507983 */ /* 0x000f280000300a00 */
[----:B---3--:R-:W3:Y:S04]  /*20640*/  @P2 LDG.E.U16 R76, desc[UR16][R74.64] ;  /* 0x000000104a4c2981 */ /* 0x008ee8000c1e1500 */
[----:B--2---:R0:W-:Y:S04]  /*20650*/  @P2 STL [R1+0x7d4], R0 ;  /* 0x0007d40001002387 */ /* 0x0041e80000100800 */
[----:B0-----:R-:W2:Y:S04]  /*20660*/  LDL R0, [R1+0x70c] ;  /* 0x00070c0001007983 */ /* 0x001ea80000100800 */
[----:B------:R-:W2:Y:S04]  /*20670*/  LDL.LU.64 R74, [R1+0x16c0] ;  /* 0x0016c000014a7983 */ /* 0x000ea80000300a00 */
[----:B---3--:R0:W-:Y:S04]  /*20680*/  @P2 STL [R1+0x7d0], R76 ;  /* 0x0007d04c01002387 */ /* 0x0081e80000100800 */
[----:B----4-:R-:W3:Y:S04]  /*20690*/  @P2 LDG.E.U16 R77, desc[UR16][R80.64] ;  /* 0x00000010504d2981 */ /* 0x010ee8000c1e1500 */
[----:B0-----:R-:W4:Y:S04]  /*206a0*/  LDL.LU R76, [R1+0x16b8] ;  /* 0x0016b800014c7983 */ /* 0x001f280000300800 */
[----:B------:R-:W4:Y:S01]  /*206b0*/  LDL.LU.64 R80, [R1+0x16b0] ;  /* 0x0016b00001507983 */ /* 0x000f220000300a00 */
[----:B------:R-:W-:-:S13]  /*206c0*/  ISETP.GT.AND P4, PT, R4, 0x30, PT ;  /* 0x000000300400780c */ /* 0x000fda0003f84270 */
[----:B--2---:R-:W2:Y:S04]  /*206d0*/  @P4 LDG.E.U16 R78, desc[UR16][R74.64] ;  /* 0x000000104a4e4981 */ /* 0x004ea8000c1e1500 */
[----:B---3--:R0:W-:Y:S04]  /*206e0*/  @P2 STL [R1+0x7cc], R77 ;  /* 0x0007cc4d01002387 */ /* 0x0081e80000100800 */
[----:B----4-:R-:W3:Y:S04]  /*206f0*/  @P4 LDG.E.U16 R79, desc[UR16][R80.64] ;  /* 0x00000010504f4981 */ /* 0x010ee8000c1e1500 */
[----:B0-----:R-:W4:Y:S04]  /*20700*/  LDL.LU R77, [R1+0x16a8] ;  /* 0x0016a800014d7983 */ /* 0x001f280000300800 */
[----:B------:R-:W4:Y:S04]  /*20710*/  LDL.LU.64 R74, [R1+0x16a0] ;  /* 0x0016a000014a7983 */ /* 0x000f280000300a00 */
[----:B--2---:R0:W-:Y:S04]  /*20720*/  @P4 STL [R1+0x778], R78 ;  /* 0x0007784e01004387 */ /* 0x0041e80000100800 */
[----:B0-----:R-:W2:Y:S04]  /*20730*/  LDL.LU R78, [R1+0x1698] ;  /* 0x00169800014e7983 */ /* 0x001ea80000300800 */
[----:B------:R-:W2:Y:S04]  /*20740*/  LDL.LU.64 R80, [R1+0x1690] ;  /* 0x0016900001507983 */ /* 0x000ea80000300a00 */
[----:B---3--:R0:W-:Y:S04]  /*20750*/  @P4 STL [R1+0x774], R79 ;  /* 0x0007744f01004387 */ /* 0x0081e80000100800 */
[----:B----4-:R-:W3:Y:S04]  /*20760*/  @P4 LDG.E.U16 R93, desc[UR16][R76.64] ;  /* 0x000000104c5d4981 */ /* 0x010ee8000c1e1500 */
[----:B------:R-:W4:Y:S04]  /*20770*/  @P4 LDG.E.U16 R63, desc[UR16][R74.64] ;  /* 0x000000104a3f4981 */ /* 0x000f28000c1e1500 */
[----:B0-----:R-:W3:Y:S04]  /*20780*/  LDL.LU R79, [R1+0x1688] ;  /* 0x00168800014f7983 */ /* 0x001ee80000300800 */
[----:B------:R-:W4:Y:S04]  /*20790*/  LDL.LU.64 R76, [R1+0x1680] ;  /* 0x00168000014c7983 */ /* 0x000f280000300a00 */
[----:B------:R-:W4:Y:S01]  /*207a0*/  LDL.LU.64 R74, [R1+0x1678] ;  /* 0x00167800014a7983 */ /* 0x000f220000300a00 */
[----:B------:R-:W-:-:S02]  /*207b0*/  ISETP.GT.AND P0, PT, R4, 0x14, PT ;  /* 0x000000140400780c */ /* 0x000fc40003f04270 */
[----:B------:R-:W-:-:S11]  /*207c0*/  ISETP.GT.AND P6, PT, R4, 0x38, PT ;  /* 0x000000380400780c */ /* 0x000fd60003fc4270 */
[----:B------:R-:W4:Y:S04]  /*207d0*/  @P0 LDG.E.U16 R41, desc[UR16][R6.64] ;  /* 0x0000001006290981 */ /* 0x000f28000c1e1500 */
[----:B------:R-:W4:Y:S04]  /*207e0*/  @P0 LDG.E.U16 R62, desc[UR16][R26.64] ;  /* 0x000000101a3e0981 */ /* 0x000f28000c1e1500 */
[----:B--2---:R-:W2:Y:S04]  /*207f0*/  @P6 LDG.E.U16 R40, desc[UR16][R80.64] ;  /* 0x0000001050286981 */ /* 0x004ea8000c1e1500 */
[----:B---3--:R-:W3:Y:S04]  /*20800*/  @P6 LDG.E.U16 R5, desc[UR16][R78.64] ;  /* 0x000000104e056981 */ /* 0x008ee8000c1e1500 */
[----:B----4-:R-:W4:Y:S04]  /*20810*/  @P6 LDG.E.U16 R2, desc[UR16][R76.64] ;  /* 0x000000104c026981 */ /* 0x010f28000c1e1500 */
[----:B------:R-:W4:Y:S04]  /*20820*/  @P6 LDG.E.U16 R0, desc[UR16][R74.64] ;  /* 0x000000104a006981 */ /* 0x000f28000c1e1500 */
[----:B------:R-:W-:Y:S04]  /*20830*/  @P4 STL [R1+0x76c], R63 ;  /* 0x00076c3f01004387 */ /* 0x000fe80000100800 */
[----:B------:R-:W-:Y:S04]  /*20840*/  @P4 STL [R1+0x770], R93 ;  /* 0x0007705d01004387 */ /* 0x000fe80000100800 */
[----:B------:R-:W-:Y:S04]  /*20850*/  STL [R1+0x1024], R80 ;  /* 0x0010245001007387 */ /* 0x000fe80000100800 */
[----:B------:R-:W-:Y:S04]  /*20860*/  STL [R1+0x11d4], R80 ;  /* 0x0011d45001007387 */ /* 0x000fe80000100800 */
[----:B------:R-:W-:Y:S04]  /*20870*/  STL [R1+0x1020], R81 ;  /* 0x0010205101007387 */ /* 0x000fe80000100800 */
[----:B------:R-:W-:Y:S04]  /*20880*/  STL [R1+0x11d8], R81 ;  /* 0x0011d85101007387 */ /* 0x000fe80000100800 */
[----:B------:R0:W-:Y:S04]  /*20890*/  @P0 STL [R1+0x8b4], R41 ;  /* 0x0008b42901000387 */ /* 0x0001e80000100800 */
[----:B0-----:R-:W4:Y:S04]  /*208a0*/  LDL R41, [R1+0x8b0] ;  /* 0x0008b00001297983 */ /* 0x001f280000100800 */
[----:B------:R-:W-:Y:S04]  /*208b0*/  STL [R1+0x102c], R78 ;  /* 0x00102c4e01007387 */ /* 0x000fe80000100800 */
[----:B------:R-:W-:Y:S04]  /*208c0*/  STL [R1+0x11dc], R78 ;  /* 0x0011dc4e01007387 */ /* 0x000fe80000100800 */
[----:B------:R-:W-:Y:S04]  /*208d0*/  STL [R1+0x1028], R79 ;  /* 0x0010284f01007387 */ /* 0x000fe80000100800 */
[----:B------:R-:W-:Y:S04]  /*208e0*/  STL [R1+0x11e0], R79 ;  /* 0x0011e04f01007387 */ /* 0x000fe80000100800 */
[----:B--2---:R0:W-:Y:S04]  /*208f0*/  @P6 STL [R1+0x718], R40 ;  /* 0x0007182801006387 */ /* 0x0041e80000100800 */
[----:B------:R-:W2:Y:S04]  /*20900*/  LDL R6, [R1+0x8a8] ;  /* 0x0008a80001067983 */ /* 0x000ea80000100800 */
[----:B------:R-:W2:Y:S04]  /*20910*/  LDL R7, [R1+0x8a4] ;  /* 0x0008a40001077983 */ /* 0x000ea80000100800 */
[----:B0-----:R-:W2:Y:S04]  /*20920*/  LDL R40, [R1+0x8ac] ;  /* 0x0008ac0001287983 */ /* 0x001ea80000100800 */
[----:B---3--:R0:W-:Y:S04]  /*20930*/  @P6 STL [R1+0x714], R5 ;  /* 0x0007140501006387 */ /* 0x0081e80000100800 */
[----:B0-----:R-:W3:Y:S04]  /*20940*/  LDL R5, [R1+0x8a0] ;  /* 0x0008a00001057983 */ /* 0x001ee80000100800 */
[----:B------:R-:W-:Y:S04]  /*20950*/  STL [R1+0x1034], R76 ;  /* 0x0010344c01007387 */ /* 0x000fe80000100800 */
[----:B------:R0:W-:Y:S04]  /*20960*/  STL [R1+0x11e4], R76 ;  /* 0x0011e44c01007387 */ /* 0x0001e80000100800 */
[----:B------:R-:W-:Y:S04]  /*20970*/  STL [R1+0x1030], R77 ;  /* 0x0010304d01007387 */ /* 0x000fe80000100800 */
[----:B------:R1:W-:Y:S04]  /*20980*/  STL [R1+0x11e8], R77 ;  /* 0x0011e84d01007387 */ /* 0x0003e80000100800 */
[----:B----4-:R4:W-:Y:S04]  /*20990*/  @P6 STL [R1+0x710], R2 ;  /* 0x0007100201006387 */ /* 0x0109e80000100800 */
[----:B0-----:R-:W3:Y:S04]  /*209a0*/  LDL R76, [R1+0x828] ;  /* 0x00082800014c7983 */ /* 0x001ee80000100800 */
[----:B-1----:R-:W3:Y:S04]  /*209b0*/  LDL R77, [R1+0x87c] ;  /* 0x00087c00014d7983 */ /* 0x002ee80000100800 */
[----:B----4-:R-:W4:Y:S04]  /*209c0*/  LDL R2, [R1+0x888] ;  /* 0x0008880001027983 */ /* 0x010f280000100800 */
[----:B------:R-:W4:Y:S04]  /*209d0*/  LDL R79, [R1+0x824] ;  /* 0x00082400014f7983 */ /* 0x000f280000100800 */
[----:B------:R-:W4:Y:S04]  /*209e0*/  LDL R78, [R1+0x820] ;  /* 0x00082000014e7983 */ /* 0x000f280000100800 */
[----:B------:R-:W-:Y:S04]  /*209f0*/  @P0 STL [R1+0x8b8], R62 ;  /* 0x0008b83e01000387 */ /* 0x000fe80000100800 */
[----:B------:R0:W-:Y:S04]  /*20a00*/  @P6 STL [R1+0x70c], R0 ;  /* 0x00070c0001006387 */ /* 0x0001e80000100800 */
[----:B------:R-:W4:Y:S04]  /*20a10*/  LDL R81, [R1+0x7c8] ;  /* 0x0007c80001517983 */ /* 0x000f280000100800 */
[----:B------:R-:W4:Y:S04]  /*20a20*/  LDL R80, [R1+0x7c4] ;  /* 0x0007c40001507983 */ /* 0x000f280000100800 */
[----:B0-----:R-:W4:Y:S04]  /*20a30*/  LDL R0, [R1+0x81c] ;  /* 0x00081c0001007983 */ /* 0x001f280000100800 */
[----:B------:R-:W4:Y:S04]  /*20a40*/  LDL R93, [R1+0x7c0] ;  /* 0x0007c000015d7983 */ /* 0x000f280000100800 */
[----:B------:R-:W4:Y:S04]  /*20a50*/  LDL.64 R26, [R1+0x188] ;  /* 0x00018800011a7983 */ /* 0x000f280000100a00 */
[----:B------:R-:W4:Y:S04]  /*20a60*/  LDL R63, [R1+0x7bc] ;  /* 0x0007bc00013f7983 */ /* 0x000f280000100800 */
[----:B------:R-:W-:Y:S04]  /*20a70*/  STL [R1+0x103c], R74 ;  /* 0x00103c4a01007387 */ /* 0x000fe80000100800 */
[----:B------:R0:W-:Y:S01]  /*20a80*/  STL [R1+0x11ec], R74 ;  /* 0x0011ec4a01007387 */ /* 0x0001e20000100800 */
[----:B------:R-:W-:-:S03]  /*20a90*/  ISETP.GT.AND P5, PT, R4, 0x15, PT ;  /* 0x000000150400780c */ /* 0x000fc60003fa4270 */
[----:B------:R-:W4:Y:S04]  /*20aa0*/  @P0 LDG.E.U16 R41, desc[UR16][R14.64] ;  /* 0x000000100e290981 */ /* 0x000f28000c1e1500 */
[----:B0-----:R-:W4:Y:S04]  /*20ab0*/  LDL R74, [R1+0x880] ;  /* 0x00088000014a7983 */ /* 0x001f280000100800 */
[----:B------:R-:W-:Y:S04]  /*20ac0*/  STL [R1+0x1038], R75 ;  /* 0x0010384b01007387 */ /* 0x000fe80000100800 */
[----:B------:R0:W-:Y:S04]  /*20ad0*/  STL [R1+0x11f0], R75 ;  /* 0x0011f04b01007387 */ /* 0x0001e80000100800 */
[----:B0-----:R-:W4:Y:S01]  /*20ae0*/  LDL.LU R75, [R1+0x89c] ;  /* 0x00089c00014b7983 */ /* 0x001f220000300800 */
[----:B------:R-:W-:-:S03]  /*20af0*/  ISETP.GT.AND P2, PT, R4, 0x19, PT ;  /* 0x000000190400780c */ /* 0x000fc60003f44270 */
[----:B------:R-:W4:Y:S04]  /*20b00*/  LDL R62, [R1+0x768] ;  /* 0x00076800013e7983 */ /* 0x000f280000100800 */
[----:B------:R-:W4:Y:S04]  /*20b10*/  LDL R15, [R1+0x764] ;  /* 0x00076400010f7983 */ /* 0x000f280000100800 */
[----:B------:R-:W4:Y:S04]  /*20b20*/  LDL R14, [R1+0x760] ;  /* 0x00076000010e7983 */ /* 0x000f280000100800 */
[----:B--2---:R-:W2:Y:S04]  /*20b30*/  @P5 LDG.E.U16 R6, desc[UR16][R10.64] ;  /* 0x000000100a065981 */ /* 0x004ea8000c1e1500 */
[----:B------:R-:W2:Y:S04]  /*20b40*/  @P5 LDG.E.U16 R7, desc[UR16][R16.64] ;  /* 0x0000001010075981 */ /* 0x000ea8000c1e1500 */
[----:B------:R-:W2:Y:S04]  /*20b50*/  @P0 LDG.E.U16 R40, desc[UR16][R22.64] ;  /* 0x0000001016280981 */ /* 0x000ea8000c1e1500 */
[----:B---3--:R-:W3:Y:S04]  /*20b60*/  @P5 LDG.E.U16 R5, desc[UR16][R28.64] ;  /* 0x000000101c055981 */ /* 0x008ee8000c1e1500 */
[----:B------:R-:W3:Y:S04]  /*20b70*/  @P2 LDG.E.U16 R77, desc[UR16][R32.64] ;  /* 0x00000010204d2981 */ /* 0x000ee8000c1e1500 */
[----:B----4-:R-:W4:Y:S04]  /*20b80*/  @P2 LDG.E.U16 R2, desc[UR16][R68.64] ;  /* 0x0000001044022981 */ /* 0x010f28000c1e1500 */
[----:B------:R-:W4:Y:S04]  /*20b90*/  @P5 LDG.E.U16 R75, desc[UR16][R70.64] ;  /* 0x00000010464b5981 */ /* 0x000f28000c1e1500 */
[----:B------:R0:W-:Y:S04]  /*20ba0*/  @P0 STL [R1+0x8b0], R41 ;  /* 0x0008b02901000387 */ /* 0x0001e80000100800 */
[----:B------:R-:W4:Y:S04]  /*20bb0*/  @P2 LDG.E.U16 R74, desc[UR16][R72.64] ;  /* 0x00000010484a2981 */ /* 0x000f28000c1e1500 */
[----:B0-----:R-:W4:Y:S04]  /*20bc0*/  LDL R41, [R1+0x75c] ;  /* 0x00075c0001297983 */ /* 0x001f280000100800 */
[----:B------:R-:W4:Y:S04]  /*20bd0*/  LDL.LU.64 R22, [R1+0x1670] ;  /* 0x0016700001167983 */ /* 0x000f280000300a00 */
[----:B--2---:R0:W-:Y:S04]  /*20be0*/  @P0 STL [R1+0x8ac], R40 ;  /* 0x0008ac2801000387 */ /* 0x0041e80000100800 */
        /* <DEDUP_REMOVED lines=8> */
[----:B---3--:R0:W-:Y:S04]  /*20c70*/  @P5 STL [R1+0x8a0], R5 ;  /* 0x0008a00501005387 */ /* 0x0081e80000100800 */
[----:B0-----:R-:W3:Y:S04]  /*20c80*/  LDL R5, [R1+0x704] ;  /* 0x0007040001057983 */ /* 0x001ee80000100800 */
[----:B------:R-:W2:Y:S04]  /*20c90*/  LDL.LU.64 R70, [R1+0x1640] ;  /* 0x0016400001467983 */ /* 0x000ea80000300a00 */
[----:B----4-:R0:W-:Y:S04]  /*20ca0*/  STL [R1+0x11f4], R75 ;  /* 0x0011f44b01007387 */ /* 0x0101e80000100800 */
[----:B0-----:R-:W4:Y:S04]  /*20cb0*/  LDL R75, [R1+0x884] ;  /* 0x00088400014b7983 */ /* 0x001f280000100800 */
[----:B------:R-:W2:Y:S04]  /*20cc0*/  LDL.LU.64 R68, [R1+0x1638] ;  /* 0x0016380001447983 */ /* 0x000ea80000300a00 */
[----:B------:R0:W-:Y:S04]  /*20cd0*/  @P2 STL [R1+0x888], R2 ;  /* 0x0008880201002387 */ /* 0x0001e80000100800 */
[----:B0-----:R-:W2:Y:S04]  /*20ce0*/  LDL R2, [R1+0x700] ;  /* 0x0007000001027983 */ /* 0x001ea80000100800 */
[----:B----4-:R-:W4:Y:S04]  /*20cf0*/  @P2 LDG.E.U16 R75, desc[UR16][R66.64] ;  /* 0x00000010424b2981 */ /* 0x010f28000c1e1500 */
[----:B------:R-:W3:Y:S04]  /*20d00*/  LDL.LU.64 R66, [R1+0x1630] ;  /* 0x0016300001427983 */ /* 0x000ee80000300a00 */
[----:B------:R-:W3:Y:S01]  /*20d10*/  LDL.LU.64 R72, [R1+0x1628] ;  /* 0x0016280001487983 */ /* 0x000ee20000300a00 */
[----:B------:R-:W-:-:S03]  /*20d20*/  ISETP.GT.AND P4, PT, R4, 0x21, PT ;  /* 0x000000210400780c */ /* 0x000fc60003f84270 */
[----:B------:R-:W3:Y:S04]  /*20d30*/  LDL.LU.64 R32, [R1+0x1620] ;  /* 0x0016200001207983 */ /* 0x000ee80000300a00 */
[----:B------:R-:W-:Y:S04]  /*20d40*/  @P2 STL [R1+0x87c], R77 ;  /* 0x00087c4d01002387 */ /* 0x000fe80000100800 */
[----:B------:R-:W-:Y:S04]  /*20d50*/  @P2 STL [R1+0x880], R74 ;  /* 0x0008804a01002387 */ /* 0x000fe80000100800 */
[----:B--2---:R-:W2:Y:S04]  /*20d60*/  @P4 LDG.E.U16 R76, desc[UR16][R70.64] ;  /* 0x00000010464c4981 */ /* 0x004ea8000c1e1500 */
[----:B------:R-:W2:Y:S04]  /*20d70*/  @P4 LDG.E.U16 R79, desc[UR16][R68.64] ;  /* 0x00000010444f4981 */ /* 0x000ea8000c1e1500 */
[----:B----4-:R-:W-:Y:S04]  /*20d80*/  @P2 STL [R1+0x884], R75 ;  /* 0x0008844b01002387 */ /* 0x010fe80000100800 */
[----:B------:R-:W4:Y:S04]  /*20d90*/  LDL.LU.64 R70, [R1+0x1618] ;  /* 0x0016180001467983 */ /* 0x000f280000300a00 */
[----:B------:R-:W2:Y:S04]  /*20da0*/  LDL.LU.64 R68, [R1+0x1610] ;  /* 0x0016100001447983 */ /* 0x000ea80000300a00 */
[----:B---3--:R-:W3:Y:S04]  /*20db0*/  @P4 LDG.E.U16 R78, desc[UR16][R66.64] ;  /* 0x00000010424e4981 */ /* 0x008ee8000c1e1500 */
[----:B------:R-:W3:Y:S04]  /*20dc0*/  @P4 LDG.E.U16 R0, desc[UR16][R72.64] ;  /* 0x0000001048004981 */ /* 0x000ee8000c1e1500 */
[----:B------:R-:W3:Y:S01]  /*20dd0*/  LDL.LU.64 R66, [R1+0x1608] ;  /* 0x0016080001427983 */ /* 0x000ee20000300a00 */
[----:B------:R-:W-:-:S03]  /*20de0*/  ISETP.GT.AND P0, PT, R4, 0x29, PT ;  /* 0x000000290400780c */ /* 0x000fc60003f04270 */
[----:B------:R-:W3:Y:S10]  /*20df0*/  LDL.LU.64 R72, [R1+0x1600] ;  /* 0x0016000001487983 */ /* 0x000ef40000300a00 */
[----:B------:R-:W3:Y:S04]  /*20e00*/  @P0 LDG.E.U16 R63, desc[UR16][R26.64] ;  /* 0x000000101a3f0981 */ /* 0x000ee8000c1e1500 */
[----:B----4-:R-:W4:Y:S04]  /*20e10*/  @P0 LDG.E.U16 R81, desc[UR16][R70.64] ;  /* 0x0000001046510981 */ /* 0x010f28000c1e1500 */
[----:B--2---:R-:W2:Y:S04]  /*20e20*/  @P0 LDG.E.U16 R80, desc[UR16][R68.64] ;  /* 0x0000001044500981 */ /* 0x004ea8000c1e1500 */
[----:B---3--:R0:W-:Y:S04]  /*20e30*/  @P4 STL [R1+0x81c], R0 ;  /* 0x00081c0001004387 */ /* 0x0081e80000100800 */
[----:B------:R-:W3:Y:S04]  /*20e40*/  @P0 LDG.E.U16 R93, desc[UR16][R66.64] ;  /* 0x00000010425d0981 */ /* 0x000ee8000c1e1500 */
[----:B0-----:R-:W2:Y:S04]  /*20e50*/  LDL R0, [R1+0x6fc] ;  /* 0x0006fc0001007983 */ /* 0x001ea80000100800 */
[----:B------:R-:W-:Y:S04]  /*20e60*/  @P4 STL [R1+0x820], R78 ;  /* 0x0008204e01004387 */ /* 0x000fe80000100800 */
[----:B------:R-:W-:Y:S04]  /*20e70*/  @P4 STL [R1+0x824], R79 ;  /* 0x0008244f01004387 */ /* 0x000fe80000100800 */
[----:B------:R-:W-:Y:S04]  /*20e80*/  @P4 STL [R1+0x828], R76 ;  /* 0x0008284c01004387 */ /* 0x000fe80000100800 */
[----:B------:R-:W4:Y:S04]  /*20e90*/  LDL.LU.64 R70, [R1+0x15f8] ;  /* 0x0015f80001467983 */ /* 0x000f280000300a00 */
[----:B------:R-:W4:Y:S01]  /*20ea0*/  LDL.LU.64 R68, [R1+0x15f0] ;  /* 0x0015f00001447983 */ /* 0x000f220000300a00 */
[----:B------:R-:W-:-:S03]  /*20eb0*/  ISETP.GT.AND P5, PT, R4, 0x31, PT ;  /* 0x000000310400780c */ /* 0x000fc60003fa4270 */
[----:B------:R-:W4:Y:S04]  /*20ec0*/  LDL.LU.64 R66, [R1+0x15e8] ;  /* 0x0015e80001427983 */ /* 0x000f280000300a00 */
[----:B------:R-:W-:Y:S06]  /*20ed0*/  @P0 STL [R1+0x7bc], R63 ;  /* 0x0007bc3f01000387 */ /* 0x000fec0000100800 */
[----:B------:R-:W4:Y:S04]  /*20ee0*/  @P5 LDG.E.U16 R62, desc[UR16][R72.64] ;  /* 0x00000010483e5981 */ /* 0x000f28000c1e1500 */
[----:B---3--:R-:W-:Y:S04]  /*20ef0*/  @P0 STL [R1+0x7c0], R93 ;  /* 0x0007c05d01000387 */ /* 0x008fe80000100800 */
[----:B--2---:R-:W-:Y:S04]  /*20f00*/  @P0 STL [R1+0x7c4], R80 ;  /* 0x0007c45001000387 */ /* 0x004fe80000100800 */
[----:B----4-:R-:W-:Y:S04]  /*20f10*/  @P0 STL [R1+0x7c8], R81 ;  /* 0x0007c85101000387 */ /* 0x010fe80000100800 */
[----:B------:R-:W2:Y:S04]  /*20f20*/  LDL.LU.64 R72, [R1+0x15e0] ;  /* 0x0015e00001487983 */ /* 0x000ea80000300a00 */
[----:B------:R-:W3:Y:S04]  /*20f30*/  @P5 LDG.E.U16 R15, desc[UR16][R70.64] ;  /* 0x00000010460f5981 */ /* 0x000ee8000c1e1500 */
[----:B------:R-:W4:Y:S04]  /*20f40*/  @P5 LDG.E.U16 R14, desc[UR16][R68.64] ;  /* 0x00000010440e5981 */ /* 0x000f28000c1e1500 */
[----:B------:R-:W3:Y:S04]  /*20f50*/  @P5 LDG.E.U16 R41, desc[UR16][R66.64] ;  /* 0x0000001042295981 */ /* 0x000ee8000c1e1500 */
[----:B------:R-:W3:Y:S04]  /*20f60*/  LDL.LU.64 R70, [R1+0x15d8] ;  /* 0x0015d80001467983 */ /* 0x000ee80000300a00 */
[----:B------:R-:W4:Y:S01]  /*20f70*/  LDL.LU.64 R68, [R1+0x15d0] ;  /* 0x0015d00001447983 */ /* 0x000f220000300a00 */
[----:B------:R-:W-:-:S03]  /*20f80*/  ISETP.GT.AND P2, PT, R4, 0x39, PT ;  /* 0x000000390400780c */ /* 0x000fc60003f44270 */
[----:B------:R-:W4:Y:S10]  /*20f90*/  LDL.LU.64 R66, [R1+0x15c8] ;  /* 0x0015c80001427983 */ /* 0x000f340000300a00 */
[----:B--2---:R-:W2:Y:S04]  /*20fa0*/  @P2 LDG.E.U16 R40, desc[UR16][R72.64] ;  /* 0x0000001048282981 */ /* 0x004ea8000c1e1500 */
[----:B---3--:R-:W3:Y:S04]  /*20fb0*/  @P2 LDG.E.U16 R5, desc[UR16][R70.64] ;  /* 0x0000001046052981 */ /* 0x008ee8000c1e1500 */
[----:B----4-:R-:W4:Y:S04]  /*20fc0*/  @P2 LDG.E.U16 R2, desc[UR16][R68.64] ;  /* 0x0000001044022981 */ /* 0x010f28000c1e1500 */
[----:B------:R-:W-:Y:S04]  /*20fd0*/  @P5 STL [R1+0x75c], R41 ;  /* 0x00075c2901005387 */ /* 0x000fe80000100800 */
[----:B------:R-:W-:Y:S04]  /*20fe0*/  @P5 STL [R1+0x760], R14 ;  /* 0x0007600e01005387 */ /* 0x000fe80000100800 */
[----:B------:R-:W-:Y:S04]  /*20ff0*/  @P5 STL [R1+0x764], R15 ;  /* 0x0007640f01005387 */ /* 0x000fe80000100800 */
[----:B------:R0:W-:Y:S04]  /*21000*/  @P5 STL [R1+0x768], R62 ;  /* 0x0007683e01005387 */ /* 0x0001e80000100800 */
        /* <DEDUP_REMOVED lines=8> */
[----:B------:R-:W2:Y:S04]  /*21090*/  LDL R26, [R1+0xc9c] ;  /* 0x000c9c00011a7983 */ /* 0x000ea80000100800 */
[----:B------:R-:W2:Y:S04]  /*210a0*/  LDL R27, [R1+0xc98] ;  /* 0x000c9800011b7983 */ /* 0x000ea80000100800 */
[----:B0-----:R-:W2:Y:S04]  /*210b0*/  LDL R62, [R1+0xc94] ;  /* 0x000c9400013e7983 */ /* 0x001ea80000100800 */
[----:B------:R-:W2:Y:S04]  /*210c0*/  @P2 LDG.E.U16 R0, desc[UR16][R66.64] ;  /* 0x0000001042002981 */ /* 0x000ea8000c1e1500 */
[----:B---3--:R0:W-:Y:S04]  /*210d0*/  @P2 STL [R1+0x704], R5 ;  /* 0x0007040501002387 */ /* 0x0081e80000100800 */
[----:B0-----:R-:W3:Y:S04]  /*210e0*/  LDL R5, [R1+0xc90] ;  /* 0x000c900001057983 */ /* 0x001ee80000100800 */
[----:B------:R-:W-:Y:S04]  /*210f0*/  STL [R1+0x1054], R68 ;  /* 0x0010544401007387 */ /* 0x000fe80000100800 */
[----:B------:R-:W-:Y:S04]  /*21100*/  STL [R1+0x1208], R68 ;  /* 0x0012084401007387 */ /* 0x000fe80000100800 */
[----:B------:R-:W-:Y:S04]  /*21110*/  STL [R1+0x1050], R69 ;  /* 0x0010504501007387 */ /* 0x000fe80000100800 */
[----:B------:R0:W-:Y:S04]  /*21120*/  STL [R1+0x120c], R69 ;  /* 0x00120c4501007387 */ /* 0x0001e80000100800 */
[----:B------:R-:W3:Y:S04]  /*21130*/  LDL R63, [R1+0x878] ;  /* 0x00087800013f7983 */ /* 0x000ee80000100800 */
[----:B------:R-:W3:Y:S04]  /*21140*/  LDL R14, [R1+0x874] ;  /* 0x00087400010e7983 */ /* 0x000ee80000100800 */
[----:B----4-:R1:W-:Y:S01]  /*21150*/  @P2 STL [R1+0x700], R2 ;  /* 0x0007000201002387 */ /* 0x0103e20000100800 */
[----:B------:R-:W-:-:S02]  /*21160*/  ISETP.GT.AND P4, PT, R4, 0x16, PT ;  /* 0x000000160400780c */ /* 0x000fc40003f84270 */
[C---:B------:R-:W-:Y:S01]  /*21170*/  ISETP.GT.AND P0, PT, R4.reuse, 0x1a, PT ;  /* 0x0000001a0400780c */ /* 0x040fe20003f04270 */
[----:B0-----:R-:W4:Y:S04]  /*21180*/  LDL R69, [R1+0x814] ;  /* 0x0008140001457983 */ /* 0x001f280000100800 */
[----:B------:R-:W4:Y:S04]  /*21190*/  LDL R68, [R1+0x810] ;  /* 0x0008100001447983 */ /* 0x000f280000100800 */
[----:B-1----:R-:W4:Y:S04]  /*211a0*/  LDL R2, [R1+0x870] ;  /* 0x0008700001027983 */ /* 0x002f280000100800 */
[----:B------:R-:W4:Y:S04]  /*211b0*/  LDL R71, [R1+0x80c] ;  /* 0x00080c0001477983 */ /* 0x000f280000100800 */
[----:B--2---:R-:W2:Y:S04]  /*211c0*/  @P4 LDG.E.U16 R26, desc[UR16][R30.64] ;  /* 0x000000101e1a4981 */ /* 0x004ea8000c1e1500 */
[----:B------:R-:W2:Y:S04]  /*211d0*/  @P4 LDG.E.U16 R27, desc[UR16][R24.64] ;  /* 0x00000010181b4981 */ /* 0x000ea8000c1e1500 */
[----:B------:R-:W2:Y:S04]  /*211e0*/  @P4 LDG.E.U16 R62, desc[UR16][R20.64] ;  /* 0x00000010143e4981 */ /* 0x000ea8000c1e1500 */
[----:B------:R-:W2:Y:S04]  /*211f0*/  LDL R70, [R1+0x7b8] ;  /* 0x0007b80001467983 */ /* 0x000ea80000100800 */
[----:B------:R0:W-:Y:S04]  /*21200*/  @P2 STL [R1+0x6fc], R0 ;  /* 0x0006fc0001002387 */ /* 0x0001e80000100800 */
[----:B------:R-:W2:Y:S04]  /*21210*/  LDL.64 R72, [R1+0x170] ;  /* 0x0001700001487983 */ /* 0x000ea80000100a00 */
[----:B0-----:R-:W2:Y:S04]  /*21220*/  LDL R0, [R1+0x7b4] ;  /* 0x0007b40001007983 */ /* 0x001ea80000100800 */
[----:B------:R0:W-:Y:S04]  /*21230*/  @P2 STL [R1+0x708], R40 ;  /* 0x0007082801002387 */ /* 0x0001e80000100800 */
[----:B------:R-:W2:Y:S04]  /*21240*/  LDL R77, [R1+0x7b0] ;  /* 0x0007b000014d7983 */ /* 0x000ea80000100800 */
[----:B------:R-:W2:Y:S04]  /*21250*/  LDL.64 R74, [R1+0x168] ;  /* 0x00016800014a7983 */ /* 0x000ea80000100a00 */
[----:B------:R-:W2:Y:S04]  /*21260*/  LDL R76, [R1+0x7ac] ;  /* 0x0007ac00014c7983 */ /* 0x000ea80000100800 */
[----:B------:R-:W2:Y:S04]  /*21270*/  LDL.64 R78, [R1+0x80] ;  /* 0x00008000014e7983 */ /* 0x000ea80000100a00 */
[----:B------:R-:W2:Y:S04]  /*21280*/  LDL R81, [R1+0x758] ;  /* 0x0007580001517983 */ /* 0x000ea80000100800 */
[----:B------:R-:W2:Y:S04]  /*21290*/  LDL R80, [R1+0x754] ;  /* 0x0007540001507983 */ /* 0x000ea80000100800 */
[----:B------:R-:W2:Y:S04]  /*212a0*/  LDL R93, [R1+0x750] ;  /* 0x00075000015d7983 */ /* 0x000ea80000100800 */
[----:B------:R-:W2:Y:S04]  /*212b0*/  LDL R15, [R1+0x74c] ;  /* 0x00074c00010f7983 */ /* 0x000ea80000100800 */
[----:B------:R-:W2:Y:S04]  /*212c0*/  LDL R41, [R1+0xc8c] ;  /* 0x000c8c0001297983 */ /* 0x000ea80000100800 */
[----:B0-----:R-:W2:Y:S04]  /*212d0*/  LDL R40, [R1+0x6f8] ;  /* 0x0006f80001287983 */ /* 0x001ea80000100800 */
[----:B------:R-:W-:Y:S04]  /*212e0*/  STL [R1+0x105c], R66 ;  /* 0x00105c4201007387 */ /* 0x000fe80000100800 */
[----:B------:R0:W-:Y:S04]  /*212f0*/  STL [R1+0x1210], R66 ;  /* 0x0012104201007387 */ /* 0x0001e80000100800 */
[----:B0-----:R-:W2:Y:S04]  /*21300*/  LDL R66, [R1+0x818] ;  /* 0x0008180001427983 */ /* 0x001ea80000100800 */
[----:B------:R-:W-:Y:S04]  /*21310*/  STL [R1+0x1058], R67 ;  /* 0x0010584301007387 */ /* 0x000fe80000100800 */
[----:B------:R0:W-:Y:S04]  /*21320*/  STL [R1+0x1214], R67 ;  /* 0x0012144301007387 */ /* 0x0001e80000100800 */
[----:B0-----:R-:W2:Y:S04]  /*21330*/  LDL R67, [R1+0x86c] ;  /* 0x00086c0001437983 */ /* 0x001ea80000100800 */
[----:B------:R-:W2:Y:S04]  /*21340*/  LDL.LU.64 R30, [R1+0x15c0] ;  /* 0x0015c000011e7983 */ /* 0x000ea80000300a00 */
[----:B---3--:R-:W3:Y:S04]  /*21350*/  @P4 LDG.E.U16 R5, desc[UR16][R18.64] ;  /* 0x0000001012054981 */ /* 0x008ee8000c1e1500 */
[----:B------:R-:W3:Y:S04]  /*21360*/  @P0 LDG.E.U16 R63, desc[UR16][R12.64] ;  /* 0x000000100c3f0981 */ /* 0x000ee8000c1e1500 */
[----:B------:R-:W3:Y:S04]  /*21370*/  @P0 LDG.E.U16 R14, desc[UR16][R60.64] ;  /* 0x000000103c0e0981 */ /* 0x000ee8000c1e1500 */
[----:B----4-:R-:W4:Y:S04]  /*21380*/  @P0 LDG.E.U16 R2, desc[UR16][R36.64] ;  /* 0x0000001024020981 */ /* 0x010f28000c1e1500 */
[----:B--2---:R0:W-:Y:S04]  /*21390*/  @P4 STL [R1+0xc9c], R26 ;  /* 0x000c9c1a01004387 */ /* 0x0041e80000100800 */
        /* <DEDUP_REMOVED lines=8> */
[----:B------:R-:W2:Y:S04]  /*21420*/  @P0 LDG.E.U16 R67, desc[UR16][R64.64] ;  /* 0x0000001040430981 */ /* 0x000ea8000c1e1500 */
[----:B---3--:R0:W-:Y:S04]  /*21430*/  @P4 STL [R1+0xc90], R5 ;  /* 0x000c900501004387 */ /* 0x0081e80000100800 */
        /* <DEDUP_REMOVED lines=8> */
[----:B----4-:R0:W-:Y:S04]  /*214c0*/  @P0 STL [R1+0x870], R2 ;  /* 0x0008700201000387 */ /* 0x0101e80000100800 */
[----:B0-----:R-:W4:Y:S04]  /*214d0*/  LDL R2, [R1+0x6f0] ;  /* 0x0006f00001027983 */ /* 0x001f280000100800 */
[----:B------:R-:W4:Y:S01]  /*214e0*/  LDL.LU.64 R64, [R1+0x1560] ;  /* 0x0015600001407983 */ /* 0x000f220000300a00 */
[----:B------:R-:W-:-:S03]  /*214f0*/  ISETP.GT.AND P5, PT, R4, 0x22, PT ;  /* 0x000000220400780c */ /* 0x000fc60003fa4270 */
[----:B--2---:R-:W-:Y:S10]  /*21500*/  @P0 STL [R1+0x86c], R67 ;  /* 0x00086c4301000387 */ /* 0x004ff40000100800 */
[----:B---3--:R-:W2:Y:S04]  /*21510*/  @P5 LDG.E.U16 R66, desc[UR16][R62.64] ;  /* 0x000000103e425981 */ /* 0x008ea8000c1e1500 */
[----:B------:R-:W3:Y:S04]  /*21520*/  @P5 LDG.E.U16 R69, desc[UR16][R60.64] ;  /* 0x000000103c455981 */ /* 0x000ee8000c1e1500 */
[----:B------:R-:W2:Y:S04]  /*21530*/  LDL.LU.64 R62, [R1+0x1558] ;  /* 0x00155800013e7983 */ /* 0x000ea80000300a00 */
[----:B------:R-:W3:Y:S04]  /*21540*/  LDL.LU.64 R60, [R1+0x1550] ;  /* 0x00155000013c7983 */ /* 0x000ee80000300a00 */
[----:B------:R-:W3:Y:S01]  /*21550*/  @P5 LDG.E.U16 R68, desc[UR16][R36.64] ;  /* 0x0000001024445981 */ /* 0x000ee2000c1e1500 */
[----:B------:R-:W-:-:S03]  /*21560*/  ISETP.GT.AND P2, PT, R4, 0x2a, PT ;  /* 0x0000002a0400780c */ /* 0x000fc60003f44270 */
[----:B------:R-:W3:Y:S01]  /*21570*/  LDL.LU.64 R36, [R1+0x1548] ;  /* 0x0015480001247983 */ /* 0x000ee20000300a00 */
[----:B------:R-:W-:-:S09]  /*21580*/  ISETP.GT.AND P4, PT, R4, 0x32, PT ;  /* 0x000000320400780c */ /* 0x000fd20003f84270 */
[----:B------:R-:W3:Y:S04]  /*21590*/  @P2 LDG.E.U16 R76, desc[UR16][R74.64] ;  /* 0x000000104a4c2981 */ /* 0x000ee8000c1e1500 */
[----:B----4-:R-:W4:Y:S04]  /*215a0*/  @P5 LDG.E.U16 R71, desc[UR16][R64.64] ;  /* 0x0000001040475981 */ /* 0x010f28000c1e1500 */
[----:B------:R-:W4:Y:S04]  /*215b0*/  @P2 LDG.E.U16 R77, desc[UR16][R72.64] ;  /* 0x00000010484d2981 */ /* 0x000f28000c1e1500 */
[----:B------:R-:W4:Y:S04]  /*215c0*/  @P4 LDG.E.U16 R81, desc[UR16][R78.64] ;  /* 0x000000104e514981 */ /* 0x000f28000c1e1500 */
[----:B------:R-:W4:Y:S04]  /*215d0*/  LDL.LU.64 R64, [R1+0x1540] ;  /* 0x0015400001407983 */ /* 0x000f280000300a00 */
[----:B--2---:R-:W2:Y:S04]  /*215e0*/  @P2 LDG.E.U16 R70, desc[UR16][R62.64] ;  /* 0x000000103e462981 */ /* 0x004ea8000c1e1500 */
[----:B---3--:R-:W3:Y:S04]  /*215f0*/  @P2 LDG.E.U16 R0, desc[UR16][R60.64] ;  /* 0x000000103c002981 */ /* 0x008ee8000c1e1500 */
[----:B----4-:R-:W-:Y:S04]  /*21600*/  @P5 STL [R1+0x80c], R71 ;  /* 0x00080c4701005387 */ /* 0x010fe80000100800 */
[----:B------:R-:W-:Y:S04]  /*21610*/  @P5 STL [R1+0x810], R68 ;  /* 0x0008104401005387 */ /* 0x000fe80000100800 */
[----:B------:R-:W-:Y:S04]  /*21620*/  @P5 STL [R1+0x814], R69 ;  /* 0x0008144501005387 */ /* 0x000fe80000100800 */
[----:B------:R-:W-:Y:S04]  /*21630*/  @P5 STL [R1+0x818], R66 ;  /* 0x0008184201005387 */ /* 0x000fe80000100800 */
[----:B------:R-:W4:Y:S04]  /*21640*/  LDL.LU.64 R62, [R1+0x1538] ;  /* 0x00153800013e7983 */ /* 0x000f280000300a00 */
[----:B------:R-:W2:Y:S04]  /*21650*/  LDL.LU.64 R60, [R1+0x1530] ;  /* 0x00153000013c7983 */ /* 0x000ea80000300a00 */
[----:B------:R-:W3:Y:S01]  /*21660*/  @P4 LDG.E.U16 R80, desc[UR16][R64.64] ;  /* 0x0000001040504981 */ /* 0x000ee2000c1e1500 */
[----:B------:R-:W-:-:S13]  /*21670*/  ISETP.GT.AND P0, PT, R4, 0x17, PT ;  /* 0x000000170400780c */ /* 0x000fda0003f04270 */
[----:B------:R-:W3:Y:S04]  /*21680*/  @P0 LDG.E.U16 R41, desc[UR16][R58.64] ;  /* 0x000000103a290981 */ /* 0x000ee8000c1e1500 */
[----:B----4-:R-:W4:Y:S04]  /*21690*/  @P4 LDG.E.U16 R93, desc[UR16][R62.64] ;  /* 0x000000103e5d4981 */ /* 0x010f28000c1e1500 */
[----:B--2---:R-:W2:Y:S04]  /*216a0*/  @P4 LDG.E.U16 R15, desc[UR16][R60.64] ;  /* 0x000000103c0f4981 */ /* 0x004ea8000c1e1500 */
[----:B---3--:R0:W-:Y:S04]  /*216b0*/  @P2 STL [R1+0x7b4], R0 ;  /* 0x0007b40001002387 */ /* 0x0081e80000100800 */
[----:B0-----:R-:W3:Y:S04]  /*216c0*/  LDL R0, [R1+0x6ec] ;  /* 0x0006ec0001007983 */ /* 0x001ee80000100800 */
[----:B------:R-:W-:Y:S04]  /*216d0*/  @P2 STL [R1+0x7ac], R76 ;  /* 0x0007ac4c01002387 */ /* 0x000fe80000100800 */
[----:B------:R-:W-:Y:S04]  /*216e0*/  @P2 STL [R1+0x7b0], R77 ;  /* 0x0007b04d01002387 */ /* 0x000fe80000100800 */
[----:B------:R-:W-:Y:S04]  /*216f0*/  @P2 STL [R1+0x7b8], R70 ;  /* 0x0007b84601002387 */ /* 0x000fe80000100800 */
[----:B------:R-:W3:Y:S04]  /*21700*/  LDL.LU.64 R64, [R1+0x1528] ;  /* 0x0015280001407983 */ /* 0x000ee80000300a00 */
[----:B------:R-:W3:Y:S04]  /*21710*/  LDL.LU.64 R62, [R1+0x1520] ;  /* 0x00152000013e7983 */ /* 0x000ee80000300a00 */
[----:B------:R-:W3:Y:S04]  /*21720*/  LDL.LU.64 R60, [R1+0x1518] ;  /* 0x00151800013c7983 */ /* 0x000ee80000300a00 */
[----:B--2---:R0:W-:Y:S04]  /*21730*/  @P4 STL [R1+0x74c], R15 ;  /* 0x00074c0f01004387 */ /* 0x0041e80000100800 */
[----:B----4-:R-:W-:Y:S04]  /*21740*/  @P4 STL [R1+0x750], R93 ;  /* 0x0007505d01004387 */ /* 0x010fe80000100800 */
[----:B------:R-:W-:Y:S04]  /*21750*/  @P4 STL [R1+0x754], R80 ;  /* 0x0007545001004387 */ /* 0x000fe80000100800 */
[----:B------:R-:W-:Y:S04]  /*21760*/  @P4 STL [R1+0x758], R81 ;  /* 0x0007585101004387 */ /* 0x000fe80000100800 */
[----:B------:R-:W2:Y:S01]  /*21770*/  LDL.LU.64 R58, [R1+0x1510] ;  /* 0x00151000013a7983 */ /* 0x000ea20000300a00 */
[----:B------:R-:W-:-:S13]  /*21780*/  ISETP.GT.AND P5, PT, R4, 0x3a, PT ;  /* 0x0000003a0400780c */ /* 0x000fda0003fa4270 */
[----:B---3--:R-:W3:Y:S04]  /*21790*/  @P5 LDG.E.U16 R40, desc[UR16][R64.64] ;  /* 0x0000001040285981 */ /* 0x008ee8000c1e1500 */
[----:B------:R-:W4:Y:S04]  /*217a0*/  @P5 LDG.E.U16 R5, desc[UR16][R62.64] ;  /* 0x000000103e055981 */ /* 0x000f28000c1e1500 */
[----:B------:R-:W4:Y:S04]  /*217b0*/  @P5 LDG.E.U16 R2, desc[UR16][R60.64] ;  /* 0x000000103c025981 */ /* 0x000f28000c1e1500 */
        /* <DEDUP_REMOVED lines=8> */
[----:B0-----:R-:W4:Y:S04]  /*21840*/  LDL R15, [R1+0xc88] ;  /* 0x000c8800010f7983 */ /* 0x001f280000100800 */
[----:B--2---:R-:W2:Y:S04]  /*21850*/  @P5 LDG.E.U16 R0, desc[UR16][R58.64] ;  /* 0x000000103a005981 */ /* 0x004ea8000c1e1500 */
[----:B---3--:R0:W-:Y:S04]  /*21860*/  @P5 STL [R1+0x6f8], R40 ;  /* 0x0006f82801005387 */ /* 0x0081e80000100800 */
[----:B------:R-:W3:Y:S04]  /*21870*/  LDL R73, [R1+0xc80] ;  /* 0x000c800001497983 */ /* 0x000ee80000100800 */
[----:B------:R-:W3:Y:S04]  /*21880*/  LDL R72, [R1+0x868] ;  /* 0x0008680001487983 */ /* 0x000ee80000100800 */
[----:B0-----:R-:W3:Y:S04]  /*21890*/  LDL R40, [R1+0xc84] ;  /* 0x000c840001287983 */ /* 0x001ee80000100800 */
[----:B------:R-:W3:Y:S04]  /*218a0*/  LDL R75, [R1+0x864] ;  /* 0x00086400014b7983 */ /* 0x000ee80000100800 */
[----:B------:R-:W-:Y:S04]  /*218b0*/  STL [R1+0x1074], R60 ;  /* 0x0010743c01007387 */ /* 0x000fe80000100800 */
[----:B------:R-:W-:Y:S04]  /*218c0*/  STL [R1+0x1228], R60 ;  /* 0x0012283c01007387 */ /* 0x000fe80000100800 */
[----:B------:R-:W-:Y:S04]  /*218d0*/  STL [R1+0x1070], R61 ;  /* 0x0010703d01007387 */ /* 0x000fe80000100800 */
[----:B------:R-:W-:Y:S04]  /*218e0*/  STL [R1+0x122c], R61 ;  /* 0x00122c3d01007387 */ /* 0x000fe80000100800 */
[----:B------:R0:W-:Y:S04]  /*218f0*/  @P0 STL [R1+0xc8c], R41 ;  /* 0x000c8c2901000387 */ /* 0x0001e80000100800 */
[----:B----4-:R-:W4:Y:S04]  /*21900*/  @P0 LDG.E.U16 R15, desc[UR16][R34.64] ;  /* 0x00000010220f0981 */ /* 0x010f28000c1e1500 */
[----:B0-----:R-:W3:Y:S04]  /*21910*/  LDL R41, [R1+0x860] ;  /* 0x0008600001297983 */ /* 0x001ee80000100800 */
[----:B------:R0:W-:Y:S04]  /*21920*/  @P5 STL [R1+0x6f4], R5 ;  /* 0x0006f40501005387 */ /* 0x0001e80000100800 */
[----:B0-----:R-:W4:Y:S04]  /*21930*/  LDL R5, [R1+0x85c] ;  /* 0x00085c0001057983 */ /* 0x001f280000100800 */
[----:B------:R0:W-:Y:S04]  /*21940*/  @P5 STL [R1+0x6f0], R2 ;  /* 0x0006f00201005387 */ /* 0x0001e80000100800 */
[----:B0-----:R-:W4:Y:S04]  /*21950*/  LDL R2, [R1+0x808] ;  /* 0x0008080001027983 */ /* 0x001f280000100800 */
[----:B--2---:R0:W-:Y:S04]  /*21960*/  @P5 STL [R1+0x6ec], R0 ;  /* 0x0006ec0001005387 */ /* 0x0041e80000100800 */
[----:B------:R-:W2:Y:S04]  /*21970*/  LDL.64 R60, [R1+0x160] ;  /* 0x00016000013c7983 */ /* 0x000ea80000100a00 */
[----:B------:R-:W2:Y:S04]  /*21980*/  LDL R65, [R1+0x7a8] ;  /* 0x0007a80001417983 */ /* 0x000ea80000100800 */
[----:B0-----:R-:W2:Y:S04]  /*21990*/  LDL R0, [R1+0x804] ;  /* 0x0008040001007983 */ /* 0x001ea80000100800 */
[----:B------:R-:W2:Y:S04]  /*219a0*/  LDL.64 R62, [R1+0x158] ;  /* 0x00015800013e7983 */ /* 0x000ea80000100a00 */
[----:B------:R-:W2:Y:S04]  /*219b0*/  LDL R64, [R1+0x7a4] ;  /* 0x0007a40001407983 */ /* 0x000ea80000100800 */
[----:B------:R-:W2:Y:S04]  /*219c0*/  LDL R74, [R1+0x7a0] ;  /* 0x0007a000014a7983 */ /* 0x000ea80000100800 */
[----:B------:R-:W2:Y:S04]  /*219d0*/  LDL.64 R76, [R1+0x148] ;  /* 0x00014800014c7983 */ /* 0x000ea80000100a00 */
[----:B------:R-:W2:Y:S04]  /*219e0*/  LDL R79, [R1+0x79c] ;  /* 0x00079c00014f7983 */ /* 0x000ea80000100800 */
[----:B------:R-:W2:Y:S04]  /*219f0*/  LDL.64 R66, [R1+0x60] ;  /* 0x0000600001427983 */ /* 0x000ea80000100a00 */
[----:B------:R-:W2:Y:S04]  /*21a00*/  LDL R78, [R1+0x748] ;  /* 0x00074800014e7983 */ /* 0x000ea80000100800 */
[----:B------:R-:W2:Y:S04]  /*21a10*/  LDL.64 R68, [R1+0x58] ;  /* 0x0000580001447983 */ /* 0x000ea80000100a00 */
[----:B------:R-:W2:Y:S04]  /*21a20*/  LDL R81, [R1+0x744] ;  /* 0x0007440001517983 */ /* 0x000ea80000100800 */
[----:B------:R-:W2:Y:S04]  /*21a30*/  LDL.64 R70, [R1+0x50] ;  /* 0x0000500001467983 */ /* 0x000ea80000100a00 */
[----:B------:R-:W2:Y:S04]  /*21a40*/  LDL R80, [R1+0x740] ;  /* 0x0007400001507983 */ /* 0x000ea80000100800 */
[----:B------:R-:W2:Y:S04]  /*21a50*/  LDL R93, [R1+0x73c] ;  /* 0x00073c00015d7983 */ /* 0x000ea80000100800 */
[----:B------:R-:W-:Y:S04]  /*21a60*/  STL [R1+0x107c], R58 ;  /* 0x00107c3a01007387 */ /* 0x000fe80000100800 */
[----:B------:R0:W-:Y:S01]  /*21a70*/  STL [R1+0x1230], R58 ;  /* 0x0012303a01007387 */ /* 0x0001e20000100800 */
[----:B------:R-:W-:-:S03]  /*21a80*/  ISETP.GT.AND P2, PT, R4, 0x1b, PT ;  /* 0x0000001b0400780c */ /* 0x000fc60003f44270 */
[----:B---3--:R-:W3:Y:S01]  /*21a90*/  @P0 LDG.E.U16 R40, desc[UR16][R56.64] ;  /* 0x0000001038280981 */ /* 0x008ee2000c1e1500 */
[----:B------:R-:W-:-:S03]  /*21aa0*/  ISETP.GT.AND P4, PT, R4, 0x23, PT ;  /* 0x000000230400780c */ /* 0x000fc60003f84270 */
[----:B------:R-:W2:Y:S04]  /*21ab0*/  @P0 LDG.E.U16 R73, desc[UR16][R48.64] ;  /* 0x0000001030490981 */ /* 0x000ea8000c1e1500 */
[----:B0-----:R-:W2:Y:S04]  /*21ac0*/  LDL R58, [R1+0x7fc] ;  /* 0x0007fc00013a7983 */ /* 0x001ea80000100800 */
[----:B------:R-:W-:Y:S04]  /*21ad0*/  STL [R1+0x1078], R59 ;  /* 0x0010783b01007387 */ /* 0x000fe80000100800 */
[----:B------:R0:W-:Y:S04]  /*21ae0*/  STL [R1+0x1234], R59 ;  /* 0x0012343b01007387 */ /* 0x0001e80000100800 */
[----:B------:R-:W2:Y:S04]  /*21af0*/  @P2 LDG.E.U16 R72, desc[UR16][R46.64] ;  /* 0x000000102e482981 */ /* 0x000ea8000c1e1500 */
[----:B------:R-:W2:Y:S04]  /*21b00*/  @P2 LDG.E.U16 R75, desc[UR16][R44.64] ;  /* 0x000000102c4b2981 */ /* 0x000ea8000c1e1500 */
[----:B0-----:R-:W2:Y:S04]  /*21b10*/  LDL R59, [R1+0x800] ;  /* 0x00080000013b7983 */ /* 0x001ea80000100800 */
[----:B------:R-:W2:Y:S04]  /*21b20*/  LDL.LU.64 R34, [R1+0x1508] ;  /* 0x0015080001227983 */ /* 0x000ea80000300a00 */
[----:B------:R-:W3:Y:S04]  /*21b30*/  @P2 LDG.E.U16 R41, desc[UR16][R42.64] ;  /* 0x000000102a292981 */ /* 0x000ee8000c1e1500 */
[----:B----4-:R-:W4:Y:S04]  /*21b40*/  @P2 LDG.E.U16 R5, desc[UR16][R38.64] ;  /* 0x0000001026052981 */ /* 0x010f28000c1e1500 */
[----:B------:R-:W4:Y:S04]  /*21b50*/  @P4 LDG.E.U16 R2, desc[UR16][R36.64] ;  /* 0x0000001024024981 */ /* 0x000f28000c1e1500 */
[----:B------:R0:W-:Y:S04]  /*21b60*/  @P0 STL [R1+0xc88], R15 ;  /* 0x000c880f01000387 */ /* 0x0001e80000100800 */
[----:B0-----:R-:W4:Y:S04]  /*21b70*/  LDL.LU R15, [R1+0x1500] ;  /* 0x00150000010f7983 */ /* 0x001f280000300800 */
[----:B------:R-:W4:Y:S04]  /*21b80*/  LDL.LU.64 R56, [R1+0x14f8] ;  /* 0x0014f80001387983 */ /* 0x000f280000300a00 */
[----:B--2---:R-:W2:Y:S04]  /*21b90*/  @P4 LDG.E.U16 R0, desc[UR16][R34.64] ;  /* 0x0000001022004981 */ /* 0x004ea8000c1e1500 */
[----:B---3--:R0:W-:Y:S04]  /*21ba0*/  @P0 STL [R1+0xc84], R40 ;  /* 0x000c842801000387 */ /* 0x0081e80000100800 */
[----:B0-----:R-:W3:Y:S04]  /*21bb0*/  LDL.LU R40, [R1+0x14f0] ;  /* 0x0014f00001287983 */ /* 0x001ee80000300800 */
[----:B------:R-:W3:Y:S04]  /*21bc0*/  LDL.LU.64 R48, [R1+0x14e8] ;  /* 0x0014e80001307983 */ /* 0x000ee80000300a00 */
[----:B------:R0:W-:Y:S04]  /*21bd0*/  @P0 STL [R1+0xc80], R73 ;  /* 0x000c804901000387 */ /* 0x0001e80000100800 */
[----:B------:R-:W3:Y:S04]  /*21be0*/  LDL.LU.64 R46, [R1+0x14e0] ;  /* 0x0014e000012e7983 */ /* 0x000ee80000300a00 */
[----:B------:R-:W3:Y:S04]  /*21bf0*/  LDL.LU.64 R44, [R1+0x14d8] ;  /* 0x0014d800012c7983 */ /* 0x000ee80000300a00 */
[----:B0-----:R-:W3:Y:S04]  /*21c00*/  LDL R73, [R1+0x858] ;  /* 0x0008580001497983 */ /* 0x001ee80000100800 */
[----:B------:R0:W-:Y:S04]  /*21c10*/  @P2 STL [R1+0x868], R72 ;  /* 0x0008684801002387 */ /* 0x0001e80000100800 */
[----:B----4-:R-:W4:Y:S04]  /*21c20*/  @P4 LDG.E.U16 R59, desc[UR16][R14.64] ;  /* 0x000000100e3b4981 */ /* 0x010f28000c1e1500 */
[----:B------:R-:W3:Y:S04]  /*21c30*/  @P4 LDG.E.U16 R58, desc[UR16][R56.64] ;  /* 0x00000010383a4981 */ /* 0x000ee8000c1e1500 */
        /* <DEDUP_REMOVED lines=13> */
[----:B--2---:R0:W-:Y:S04]  /*21d10*/  @P4 STL [R1+0x804], R0 ;  /* 0x0008040001004387 */ /* 0x0041e80000100800 */
[----:B0-----:R-:W2:Y:S04]  /*21d20*/  LDL.LU R0, [R1+0x1498] ;  /* 0x0014980001007983 */ /* 0x001ea80000300800 */
[----:B------:R-:W2:Y:S04]  /*21d30*/  LDL.LU.64 R14, [R1+0x1490] ;  /* 0x00149000010e7983 */ /* 0x000ea80000300a00 */
[----:B------:R-:W2:Y:S01]  /*21d40*/  LDL.LU.64 R56, [R1+0x1488] ;  /* 0x0014880001387983 */ /* 0x000ea20000300a00 */
[----:B------:R-:W-:-:S02]  /*21d50*/  ISETP.GT.AND P6, PT, R4, 0x2b, PT ;  /* 0x0000002b0400780c */ /* 0x000fc40003fc4270 */
[----:B------:R-:W-:-:S11]  /*21d60*/  ISETP.GT.AND P0, PT, R4, 0x33, PT ;  /* 0x000000330400780c */ /* 0x000fd60003f04270 */
[----:B------:R-:W2:Y:S04]  /*21d70*/  @P6 LDG.E.U16 R79, desc[UR16][R76.64] ;  /* 0x000000104c4f6981 */ /* 0x000ea8000c1e1500 */
[----:B------:R-:W2:Y:S04]  /*21d80*/  @P0 LDG.E.U16 R78, desc[UR16][R66.64] ;  /* 0x00000010424e0981 */ /* 0x000ea8000c1e1500 */
[----:B------:R-:W2:Y:S04]  /*21d90*/  @P0 LDG.E.U16 R81, desc[UR16][R68.64] ;  /* 0x0000001044510981 */ /* 0x000ea8000c1e1500 */
[----:B------:R-:W2:Y:S04]  /*21da0*/  @P0 LDG.E.U16 R80, desc[UR16][R70.64] ;  /* 0x0000001046500981 */ /* 0x000ea8000c1e1500 */
[----:B---3--:R-:W-:Y:S04]  /*21db0*/  @P4 STL [R1+0x7fc], R58 ;  /* 0x0007fc3a01004387 */ /* 0x008fe80000100800 */
[----:B----4-:R-:W-:Y:S04]  /*21dc0*/  @P4 STL [R1+0x800], R59 ;  /* 0x0008003b01004387 */ /* 0x010fe80000100800 */
[----:B------:R-:W3:Y:S04]  /*21dd0*/  @P6 LDG.E.U16 R64, desc[UR16][R62.64] ;  /* 0x000000103e406981 */ /* 0x000ee8000c1e1500 */
[----:B------:R-:W4:Y:S04]  /*21de0*/  @P6 LDG.E.U16 R65, desc[UR16][R60.64] ;  /* 0x000000103c416981 */ /* 0x000f28000c1e1500 */
[----:B--2---:R-:W2:Y:S04]  /*21df0*/  @P6 LDG.E.U16 R74, desc[UR16][R56.64] ;  /* 0x00000010384a6981 */ /* 0x004ea8000c1e1500 */
[----:B------:R-:W2:Y:S01]  /*21e00*/  LDL.LU.64 R56, [R1+0x1480] ;  /* 0x0014800001387983 */ /* 0x000ea20000300a00 */
[----:B------:R-:W-:-:S13]  /*21e10*/  ISETP.GT.AND P2, PT, R4, 0x1c, PT ;  /* 0x0000001c0400780c */ /* 0x000fda0003f44270 */
[----:B------:R-:W3:Y:S01]  /*21e20*/  @P2 LDG.E.U16 R73, desc[UR16][R54.64] ;  /* 0x0000001036492981 */ /* 0x000ee2000c1e1500 */
[----:B------:R-:W-:-:S03]  /*21e30*/  ISETP.GT.AND P4, PT, R4, 0x3b, PT ;  /* 0x0000003b0400780c */ /* 0x000fc60003f84270 */
[----:B------:R-:W3:Y:S04]  /*21e40*/  @P2 LDG.E.U16 R72, desc[UR16][R52.64] ;  /* 0x0000001034482981 */ /* 0x000ee8000c1e1500 */
[----:B------:R-:W3:Y:S04]  /*21e50*/  @P2 LDG.E.U16 R75, desc[UR16][R50.64] ;  /* 0x00000010324b2981 */ /* 0x000ee8000c1e1500 */
[----:B--2---:R-:W2:Y:S04]  /*21e60*/  @P0 LDG.E.U16 R93, desc[UR16][R56.64] ;  /* 0x00000010385d0981 */ /* 0x004ea8000c1e1500 */
[----:B------:R0:W-:Y:S04]  /*21e70*/  @P6 STL [R1+0x7a0], R74 ;  /* 0x0007a04a01006387 */ /* 0x0001e80000100800 */
[----:B0-----:R-:W3:Y:S04]  /*21e80*/  LDL.LU R74, [R1+0x848] ;  /* 0x00084800014a7983 */ /* 0x001ee80000300800 */
[----:B------:R-:W4:Y:S04]  /*21e90*/  LDL.LU R77, [R1+0x844] ;  /* 0x00084400014d7983 */ /* 0x000f280000300800 */
[----:B------:R-:W4:Y:S04]  /*21ea0*/  LDL.LU R76, [R1+0x840] ;  /* 0x00084000014c7983 */ /* 0x000f280000300800 */
[----:B------:R0:W-:Y:S04]  /*21eb0*/  @P6 STL [R1+0x79c], R79 ;  /* 0x00079c4f01006387 */ /* 0x0001e80000100800 */
[----:B0-----:R-:W4:Y:S04]  /*21ec0*/  LDL.LU R79, [R1+0x83c] ;  /* 0x00083c00014f7983 */ /* 0x001f280000300800 */
[----:B------:R-:W4:Y:S04]  /*21ed0*/  LDL.LU.64 R56, [R1+0x1478] ;  /* 0x0014780001387983 */ /* 0x000f280000300a00 */
[----:B------:R-:W4:Y:S04]  /*21ee0*/  LDL.LU R59, [R1+0x84c] ;  /* 0x00084c00013b7983 */ /* 0x000f280000300800 */
[----:B------:R0:W-:Y:S04]  /*21ef0*/  @P0 STL [R1+0x748], R78 ;  /* 0x0007484e01000387 */ /* 0x0001e80000100800 */
[----:B0-----:R-:W4:Y:S04]  /*21f00*/  LDL.LU R78, [R1+0x7e8] ;  /* 0x0007e800014e7983 */ /* 0x001f280000300800 */
[----:B------:R0:W-:Y:S04]  /*21f10*/  @P0 STL [R1+0x744], R81 ;  /* 0x0007445101000387 */ /* 0x0001e80000100800 */
[----:B0-----:R-:W4:Y:S04]  /*21f20*/  LDL.LU R81, [R1+0x7e4] ;  /* 0x0007e40001517983 */ /* 0x001f280000300800 */
[----:B------:R0:W-:Y:S04]  /*21f30*/  @P0 STL [R1+0x740], R80 ;  /* 0x0007405001000387 */ /* 0x0001e80000100800 */
[----:B0-----:R-:W4:Y:S04]  /*21f40*/  LDL.LU R80, [R1+0x7e0] ;  /* 0x0007e00001507983 */ /* 0x001f280000300800 */
[----:B--2---:R0:W-:Y:S04]  /*21f50*/  @P0 STL [R1+0x73c], R93 ;  /* 0x00073c5d01000387 */ /* 0x0041e80000100800 */
[----:B0-----:R-:W2:Y:S04]  /*21f60*/  LDL.LU R93, [R1+0x7dc] ;  /* 0x0007dc00015d7983 */ /* 0x001ea80000300800 */
[----:B---3--:R-:W-:Y:S04]  /*21f70*/  @P6 STL [R1+0x7a4], R64 ;  /* 0x0007a44001006387 */ /* 0x008fe80000100800 */
[----:B----4-:R0:W-:Y:S04]  /*21f80*/  @P6 STL [R1+0x7a8], R65 ;  /* 0x0007a84101006387 */ /* 0x0101e80000100800 */
[----:B------:R-:W3:Y:S04]  /*21f90*/  LDL.LU.64 R54, [R1+0x1470] ;  /* 0x0014700001367983 */ /* 0x000ee80000300a00 */
[----:B------:R-:W4:Y:S04]  /*21fa0*/  LDL.LU.64 R52, [R1+0x1468] ;  /* 0x0014680001347983 */ /* 0x000f280000300a00 */
[----:B------:R-:W2:Y:S04]  /*21fb0*/  LDL.LU.64 R50, [R1+0x1460] ;  /* 0x0014600001327983 */ /* 0x000ea80000300a00 */
[----:B------:R-:W2:Y:S04]  /*21fc0*/  LDL.LU R58, [R1+0x7f8] ;  /* 0x0007f800013a7983 */ /* 0x000ea80000300800 */
[----:B------:R-:W4:Y:S04]  /*21fd0*/  LDL.LU R61, [R1+0x7f4] ;  /* 0x0007f400013d7983 */ /* 0x000f280000300800 */
[----:B------:R-:W4:Y:S04]  /*21fe0*/  @P4 LDG.E.U16 R0, desc[UR16][R56.64] ;  /* 0x0000001038004981 */ /* 0x000f28000c1e1500 */
[----:B------:R-:W4:Y:S04]  /*21ff0*/  LDL.LU R60, [R1+0x7f0] ;  /* 0x0007f000013c7983 */ /* 0x000f280000300800 */
[----:B------:R-:W4:Y:S04]  /*22000*/  LDL.LU R63, [R1+0x7ec] ;  /* 0x0007ec00013f7983 */ /* 0x000f280000300800 */
[----:B------:R-:W4:Y:S04]  /*22010*/  LDL.LU R62, [R1+0x798] ;  /* 0x00079800013e7983 */ /* 0x000f280000300800 */
[----:B0-----:R-:W4:Y:S04]  /*22020*/  LDL.LU R65, [R1+0x794] ;  /* 0x0007940001417983 */ /* 0x001f280000300800 */
[----:B------:R-:W4:Y:S04]  /*22030*/  LDL.LU R64, [R1+0x790] ;  /* 0x0007900001407983 */ /* 0x000f280000300800 */
[----:B------:R-:W4:Y:S04]  /*22040*/  LDL.LU R67, [R1+0x78c] ;  /* 0x00078c0001437983 */ /* 0x000f280000300800 */
[----:B------:R-:W4:Y:S04]  /*22050*/  LDL.LU R66, [R1+0x738] ;  /* 0x0007380001427983 */ /* 0x000f280000300800 */
[----:B------:R-:W4:Y:S04]  /*22060*/  LDL.LU R69, [R1+0x734] ;  /* 0x0007340001457983 */ /* 0x000f280000300800 */
[----:B------:R-:W4:Y:S04]  /*22070*/  LDL.LU R68, [R1+0x730] ;  /* 0x0007300001447983 */ /* 0x000f280000300800 */
[----:B------:R-:W4:Y:S01]  /*22080*/  LDL.LU R71, [R1+0x72c] ;  /* 0x00072c0001477983 */ /* 0x000f220000300800 */
[----:B------:R-:W-:-:S02]  /*22090*/  ISETP.GT.AND P5, PT, R4, 0x1d, PT ;  /* 0x0000001d0400780c */ /* 0x000fc40003fa4270 */
[C---:B------:R-:W-:Y:S01]  /*220a0*/  ISETP.GT.AND P0, PT, R4.reuse, 0x24, PT ;  /* 0x000000240400780c */ /* 0x040fe20003f04270 */
[----:B------:R-:W4:Y:S10]  /*220b0*/  @P2 LDG.E.U16 R59, desc[UR16][R8.64] ;  /* 0x00000010083b2981 */ /* 0x000f34000c1e1500 */
[----:B------:R-:W4:Y:S04]  /*220c0*/  @P5 LDG.E.U16 R74, desc[UR16][R22.64] ;  /* 0x00000010164a5981 */ /* 0x000f28000c1e1500 */
[----:B------:R-:W4:Y:S04]  /*220d0*/  @P5 LDG.E.U16 R77, desc[UR16][R10.64] ;  /* 0x000000100a4d5981 */ /* 0x000f28000c1e1500 */
[----:B------:R-:W4:Y:S04]  /*220e0*/  @P5 LDG.E.U16 R76, desc[UR16][R16.64] ;  /* 0x00000010104c5981 */ /* 0x000f28000c1e1500 */
[----:B------:R0:W4:Y:S04]  /*220f0*/  @P5 LDG.E.U16 R79, desc[UR16][R6.64] ;  /* 0x00000010064f5981 */ /* 0x000128000c1e1500 */
[----:B---3--:R-:W3:Y:S04]  /*22100*/  @P4 LDG.E.U16 R2, desc[UR16][R54.64] ;  /* 0x0000001036024981 */ /* 0x008ee8000c1e1500 */
[----:B--2---:R-:W2:Y:S04]  /*22110*/  @P0 LDG.E.U16 R58, desc[UR16][R48.64] ;  /* 0x00000010303a0981 */ /* 0x004ea8000c1e1500 */
[----:B----4-:R-:W4:Y:S04]  /*22120*/  @P0 LDG.E.U16 R61, desc[UR16][R46.64] ;  /* 0x000000102e3d0981 */ /* 0x010f28000c1e1500 */
[----:B------:R1:W-:Y:S04]  /*22130*/  STL [R1+0x6e8], R0 ;  /* 0x0006e80001007387 */ /* 0x0003e80000100800 */
[----:B------:R-:W2:Y:S04]  /*22140*/  @P0 LDG.E.U16 R60, desc[UR16][R44.64] ;  /* 0x000000102c3c0981 */ /* 0x000ea8000c1e1500 */
[----:B------:R-:W2:Y:S04]  /*22150*/  @P0 LDG.E.U16 R63, desc[UR16][R42.64] ;  /* 0x000000102a3f0981 */ /* 0x000ea8000c1e1500 */
[----:B-1----:R-:W2:Y:S04]  /*22160*/  LDL.LU R0, [R1+0x145c] ;  /* 0x00145c0001007983 */ /* 0x002ea80000300800 */
[----:B------:R-:W-:Y:S04]  /*22170*/  STL [R1+0x1084], R56 ;  /* 0x0010843801007387 */ /* 0x000fe80000100800 */
[----:B------:R1:W-:Y:S04]  /*22180*/  STL [R1+0x1238], R56 ;  /* 0x0012383801007387 */ /* 0x0003e80000100800 */
[----:B-1----:R-:W2:Y:S04]  /*22190*/  LDL.LU R56, [R1+0x6dc] ;  /* 0x0006dc0001387983 */ /* 0x002ea80000300800 */
[----:B------:R-:W-:Y:S04]  /*221a0*/  STL [R1+0x1080], R57 ;  /* 0x0010803901007387 */ /* 0x000fe80000100800 */
[----:B------:R1:W-:Y:S04]  /*221b0*/  STL [R1+0x123c], R57 ;  /* 0x00123c3901007387 */ /* 0x0003e80000100800 */
[----:B-1----:R-:W2:Y:S04]  /*221c0*/  LDL.LU R57, [R1+0x6e0] ;  /* 0x0006e00001397983 */ /* 0x002ea80000300800 */
[----:B---3--:R1:W-:Y:S04]  /*221d0*/  STL [R1+0x6e4], R2 ;  /* 0x0006e40201007387 */ /* 0x0083e80000100800 */
[----:B-1----:R-:W3:Y:S04]  /*221e0*/  LDL.LU R2, [R1+0x1458] ;  /* 0x0014580001027983 */ /* 0x002ee80000300800 */
[----:B------:R-:W-:Y:S04]  /*221f0*/  STL [R1+0x108c], R54 ;  /* 0x00108c3601007387 */ /* 0x000fe80000100800 */
[----:B------:R-:W-:Y:S04]  /*22200*/  STL [R1+0x1248], R54 ;  /* 0x0012483601007387 */ /* 0x000fe80000100800 */
[----:B------:R-:W-:Y:S04]  /*22210*/  STL [R1+0x124c], R54 ;  /* 0x00124c3601007387 */ /* 0x000fe80000100800 */
[----:B------:R1:W-:Y:S04]  /*22220*/  @P2 STL [R1+0x858], R73 ;  /* 0x0008584901002387 */ /* 0x0003e80000100800 */
[----:B------:R-:W-:Y:S04]  /*22230*/  STL [R1+0x1088], R55 ;  /* 0x0010883701007387 */ /* 0x000fe80000100800 */
[----:B------:R0:W-:Y:S04]  /*22240*/  @P2 STL [R1+0x854], R72 ;  /* 0x0008544801002387 */ /* 0x0001e80000100800 */
[----:B------:R-:W-:Y:S04]  /*22250*/  STL [R1+0x1094], R52 ;  /* 0x0010943401007387 */ /* 0x000fe80000100800 */
[----:B------:R-:W-:Y:S04]  /*22260*/  STL [R1+0x1090], R53 ;  /* 0x0010903501007387 */ /* 0x000fe80000100800 */
[----:B------:R0:W-:Y:S04]  /*22270*/  @P2 STL [R1+0x850], R75 ;  /* 0x0008504b01002387 */ /* 0x0001e80000100800 */
[----:B------:R-:W-:Y:S04]  /*22280*/  STL [R1+0x109c], R50 ;  /* 0x00109c3201007387 */ /* 0x000fe80000100800 */
[----:B------:R-:W-:Y:S04]  /*22290*/  STL [R1+0x1098], R51 ;  /* 0x0010983301007387 */ /* 0x000fe80000100800 */
[----:B------:R-:W3:Y:S04]  /*222a0*/  LDL.LU.64 R8, [R1+0x1450] ;  /* 0x0014500001087983 */ /* 0x000ee80000300a00 */
[----:B------:R-:W3:Y:S04]  /*222b0*/  LDL.LU R70, [R1+0x6d8] ;  /* 0x0006d80001467983 */ /* 0x000ee80000300800 */
[----:B------:R-:W3:Y:S04]  /*222c0*/  LDL.LU.64 R22, [R1+0x1448] ;  /* 0x0014480001167983 */ /* 0x000ee80000300a00 */
[----:B-1----:R-:W3:Y:S04]  /*222d0*/  LDL.LU R73, [R1+0x6d4] ;  /* 0x0006d40001497983 */ /* 0x002ee80000300800 */
[----:B------:R-:W3:Y:S04]  /*222e0*/  LDL.LU.64 R10, [R1+0x1440] ;  /* 0x00144000010a7983 */ /* 0x000ee80000300a00 */
[----:B------:R-:W3:Y:S04]  /*222f0*/  LDL.LU.64 R16, [R1+0x1438] ;  /* 0x0014380001107983 */ /* 0x000ee80000300a00 */
[----:B0-----:R-:W3:Y:S04]  /*22300*/  LDL.LU R72, [R1+0x6d0] ;  /* 0x0006d00001487983 */ /* 0x001ee80000300800 */
[----:B------:R-:W3:Y:S04]  /*22310*/  LDL.LU.64 R6, [R1+0x1430] ;  /* 0x0014300001067983 */ /* 0x000ee80000300a00 */
[----:B------:R-:W3:Y:S04]  /*22320*/  LDL.LU R75, [R1+0x6cc] ;  /* 0x0006cc00014b7983 */ /* 0x000ee80000300800 */
[----:B------:R-:W3:Y:S04]  /*22330*/  LDL.LU.64 R48, [R1+0x1428] ;  /* 0x0014280001307983 */ /* 0x000ee80000300a00 */
[----:B------:R-:W4:Y:S04]  /*22340*/  LDL.LU.64 R46, [R1+0x1420] ;  /* 0x00142000012e7983 */ /* 0x000f280000300a00 */
[----:B------:R-:W4:Y:S04]  /*22350*/  LDL.LU.64 R44, [R1+0x1418] ;  /* 0x00141800012c7983 */ /* 0x000f280000300a00 */
[----:B------:R-:W4:Y:S01]  /*22360*/  LDL.LU.64 R42, [R1+0x1410] ;  /* 0x00141000012a7983 */ /* 0x000f220000300a00 */
[----:B------:R-:W-:-:S02]  /*22370*/  ISETP.GT.AND P6, PT, R4, 0x25, PT ;  /* 0x000000250400780c */ /* 0x000fc40003fc4270 */
[C---:B------:R-:W-:Y:S01]  /*22380*/  ISETP.GT.AND P2, PT, R4.reuse, 0x2c, PT ;  /* 0x0000002c0400780c */ /* 0x040fe20003f44270 */
[----:B--2---:R-:W2:Y:S04]  /*22390*/  @P4 LDG.E.U16 R57, desc[UR16][R52.64] ;  /* 0x0000001034394981 */ /* 0x004ea8000c1e1500 */
[----:B------:R-:W2:Y:S06]  /*223a0*/  @P4 LDG.E.U16 R56, desc[UR16][R50.64] ;  /* 0x0000001032384981 */ /* 0x000eac000c1e1500 */
[----:B------:R-:W2:Y:S04]  /*223b0*/  @P6 LDG.E.U16 R78, desc[UR16][R40.64] ;  /* 0x00000010284e6981 */ /* 0x000ea8000c1e1500 */
[----:B------:R-:W2:Y:S04]  /*223c0*/  @P6 LDG.E.U16 R81, desc[UR16][R38.64] ;  /* 0x0000001026516981 */ /* 0x000ea8000c1e1500 */
[----:B------:R-:W2:Y:S04]  /*223d0*/  @P6 LDG.E.U16 R80, desc[UR16][R36.64] ;  /* 0x0000001024506981 */ /* 0x000ea8000c1e1500 */
[----:B------:R-:W2:Y:S04]  /*223e0*/  LDL.LU.64 R40, [R1+0x1408] ;  /* 0x0014080001287983 */ /* 0x000ea80000300a00 */
[----:B------:R-:W2:Y:S04]  /*223f0*/  LDL.LU.64 R38, [R1+0x1400] ;  /* 0x0014000001267983 */ /* 0x000ea80000300a00 */
[----:B------:R-:W2:Y:S04]  /*22400*/  LDL.LU.64 R36, [R1+0x13f8] ;  /* 0x0013f80001247983 */ /* 0x000ea80000300a00 */
[----:B------:R-:W2:Y:S04]  /*22410*/  @P6 LDG.E.U16 R93, desc[UR16][R34.64] ;  /* 0x00000010225d6981 */ /* 0x000ea8000c1e1500 */
[----:B------:R-:W2:Y:S04]  /*22420*/  LDL.LU.64 R34, [R1+0x13f0] ;  /* 0x0013f00001227983 */ /* 0x000ea80000300a00 */
[----:B---3--:R-:W3:Y:S04]  /*22430*/  @P2 LDG.E.U16 R62, desc[UR16][R48.64] ;  /* 0x00000010303e2981 */ /* 0x008ee8000c1e1500 */
[----:B----4-:R-:W4:Y:S04]  /*22440*/  @P2 LDG.E.U16 R65, desc[UR16][R46.64] ;  /* 0x000000102e412981 */ /* 0x010f28000c1e1500 */
[----:B------:R-:W2:Y:S04]  /*22450*/  @P2 LDG.E.U16 R64, desc[UR16][R44.64] ;  /* 0x000000102c402981 */ /* 0x000ea8000c1e1500 */
[----:B------:R-:W2:Y:S04]  /*22460*/  LDL.LU.64 R48, [R1+0x13e8] ;  /* 0x0013e80001307983 */ /* 0x000ea80000300a00 */
[----:B------:R-:W3:Y:S04]  /*22470*/  LDL.LU.64 R46, [R1+0x13e0] ;  /* 0x0013e000012e7983 */ /* 0x000ee80000300a00 */
[----:B------:R-:W4:Y:S04]  /*22480*/  LDL.LU.64 R44, [R1+0x13d8] ;  /* 0x0013d800012c7983 */ /* 0x000f280000300a00 */
[----:B------:R-:W4:Y:S04]  /*22490*/  @P2 LDG.E.U16 R67, desc[UR16][R42.64] ;  /* 0x000000102a432981 */ /* 0x000f28000c1e1500 */
[----:B------:R-:W4:Y:S01]  /*224a0*/  LDL.LU.64 R42, [R1+0x13d0] ;  /* 0x0013d000012a7983 */ /* 0x000f220000300a00 */
[----:B------:R-:W-:-:S13]  /*224b0*/  ISETP.GT.AND P4, PT, R4, 0x34, PT ;  /* 0x000000340400780c */ /* 0x000fda0003f84270 */
[----:B--2---:R-:W2:Y:S04]  /*224c0*/  @P4 LDG.E.U16 R66, desc[UR16][R48.64] ;  /* 0x0000001030424981 */ /* 0x004ea8000c1e1500 */
[----:B---3--:R-:W3:Y:S04]  /*224d0*/  @P4 LDG.E.U16 R69, desc[UR16][R46.64] ;  /* 0x000000102e454981 */ /* 0x008ee8000c1e1500 */
[----:B----4-:R-:W4:Y:S04]  /*224e0*/  @P4 LDG.E.U16 R68, desc[UR16][R44.64] ;  /* 0x000000102c444981 */ /* 0x010f28000c1e1500 */
[----:B------:R-:W2:Y:S04]  /*224f0*/  LDL.LU.64 R48, [R1+0x13c8] ;  /* 0x0013c80001307983 */ /* 0x000ea80000300a00 */
[----:B------:R-:W3:Y:S04]  /*22500*/  LDL.LU.64 R46, [R1+0x13c0] ;  /* 0x0013c000012e7983 */ /* 0x000ee80000300a00 */
[----:B------:R-:W3:Y:S04]  /*22510*/  LDL.LU.64 R44, [R1+0x13b8] ;  /* 0x0013b800012c7983 */ /* 0x000ee80000300a00 */
[----:B------:R-:W4:Y:S04]  /*22520*/  @P4 LDG.E.U16 R71, desc[UR16][R42.64] ;  /* 0x000000102a474981 */ /* 0x000f28000c1e1500 */
[----:B------:R-:W4:Y:S01]  /*22530*/  LDL.LU.64 R42, [R1+0x13b0] ;  /* 0x0013b000012a7983 */ /* 0x000f220000300a00 */
[----:B------:R-:W-:-:S02]  /*22540*/  ISETP.GT.AND P2, PT, R4, 0x2d, PT ;  /* 0x0000002d0400780c */ /* 0x000fc40003f44270 */
[----:B------:R-:W-:Y:S02]  /*22550*/  PRMT R92, RZ, 0x7610, R92 ;  /* 0x00007610ff5c7816 */ /* 0x000fe4000000005c */
[----:B------:R-:W-:Y:S02]  /*22560*/  PRMT R91, RZ, 0x7610, R91 ;  /* 0x00007610ff5b7816 */ /* 0x000fe4000000005b */
[----:B------:R-:W-:Y:S02]  /*22570*/  PRMT R90, RZ, 0x7610, R90 ;  /* 0x00007610ff5a7816 */ /* 0x000fe4000000005a */
[----:B------:R-:W-:-:S05]  /*22580*/  PRMT R3, RZ, 0x7610, R3 ;  /* 0x00007610ff037816 */ /* 0x000fca0000000003 */
[----:B------:R-:W4:Y:S04]  /*22590*/  @P2 LDG.E.U16 R92, desc[UR16][R40.64] ;  /* 0x00000010285c2981 */ /* 0x000f28000c1e1500 */
[----:B------:R-:W4:Y:S04]  /*225a0*/  @P2 LDG.E.U16 R91, desc[UR16][R38.64] ;  /* 0x00000010265b2981 */ /* 0x000f28000c1e1500 */
[----:B------:R-:W4:Y:S04]  /*225b0*/  @P2 LDG.E.U16 R90, desc[UR16][R36.64] ;  /* 0x00000010245a2981 */ /* 0x000f28000c1e1500 */
[----:B------:R-:W4:Y:S04]  /*225c0*/  @P2 LDG.E.U16 R3, desc[UR16][R34.64] ;  /* 0x0000001022032981 */ /* 0x000f28000c1e1500 */
[----:B--2---:R-:W-:Y:S04]  /*225d0*/  STL [R1+0x10a4], R48 ;  /* 0x0010a43001007387 */ /* 0x004fe80000100800 */
[----:B------:R-:W-:Y:S04]  /*225e0*/  STL [R1+0x10a0], R49 ;  /* 0x0010a03101007387 */ /* 0x000fe80000100800 */
[----:B---3--:R-:W-:Y:S04]  /*225f0*/  STL [R1+0x10ac], R46 ;  /* 0x0010ac2e01007387 */ /* 0x008fe80000100800 */
[----:B------:R-:W-:Y:S04]  /*22600*/  STL [R1+0x10a8], R47 ;  /* 0x0010a82f01007387 */ /* 0x000fe80000100800 */
[----:B------:R-:W-:Y:S04]  /*22610*/  STL [R1+0x10b4], R44 ;  /* 0x0010b42c01007387 */ /* 0x000fe80000100800 */
[----:B------:R-:W-:Y:S04]  /*22620*/  STL [R1+0x10b0], R45 ;  /* 0x0010b02d01007387 */ /* 0x000fe80000100800 */
[----:B----4-:R-:W-:Y:S04]  /*22630*/  STL [R1+0x10bc], R42 ;  /* 0x0010bc2a01007387 */ /* 0x010fe80000100800 */
[----:B------:R-:W-:Y:S04]  /*22640*/  STL [R1+0x10b8], R43 ;  /* 0x0010b82b01007387 */ /* 0x000fe80000100800 */
[----:B------:R-:W2:Y:S04]  /*22650*/  LDL.LU.64 R40, [R1+0x13a8] ;  /* 0x0013a80001287983 */ /* 0x000ea80000300a00 */
[----:B------:R-:W3:Y:S04]  /*22660*/  LDL.LU.64 R38, [R1+0x13a0] ;  /* 0x0013a00001267983 */ /* 0x000ee80000300a00 */
[----:B------:R-:W4:Y:S04]  /*22670*/  LDL.LU.64 R36, [R1+0x1398] ;  /* 0x0013980001247983 */ /* 0x000f280000300a00 */
[----:B------:R-:W4:Y:S01]  /*22680*/  LDL.LU.64 R34, [R1+0x1390] ;  /* 0x0013900001227983 */ /* 0x000f220000300a00 */
[----:B------:R-:W-:-:S02]  /*22690*/  ISETP.GT.AND P6, PT, R4, 0x35, PT ;  /* 0x000000350400780c */ /* 0x000fc40003fc4270 */
[----:B------:R-:W-:Y:S02]  /*226a0*/  PRMT R88, RZ, 0x7610, R88 ;  /* 0x00007610ff587816 */ /* 0x000fe40000000058 */
[----:B------:R-:W-:Y:S02]  /*226b0*/  PRMT R89, RZ, 0x7610, R89 ;  /* 0x00007610ff597816 */ /* 0x000fe40000000059 */
[----:B------:R-:W-:Y:S02]  /*226c0*/  ISETP.GT.AND P5, PT, R4, 0x1e, PT ;  /* 0x0000001e0400780c */ /* 0x000fe40003fa4270 */
[----:B------:R-:W-:Y:S02]  /*226d0*/  PRMT R86, RZ, 0x7610, R86 ;  /* 0x00007610ff567816 */ /* 0x000fe40000000056 */
[----:B------:R-:W-:Y:S02]  /*226e0*/  PRMT R83, RZ, 0x7610, R83 ;  /* 0x00007610ff537816 */ /* 0x000fe40000000053 */
[----:B------:R-:W-:-:S02]  /*226f0*/  PRMT R7, RZ, 0x7610, R7 ;  /* 0x00007610ff077816 */ /* 0x000fc40000000007 */
[----:B------:R-:W-:Y:S02]  /*22700*/  PRMT R5, RZ, 0x7610, R5 ;  /* 0x00007610ff057816 */ /* 0x000fe40000000005 */
[----:B------:R-:W-:-:S03]  /*22710*/  PRMT R0, RZ, 0x7610, R0 ;  /* 0x00007610ff007816 */ /* 0x000fc60000000000 */
[----:B------:R-:W4:Y:S04]  /*22720*/  @P5 LDG.E.U16 R7, desc[UR16][R28.64] ;  /* 0x000000101c075981 */ /* 0x000f28000c1e1500 */
[----:B------:R-:W4:Y:S04]  /*22730*/  @P5 LDG.E.U16 R5, desc[UR16][R32.64] ;  /* 0x0000001020055981 */ /* 0x000f28000c1e1500 */
[----:B------:R-:W4:Y:S01]  /*22740*/  @P5 LDG.E.U16 R0, desc[UR16][R30.64] ;  /* 0x000000101e005981 */ /* 0x000f22000c1e1500 */
[----:B------:R-:W-:-:S06]  /*22750*/  PRMT R2, RZ, 0x7610, R2 ;  /* 0x00007610ff027816 */ /* 0x000fcc0000000002 */
[----:B------:R-:W4:Y:S04]  /*22760*/  @P5 LDG.E.U16 R2, desc[UR16][R24.64] ;  /* 0x0000001018025981 */ /* 0x000f28000c1e1500 */
[----:B--2---:R-:W2:Y:S04]  /*22770*/  @P6 LDG.E.U16 R88, desc[UR16][R40.64] ;  /* 0x0000001028586981 */ /* 0x004ea8000c1e1500 */
[----:B---3--:R-:W3:Y:S04]  /*22780*/  @P6 LDG.E.U16 R89, desc[UR16][R38.64] ;  /* 0x0000001026596981 */ /* 0x008ee8000c1e1500 */
[----:B----4-:R-:W4:Y:S04]  /*22790*/  @P6 LDG.E.U16 R86, desc[UR16][R36.64] ;  /* 0x0000001024566981 */ /* 0x010f28000c1e1500 */
[----:B------:R-:W2:Y:S04]  /*227a0*/  LDL.LU.64 R40, [R1+0x1388] ;  /* 0x0013880001287983 */ /* 0x000ea80000300a00 */
[----:B------:R-:W3:Y:S04]  /*227b0*/  LDL.LU.64 R38, [R1+0x1380] ;  /* 0x0013800001267983 */ /* 0x000ee80000300a00 */
[----:B------:R-:W3:Y:S04]  /*227c0*/  LDL.LU.64 R36, [R1+0x1378] ;  /* 0x0013780001247983 */ /* 0x000ee80000300a00 */
[----:B------:R-:W4:Y:S04]  /*227d0*/  @P6 LDG.E.U16 R83, desc[UR16][R34.64] ;  /* 0x0000001022536981 */ /* 0x000f28000c1e1500 */
[----:B------:R-:W4:Y:S04]  /*227e0*/  LDL.LU.64 R34, [R1+0x1370] ;  /* 0x0013700001227983 */ /* 0x000f280000300a00 */
        /* <DEDUP_REMOVED lines=9> */
[----:B------:R0:W-:Y:S04]  /*22880*/  STL [R1+0xc7c], R7 ;  /* 0x000c7c0701007387 */ /* 0x0001e80000100800 */
[----:B0-----:R-:W3:Y:S04]  /*22890*/  LDL.LU R7, [R1+0x1360] ;  /* 0x0013600001077983 */ /* 0x001ee80000300800 */
[----:B------:R-:W4:Y:S04]  /*228a0*/  LDL.LU.64 R32, [R1+0x1358] ;  /* 0x0013580001207983 */ /* 0x000f280000300a00 */
[----:B------:R0:W-:Y:S04]  /*228b0*/  STL [R1+0xc78], R5 ;  /* 0x000c780501007387 */ /* 0x0001e80000100800 */
[----:B0-----:R-:W2:Y:S04]  /*228c0*/  LDL.LU R5, [R1+0x1350] ;  /* 0x0013500001057983 */ /* 0x001ea80000300800 */
[----:B------:R-:W3:Y:S04]  /*228d0*/  LDL.LU.64 R30, [R1+0x1348] ;  /* 0x00134800011e7983 */ /* 0x000ee80000300a00 */
[----:B------:R0:W-:Y:S04]  /*228e0*/  STL [R1+0xc74], R0 ;  /* 0x000c740001007387 */ /* 0x0001e80000100800 */
[----:B0-----:R-:W3:Y:S04]  /*228f0*/  LDL.LU R0, [R1+0x1340] ;  /* 0x0013400001007983 */ /* 0x001ee80000300800 */
[----:B------:R-:W3:Y:S04]  /*22900*/  LDL.LU.64 R24, [R1+0x1338] ;  /* 0x0013380001187983 */ /* 0x000ee80000300a00 */
[----:B------:R0:W-:Y:S04]  /*22910*/  STL [R1+0xc70], R2 ;  /* 0x000c700201007387 */ /* 0x0001e80000100800 */
[----:B0-----:R-:W4:Y:S01]  /*22920*/  LDL.LU R2, [R1+0x1330] ;  /* 0x0013300001027983 */ /* 0x001f220000300800 */
[----:B------:R-:W-:-:S02]  /*22930*/  ISETP.GT.AND P4, PT, R4, 0x1f, PT ;  /* 0x0000001f0400780c */ /* 0x000fc40003f84270 */
[----:B--2---:R-:W-:-:S11]  /*22940*/  PRMT R5, RZ, 0x7610, R5 ;  /* 0x00007610ff057816 */ /* 0x004fd60000000005 */
[----:B------:R-:W2:Y:S01]  /*22950*/  @P4 LDG.E.U16 R5, desc[UR16][R20.64] ;  /* 0x0000001014054981 */ /* 0x000ea2000c1e1500 */
[----:B---3--:R-:W-:Y:S02]  /*22960*/  PRMT R25, RZ, 0x7610, R25 ;  /* 0x00007610ff197816 */ /* 0x008fe40000000019 */
[----:B------:R-:W-:-:S04]  /*22970*/  PRMT R0, RZ, 0x7610, R0 ;  /* 0x00007610ff007816 */ /* 0x000fc80000000000 */
[----:B------:R-:W3:Y:S04]  /*22980*/  @P4 LDG.E.U16 R25, desc[UR16][R26.64] ;  /* 0x000000101a194981 */ /* 0x000ee8000c1e1500 */
[----:B------:R-:W2:Y:S01]  /*22990*/  @P4 LDG.E.U16 R0, desc[UR16][R18.64] ;  /* 0x0000001012004981 */ /* 0x000ea2000c1e1500 */
[----:B----4-:R-:W-:-:S03]  /*229a0*/  PRMT R2, RZ, 0x7610, R2 ;  /* 0x00007610ff027816 */ /* 0x010fc60000000002 */
[----:B------:R-:W4:Y:S04]  /*229b0*/  LDL.LU.64 R26, [R1+0x1328] ;  /* 0x00132800011a7983 */ /* 0x000f280000300a00 */
[----:B------:R-:W2:Y:S04]  /*229c0*/  @P4 LDG.E.U16 R2, desc[UR16][R12.64] ;  /* 0x000000100c024981 */ /* 0x000ea8000c1e1500 */
[----:B---3--:R0:W-:Y:S04]  /*229d0*/  STL [R1+0xc6c], R25 ;  /* 0x000c6c1901007387 */ /* 0x0081e80000100800 */
[----:B0-----:R-:W3:Y:S04]  /*229e0*/  LDL.LU R25, [R1+0x1320] ;  /* 0x0013200001197983 */ /* 0x001ee80000300800 */
[----:B------:R-:W3:Y:S04]  /*229f0*/  LDL.LU.64 R20, [R1+0x1318] ;  /* 0x0013180001147983 */ /* 0x000ee80000300a00 */
[----:B--2---:R0:W-:Y:S04]  /*22a00*/  STL [R1+0xc68], R5 ;  /* 0x000c680501007387 */ /* 0x0041e80000100800 */
        /* <DEDUP_REMOVED lines=37> */
[----:B------:R-:W2:Y:S01]  /*22c60*/  @P2 LDG.E.U16 R2, desc[UR16][R32.64] ;  /* 0x0000001020022981 */ /* 0x000ea2000c1e1500 */
[----:B------:R-:W-:Y:S02]  /*22c70*/  ISETP.GT.AND P0, PT, R4, 0x3c, PT ;  /* 0x0000003c0400780c */ /* 0x000fe40003f04270 */
[----:B------:R-:W-:Y:S02]  /*22c80*/  PRMT R82, RZ, 0x7610, R82 ;  /* 0x00007610ff527816 */ /* 0x000fe40000000052 */
[----:B------:R-:W-:-:S09]  /*22c90*/  PRMT R85, RZ, 0x7610, R85 ;  /* 0x00007610ff557816 */ /* 0x000fd20000000055 */
[----:B------:R-:W4:Y:S04]  /*22ca0*/  @P0 LDG.E.U16 R70, desc[UR16][R48.64] ;  /* 0x0000001030460981 */ /* 0x000f28000c1e1500 */
[----:B------:R-:W4:Y:S04]  /*22cb0*/  @P0 LDG.E.U16 R73, desc[UR16][R46.64] ;  /* 0x000000102e490981 */ /* 0x000f28000c1e1500 */
[----:B------:R-:W4:Y:S04]  /*22cc0*/  @P0 LDG.E.U16 R72, desc[UR16][R44.64] ;  /* 0x000000102c480981 */ /* 0x000f28000c1e1500 */
[----:B------:R-:W4:Y:S04]  /*22cd0*/  @P0 LDG.E.U16 R75, desc[UR16][R42.64] ;  /* 0x000000102a4b0981 */ /* 0x000f28000c1e1500 */
[----:B---3--:R0:W-:Y:S04]  /*22ce0*/  STL [R1+0xc4c], R10 ;  /* 0x000c4c0a01007387 */ /* 0x0081e80000100800 */
[----:B0-----:R-:W3:Y:S04]  /*22cf0*/  LDL.LU R10, [R1+0x12a0] ;  /* 0x0012a000010a7983 */ /* 0x001ee80000300800 */
[----:B------:R-:W3:Y:S04]  /*22d00*/  LDL.LU.64 R28, [R1+0x1298] ;  /* 0x00129800011c7983 */ /* 0x000ee80000300a00 */
[----:B--2---:R0:W-:Y:S04]  /*22d10*/  STL [R1+0xc48], R5 ;  /* 0x000c480501007387 */ /* 0x0041e80000100800 */
[----:B0-----:R-:W2:Y:S04]  /*22d20*/  LDL.LU R5, [R1+0x1290] ;  /* 0x0012900001057983 */ /* 0x001ea80000300800 */
[----:B------:R-:W2:Y:S04]  /*22d30*/  LDL.LU.64 R6, [R1+0x1288] ;  /* 0x0012880001067983 */ /* 0x000ea80000300a00 */
[----:B------:R0:W-:Y:S04]  /*22d40*/  STL [R1+0xc44], R0 ;  /* 0x000c440001007387 */ /* 0x0001e80000100800 */
[----:B0-----:R-:W2:Y:S04]  /*22d50*/  LDL.LU R0, [R1+0x1280] ;  /* 0x0012800001007983 */ /* 0x001ea80000300800 */
[----:B------:R-:W2:Y:S04]  /*22d60*/  LDL.LU.64 R32, [R1+0x1278] ;  /* 0x0012780001207983 */ /* 0x000ea80000300a00 */
[----:B------:R0:W-:Y:S04]  /*22d70*/  STL [R1+0xc40], R2 ;  /* 0x000c400201007387 */ /* 0x0001e80000100800 */
[----:B0-----:R-:W2:Y:S01]  /*22d80*/  LDL.LU R2, [R1+0x1270] ;  /* 0x0012700001027983 */ /* 0x001ea20000300800 */
[----:B------:R-:W-:-:S02]  /*22d90*/  ISETP.GT.AND P0, PT, R4, 0x3d, PT ;  /* 0x0000003d0400780c */ /* 0x000fc40003f04270 */
[----:B------:R-:W-:Y:S02]  /*22da0*/  PRMT R84, RZ, 0x7610, R84 ;  /* 0x00007610ff547816 */ /* 0x000fe40000000054 */
[----:B------:R-:W-:-:S09]  /*22db0*/  PRMT R87, RZ, 0x7610, R87 ;  /* 0x00007610ff577816 */ /* 0x000fd20000000057 */
[----:B------:R-:W3:Y:S04]  /*22dc0*/  @P0 LDG.E.U16 R82, desc[UR16][R40.64] ;  /* 0x0000001028520981 */ /* 0x000ee8000c1e1500 */
[----:B------:R-:W3:Y:S04]  /*22dd0*/  @P0 LDG.E.U16 R85, desc[UR16][R38.64] ;  /* 0x0000001026550981 */ /* 0x000ee8000c1e1500 */
[----:B------:R-:W3:Y:S04]  /*22de0*/  @P0 LDG.E.U16 R84, desc[UR16][R36.64] ;  /* 0x0000001024540981 */ /* 0x000ee8000c1e1500 */
[----:B------:R-:W3:Y:S01]  /*22df0*/  @P0 LDG.E.U16 R87, desc[UR16][R34.64] ;  /* 0x0000001022570981 */ /* 0x000ee2000c1e1500 */
[----:B------:R-:W-:-:S02]  /*22e00*/  ISETP.GT.AND P0, PT, R4, 0x2e, PT ;  /* 0x0000002e0400780c */ /* 0x000fc40003f04270 */
[----:B--2---:R-:W-:-:S11]  /*22e10*/  PRMT R2, RZ, 0x7610, R2 ;  /* 0x00007610ff027816 */ /* 0x004fd60000000002 */
[----:B------:R-:W2:Y:S04]  /*22e20*/  @P0 LDG.E.U16 R2, desc[UR16][R30.64] ;  /* 0x000000101e020981 */ /* 0x000ea8000c1e1500 */
[----:B------:R-:W2:Y:S01]  /*22e30*/  LDL.LU.64 R30, [R1+0x1268] ;  /* 0x00126800011e7983 */ /* 0x000ea20000300a00 */
[----:B------:R-:W-:Y:S02]  /*22e40*/  ISETP.GT.AND P5, PT, R4, 0x36, PT ;  /* 0x000000360400780c */ /* 0x000fe40003fa4270 */
[----:B------:R-:W-:-:S11]  /*22e50*/  PRMT R6, RZ, 0x7610, R6 ;  /* 0x00007610ff067816 */ /* 0x000fd60000000006 */
[----:B---3--:R-:W3:Y:S01]  /*22e60*/  @P5 LDG.E.U16 R6, desc[UR16][R28.64] ;  /* 0x000000101c065981 */ /* 0x008ee2000c1e1500 */
[----:B------:R-:W-:Y:S02]  /*22e70*/  ISETP.GT.AND P4, PT, R4, 0x2f, PT ;  /* 0x0000002f0400780c */ /* 0x000fe40003f84270 */
[----:B------:R-:W-:Y:S02]  /*22e80*/  PRMT R5, RZ, 0x7610, R5 ;  /* 0x00007610ff057816 */ /* 0x000fe40000000005 */
[----:B------:R-:W-:Y:S02]  /*22e90*/  PRMT R7, RZ, 0x7610, R7 ;  /* 0x00007610ff077816 */ /* 0x000fe40000000007 */
[----:B------:R-:W-:Y:S02]  /*22ea0*/  PRMT R11, RZ, 0x7610, R11 ;  /* 0x00007610ff0b7816 */ /* 0x000fe4000000000b */
[----:B------:R-:W3:Y:S01]  /*22eb0*/  @P5 LDG.E.U16 R5, desc[UR16][R32.64] ;  /* 0x0000001020055981 */ /* 0x000ee2000c1e1500 */
[----:B------:R-:W-:-:S04]  /*22ec0*/  PRMT R23, RZ, 0x7610, R23 ;  /* 0x00007610ff177816 */ /* 0x000fc80000000017 */
[----:B------:R-:W3:Y:S01]  /*22ed0*/  @P4 LDG.E.U16 R7, desc[UR16][R8.64] ;  /* 0x0000001008074981 */ /* 0x000ee2000c1e1500 */
[----:B------:R-:W-:Y:S02]  /*22ee0*/  PRMT R22, RZ, 0x7610, R22 ;  /* 0x00007610ff167816 */ /* 0x000fe40000000016 */
[----:B------:R-:W-:Y:S01]  /*22ef0*/  PRMT R10, RZ, 0x7610, R10 ;  /* 0x00007610ff0a7816 */ /* 0x000fe2000000000a */
[----:B------:R-:W3:Y:S01]  /*22f00*/  @P4 LDG.E.U16 R11, desc[UR16][R14.64] ;  /* 0x000000100e0b4981 */ /* 0x000ee2000c1e1500 */
[----:B----4-:R-:W-:-:S03]  /*22f10*/  PRMT R17, RZ, 0x7610, R17 ;  /* 0x00007610ff117816 */ /* 0x010fc60000000011 */
[----:B------:R-:W4:Y:S01]  /*22f20*/  @P0 LDG.E.U16 R23, desc[UR16][R26.64] ;  /* 0x000000101a170981 */ /* 0x000f22000c1e1500 */
[----:B------:R-:W-:-:S03]  /*22f30*/  PRMT R16, RZ, 0x7610, R16 ;  /* 0x00007610ff107816 */ /* 0x000fc60000000010 */
[----:B------:R-:W4:Y:S04]  /*22f40*/  @P0 LDG.E.U16 R22, desc[UR16][R24.64] ;  /* 0x0000001018160981 */ /* 0x000f28000c1e1500 */
[----:B------:R-:W4:Y:S04]  /*22f50*/  @P4 LDG.E.U16 R10, desc[UR16][R12.64] ;  /* 0x000000100c0a4981 */ /* 0x000f28000c1e1500 */
[----:B------:R-:W4:Y:S04]  /*22f60*/  @P0 LDG.E.U16 R17, desc[UR16][R20.64] ;  /* 0x0000001014110981 */ /* 0x000f28000c1e1500 */
[----:B------:R-:W4:Y:S04]  /*22f70*/  @P4 LDG.E.U16 R16, desc[UR16][R18.64] ;  /* 0x0000001012104981 */ /* 0x000f28000c1e1500 */
[----:B--2---:R0:W-:Y:S04]  /*22f80*/  STL [R1+0xc3c], R2 ;  /* 0x000c3c0201007387 */ /* 0x0041e80000100800 */
[----:B0-----:R-:W2:Y:S04]  /*22f90*/  LDL.LU R2, [R1+0x1260] ;  /* 0x0012600001027983 */ /* 0x001ea80000300800 */
[----:B------:R-:W4:Y:S01]  /*22fa0*/  LDL.LU.64 R28, [R1+0x1258] ;  /* 0x00125800011c7983 */ /* 0x000f220000300a00 */
[----:B------:R-:W-:-:S03]  /*22fb0*/  PRMT R0, RZ, 0x7610, R0 ;  /* 0x00007610ff007816 */ /* 0x000fc60000000000 */
[----:B------:R-:W-:Y:S04]  /*22fc0*/  STL [R1+0x10e4], R32 ;  /* 0x0010e42001007387 */ /* 0x000fe80000100800 */
[----:B------:R-:W-:Y:S04]  /*22fd0*/  STL [R1+0x10e0], R33 ;  /* 0x0010e02101007387 */ /* 0x000fe80000100800 */
[----:B---3--:R0:W-:Y:S04]  /*22fe0*/  STL [R1+0xc18], R5 ;  /* 0x000c180501007387 */ /* 0x0081e80000100800 */
[----:B0-----:R-:W3:Y:S01]  /*22ff0*/  LDL.LU R5, [R1+0xf94] ;  /* 0x000f940001057983 */ /* 0x001ee20000300800 */
[----:B--2---:R-:W-:-:S03]  /*23000*/  PRMT R2, RZ, 0x7610, R2 ;  /* 0x00007610ff027816 */ /* 0x004fc60000000002 */
[----:B----4-:R-:W2:Y:S04]  /*23010*/  @P5 LDG.E.U16 R0, desc[UR16][R28.64] ;  /* 0x000000101c005981 */ /* 0x010ea8000c1e1500 */
[----:B------:R-:W4:Y:S04]  /*23020*/  @P5 LDG.E.U16 R2, desc[UR16][R30.64] ;  /* 0x000000101e025981 */ /* 0x000f28000c1e1500 */
[----:B------:R0:W-:Y:S04]  /*23030*/  STL [R1+0xc20], R7 ;  /* 0x000c200701007387 */ /* 0x0001e80000100800 */
[----:B0-----:R-:W2:Y:S04]  /*23040*/  LDL.LU R7, [R1+0xf68] ;  /* 0x000f680001077983 */ /* 0x001ea80000300800 */
[----:B------:R0:W-:Y:S04]  /*23050*/  STL [R1+0xc1c], R6 ;  /* 0x000c1c0601007387 */ /* 0x0001e80000100800 */
[----:B0-----:R-:W3:Y:S04]  /*23060*/  LDL.LU R6, [R1+0xf98] ;  /* 0x000f980001067983 */ /* 0x001ee80000300800 */
[----:B------:R-:W3:Y:S04]  /*23070*/  LDL.LU R9, [R1+0xf6c] ;  /* 0x000f6c0001097983 */ /* 0x000ee80000300800 */
[----:B------:R-:W3:Y:S04]  /*23080*/  LDL.LU R8, [R1+0xf9c] ;  /* 0x000f9c0001087983 */ /* 0x000ee80000300800 */
[----:B------:R0:W-:Y:S04]  /*23090*/  STL [R1+0xc28], R11 ;  /* 0x000c280b01007387 */ /* 0x0001e80000100800 */
[----:B------:R-:W-:Y:S04]  /*230a0*/  STL [R1+0xc38], R23 ;  /* 0x000c381701007387 */ /* 0x000fe80000100800 */
[----:B0-----:R-:W3:Y:S04]  /*230b0*/  LDL.LU R11, [R1+0xf70] ;  /* 0x000f7000010b7983 */ /* 0x001ee80000300800 */
[----:B------:R-:W-:Y:S04]  /*230c0*/  STL [R1+0xc34], R22 ;  /* 0x000c341601007387 */ /* 0x000fe80000100800 */
[----:B------:R0:W-:Y:S04]  /*230d0*/  STL [R1+0xc24], R10 ;  /* 0x000c240a01007387 */ /* 0x0001e80000100800 */
[----:B------:R1:W-:Y:S04]  /*230e0*/  STL [R1+0xc30], R17 ;  /* 0x000c301101007387 */ /* 0x0003e80000100800 */
[----:B0-----:R-:W3:Y:S04]  /*230f0*/  LDL.LU R10, [R1+0xfa0] ;  /* 0x000fa000010a7983 */ /* 0x001ee80000300800 */
[----:B------:R-:W3:Y:S04]  /*23100*/  LDL.LU R21, [R1+0xf74] ;  /* 0x000f740001157983 */ /* 0x000ee80000300800 */
[----:B------:R-:W3:Y:S04]  /*23110*/  LDL.LU R20, [R1+0xfa4] ;  /* 0x000fa40001147983 */ /* 0x000ee80000300800 */
[----:B------:R-:W3:Y:S04]  /*23120*/  LDL.LU R23, [R1+0xf78] ;  /* 0x000f780001177983 */ /* 0x000ee80000300800 */
[----:B------:R-:W3:Y:S04]  /*23130*/  LDL.LU R22, [R1+0xfa8] ;  /* 0x000fa80001167983 */ /* 0x000ee80000300800 */
[----:B------:R-:W3:Y:S04]  /*23140*/  LDL.LU R25, [R1+0xf7c] ;  /* 0x000f7c0001197983 */ /* 0x000ee80000300800 */
        /* <DEDUP_REMOVED lines=8> */
[----:B-1----:R-:W3:Y:S04]  /*231d0*/  LDL.LU R17, [R1+0xf8c] ;  /* 0x000f8c0001117983 */ /* 0x002ee80000300800 */
[----:B0-----:R-:W3:Y:S04]  /*231e0*/  LDL.LU R16, [R1+0xfbc] ;  /* 0x000fbc0001107983 */ /* 0x001ee80000300800 */
[----:B------:R-:W3:Y:S04]  /*231f0*/  LDL.LU R19, [R1+0xf90] ;  /* 0x000f900001137983 */ /* 0x000ee80000300800 */
[----:B----4-:R0:W-:Y:S04]  /*23200*/  STL [R1+0xc14], R2 ;  /* 0x000c140201007387 */ /* 0x0101e80000100800 */
[----:B------:R-:W3:Y:S01]  /*23210*/  LDL.LU R18, [R1+0xfc0] ;  /* 0x000fc00001127983 */ /* 0x000ee20000300800 */
[----:B0-----:R-:W0:Y:S03]  /*23220*/  S2R R2, SR_TID.X ;  /* 0x0000000000027919 */ /* 0x001e260000002100 */
[----:B------:R-:W-:Y:S04]  /*23230*/  STL [R1+0x10f0], R30 ;  /* 0x0010f01e01007387 */ /* 0x000fe80000100800 */
[----:B------:R-:W-:Y:S04]  /*23240*/  STL [R1+0x10e8], R31 ;  /* 0x0010e81f01007387 */ /* 0x000fe80000100800 */
[----:B--2---:R1:W-:Y:S04]  /*23250*/  STL [R1+0xc10], R0 ;  /* 0x000c100001007387 */ /* 0x0043e80000100800 */
[----:B-1----:R-:W2:Y:S04]  /*23260*/  LDL.LU R0, [R1+0x1254] ;  /* 0x0012540001007983 */ /* 0x002ea80000300800 */
[----:B------:R-:W-:Y:S01]  /*23270*/  STL [R1+0x10f8], R28 ;  /* 0x0010f81c01007387 */ /* 0x000fe20000100800 */
[----:B0-----:R-:W-:-:S03]  /*23280*/  LOP3.LUT R2, R2, 0x3f, RZ, 0xc0, !PT ;  /* 0x0000003f02027812 */ /* 0x001fc600078ec0ff */
[----:B------:R-:W-:Y:S01]  /*23290*/  STL [R1+0x10f4], R29 ;  /* 0x0010f41d01007387 */ /* 0x000fe20000100800 */
[----:B------:R-:W-:-:S03]  /*232a0*/  ISETP.GE.AND P5, PT, R2, R4, PT ;  /* 0x000000040200720c */ /* 0x000fc60003fa6270 */
[----:B------:R-:W4:Y:S01]  /*232b0*/  LDL.LU R2, [R1+0x1250] ;  /* 0x0012500001027983 */ /* 0x000f220000300800 */
[C---:B------:R-:W-:Y:S02]  /*232c0*/  ISETP.GT.AND P2, PT, R4.reuse, 0x37, PT ;  /* 0x000000370400780c */ /* 0x040fe40003f44270 */
[----:B------:R-:W-:Y:S02]  /*232d0*/  PRMT R54, RZ, 0x7610, R54 ;  /* 0x00007610ff367816 */ /* 0x000fe40000000036 */
[C---:B------:R-:W-:Y:S02]  /*232e0*/  ISETP.GT.AND P0, PT, R4.reuse, 0x3e, PT ;  /* 0x0000003e0400780c */ /* 0x040fe40003f04270 */
[----:B------:R-:W-:Y:S02]  /*232f0*/  ISETP.GT.AND P4, PT, R4, 0x3f, PT ;  /* 0x0000003f0400780c */ /* 0x000fe40003f84270 */
[----:B------:R-:W4:Y:S04]  /*23300*/  LDL.LU R4, [R1+0xf64] ;  /* 0x000f640001047983 */ /* 0x000f280000300800 */
[----:B------:R0:W-:Y:S04]  /*23310*/  STL.S16 [R1+0xc04], R54 ;  /* 0x000c043601007387 */ /* 0x0001e80000100600 */
[----:B0-----:R-:W4:Y:S01]  /*23320*/  LDL.LU R54, [R1+0x124c] ;  /* 0x00124c0001367983 */ /* 0x001f220000300800 */
[----:B--2---:R-:W-:-:S06]  /*23330*/  PRMT R0, RZ, 0x7610, R0 ;  /* 0x00007610ff007816 */ /* 0x004fcc0000000000 */
[----:B---3--:R-:W2:Y:S01]  /*23340*/  @P2 LDG.E.U16 R0, desc[UR16][R18.64] ;  /* 0x0000001012002981 */ /* 0x008ea2000c1e1500 */
[----:B----4-:R-:W-:-:S06]  /*23350*/  PRMT R2, RZ, 0x7610, R2 ;  /* 0x00007610ff027816 */ /* 0x010fcc0000000002 */
[----:B------:R-:W3:Y:S01]  /*23360*/  @P2 LDG.E.U16 R2, desc[UR16][R16.64] ;  /* 0x0000001010022981 */ /* 0x000ee2000c1e1500 */
[----:B------:R-:W-:-:S05]  /*23370*/  PRMT R54, RZ, 0x7610, R54 ;  /* 0x00007610ff367816 */ /* 0x000fca0000000036 */
[----:B------:R0:W-:Y:S04]  /*23380*/  STL.S16 [R1+0xc00], R54 ;  /* 0x000c003601007387 */ /* 0x0001e80000100600 */
[----:B0-----:R-:W4:Y:S04]  /*23390*/  LDL.LU R54, [R1+0x1248] ;  /* 0x0012480001367983 */ /* 0x001f280000300800 */
[----:B--2---:R0:W-:Y:S04]  /*233a0*/  STL [R1+0xc0c], R0 ;  /* 0x000c0c0001007387 */ /* 0x0041e80000100800 */
[----:B0-----:R-:W2:Y:S04]  /*233b0*/  LDL.LU R0, [R1+0x1244] ;  /* 0x0012440001007983 */ /* 0x001ea80000300800 */
[----:B------:R0:W-:Y:S04]  /*233c0*/  STL [R1+0x1100], R18 ;  /* 0x0011001201007387 */ /* 0x0001e80000100800 */
[----:B0-----:R-:W2:Y:S04]  /*233d0*/  LDL.LU R18, [R1+0xc00] ;  /* 0x000c000001127983 */ /* 0x001ea80000300800 */
[----:B------:R-:W-:Y:S04]  /*233e0*/  STL [R1+0x10fc], R19 ;  /* 0x0010fc1301007387 */ /* 0x000fe80000100800 */
[----:B---3--:R0:W-:Y:S04]  /*233f0*/  STL [R1+0xc08], R2 ;  /* 0x000c080201007387 */ /* 0x0081e80000100800 */
[----:B0-----:R-:W3:Y:S04]  /*23400*/  LDL.LU R2, [R1+0x1240] ;  /* 0x0012400001027983 */ /* 0x001ee80000300800 */
[----:B------:R-:W-:Y:S04]  /*23410*/  STL [R1+0x1108], R16 ;  /* 0x0011081001007387 */ /* 0x000fe80000100800 */
[----:B------:R0:W-:Y:S04]  /*23420*/  STL [R1+0x1104], R17 ;  /* 0x0011041101007387 */ /* 0x0001e80000100800 */
[----:B0-----:R-:W3:Y:S01]  /*23430*/  LDL.LU R17, [R1+0xc04] ;  /* 0x000c040001117983 */ /* 0x001ee20000300800 */
[----:B------:R-:W-:-:S02]  /*23440*/  PRMT R28, RZ, 0x7610, R28 ;  /* 0x00007610ff1c7816 */ /* 0x000fc4000000001c */
[----:B------:R-:W-:Y:S02]  /*23450*/  PRMT R16, RZ, 0x7610, R16 ;  /* 0x00007610ff107816 */ /* 0x000fe40000000010 */
[----:B------:R-:W-:Y:S02]  /*23460*/  PRMT R19, RZ, 0x7610, R19 ;  /* 0x00007610ff137816 */ /* 0x000fe40000000013 */
[----:B------:R-:W4:Y:S04]  /*23470*/  @P4 LDG.E.U16 R28, desc[UR16][R8.64] ;  /* 0x00000010081c4981 */ /* 0x000f28000c1e1500 */
[----:B------:R-:W4:Y:S04]  /*23480*/  @P0 LDG.E.U16 R16, desc[UR16][R20.64] ;  /* 0x0000001014100981 */ /* 0x000f28000c1e1500 */
[----:B------:R-:W4:Y:S04]  /*23490*/  @P4 LDG.E.U16 R19, desc[UR16][R10.64] ;  /* 0x000000100a134981 */ /* 0x000f28000c1e1500 */
[----:B--2---:R-:W2:Y:S04]  /*234a0*/  @P2 LDG.E.U16 R18, desc[UR16][R12.64] ;  /* 0x000000100c122981 */ /* 0x004ea8000c1e1500 */
[----:B---3--:R-:W3:Y:S04]  /*234b0*/  @P2 LDG.E.U16 R17, desc[UR16][R14.64] ;  /* 0x000000100e112981 */ /* 0x008ee8000c1e1500 */
[----:B---3--:R-:W-:Y:S04]  /*234c0*/  STL [R1+0x1114], R17 ;  /* 0x0011141101007387 */ /* 0x008fe80000100800 */
[----:B------:R0:W-:Y:S02]  /*234d0*/  STL [R1+0x1110], R14 ;  /* 0x0011100e01007387 */ /* 0x0001e40000100800 */
[----:B0-----:R-:W-:-:S02]  /*234e0*/  PRMT R14, RZ, 0x7610, R14 ;  /* 0x00007610ff0e7816 */ /* 0x001fc4000000000e */
[----:B------:R-:W-:-:S04]  /*234f0*/  PRMT R17, RZ, 0x7610, R17 ;  /* 0x00007610ff117816 */ /* 0x000fc80000000011 */
[----:B------:R-:W3:Y:S04]  /*23500*/  @P0 LDG.E.U16 R14, desc[UR16][R24.64] ;  /* 0x00000010180e0981 */ /* 0x000ee8000c1e1500 */
[----:B------:R-:W4:Y:S04]  /*23510*/  @P0 LDG.E.U16 R17, desc[UR16][R22.64] ;  /* 0x0000001016110981 */ /* 0x000f28000c1e1500 */
[----:B------:R-:W-:Y:S04]  /*23520*/  STL [R1+0x110c], R15 ;  /* 0x00110c0f01007387 */ /* 0x000fe80000100800 */
[----:B--2---:R-:W-:Y:S04]  /*23530*/  STL [R1+0x1120], R18 ;  /* 0x0011201201007387 */ /* 0x004fe80000100800 */
[----:B------:R-:W-:Y:S04]  /*23540*/  STL [R1+0x111c], R12 ;  /* 0x00111c0c01007387 */ /* 0x000fe80000100800 */
[----:B------:R-:W-:Y:S04]  /*23550*/  STL [R1+0x1118], R13 ;  /* 0x0011180d01007387 */ /* 0x000fe80000100800 */
[----:B------:R-:W-:Y:S04]  /*23560*/  STL [R1+0x1128], R26 ;  /* 0x0011281a01007387 */ /* 0x000fe80000100800 */
[----:B------:R-:W-:Y:S04]  /*23570*/  STL [R1+0x1124], R27 ;  /* 0x0011241b01007387 */ /* 0x000fe80000100800 */
[----:B------:R-:W-:Y:S04]  /*23580*/  STL [R1+0x1130], R24 ;  /* 0x0011301801007387 */ /* 0x000fe80000100800 */
[----:B------:R-:W-:Y:S04]  /*23590*/  STL [R1+0x112c], R25 ;  /* 0x00112c1901007387 */ /* 0x000fe80000100800 */
[----:B------:R-:W-:Y:S04]  /*235a0*/  STL [R1+0x1138], R22 ;  /* 0x0011381601007387 */ /* 0x000fe80000100800 */
[----:B------:R-:W-:Y:S01]  /*235b0*/  STL [R1+0x1134], R23 ;  /* 0x0011341701007387 */ /* 0x000fe20000100800 */
[----:B------:R-:W-:-:S02]  /*235c0*/  LOP3.LUT R5, R5, R4, RZ, 0x3c, !PT ;  /* 0x0000000405057212 */ /* 0x000fc400078e3cff */
[----:B------:R-:W-:Y:S02]  /*235d0*/  PRMT R30, RZ, 0x7610, R30 ;  /* 0x00007610ff1e7816 */ /* 0x000fe4000000001e */
[C---:B------:R-:W-:Y:S02]  /*235e0*/  LOP3.LUT R4, R5.reuse, R4, RZ, 0x3c, !PT ;  /* 0x0000000405047212 */ /* 0x040fe400078e3cff */
[----:B------:R-:W-:Y:S02]  /*235f0*/  PRMT R29, RZ, 0x7610, R29 ;  /* 0x00007610ff1d7816 */ /* 0x000fe4000000001d */
[----:B------:R-:W2:Y:S01]  /*23600*/  @P0 LDG.E.U16 R30, desc[UR16][R26.64] ;  /* 0x000000101a1e0981 */ /* 0x000ea2000c1e1500 */
[----:B------:R-:W-:Y:S02]  /*23610*/  PRMT R0, RZ, 0x7610, R0 ;  /* 0x00007610ff007816 */ /* 0x000fe40000000000 */
[----:B------:R-:W-:Y:S01]  /*23620*/  LOP3.LUT R5, R5, R4, RZ, 0x3c, !PT ;  /* 0x0000000405057212 */ /* 0x000fe200078e3cff */
[----:B------:R-:W2:Y:S04]  /*23630*/  @P4 LDG.E.U16 R29, desc[UR16][R6.64] ;  /* 0x00000010061d4981 */ /* 0x000ea8000c1e1500 */
[----:B------:R-:W2:Y:S01]  /*23640*/  @P4 LDG.E.U16 R0, desc[UR16][R4.64] ;  /* 0x0000001004004981 */ /* 0x000ea2000c1e1500 */
[----:B------:R-:W-:Y:S06]  /*23650*/  BAR.SYNC.DEFER_BLOCKING 0x0 ;  /* 0x0000000000007b1d */ /* 0x000fec0000010000 */
[----:B---3--:R0:W-:Y:S04]  /*23660*/  STL [R1+0xbf8], R14 ;  /* 0x000bf80e01007387 */ /* 0x0081e80000100800 */
[----:B0-----:R-:W3:Y:S04]  /*23670*/  LDL.LU R14, [R1+0x9d0] ;  /* 0x0009d000010e7983 */ /* 0x001ee80000300800 */
[----:B------:R-:W3:Y:S04]  /*23680*/  LDL.LU R13, [R1+0x9cc] ;  /* 0x0009cc00010d7983 */ /* 0x000ee80000300800 */
[----:B------:R-:W3:Y:S04]  /*23690*/  LDL.LU R23, [R1+0x8f0] ;  /* 0x0008f00001177983 */ /* 0x000ee80000300800 */
[----:B------:R-:W3:Y:S04]  /*236a0*/  LDL.LU R22, [R1+0x8ec] ;  /* 0x0008ec0001167983 */ /* 0x000ee80000300800 */
[----:B------:R-:W3:Y:S04]  /*236b0*/  LDL.LU R24, [R1+0x898] ;  /* 0x0008980001187983 */ /* 0x000ee80000300800 */
[----:B------:R-:W3:Y:S04]  /*236c0*/  LDL.LU R12, [R1+0x894] ;  /* 0x00089400010c7983 */ /* 0x000ee80000300800 */
[----:B------:R-:W3:Y:S04]  /*236d0*/  LDL.LU R18, [R1+0x890] ;  /* 0x0008900001127983 */ /* 0x000ee80000300800 */
[----:B----4-:R0:W-:Y:S04]  /*236e0*/  STL [R1+0xbf4], R17 ;  /* 0x000bf41101007387 */ /* 0x0101e80000100800 */
[----:B0-----:R-:W4:Y:S04]  /*236f0*/  LDL.LU R17, [R1+0x88c] ;  /* 0x00088c0001117983 */ /* 0x001f280000300800 */
[----:B------:R0:W-:Y:S04]  /*23700*/  STL [R1+0xbf0], R16 ;  /* 0x000bf01001007387 */ /* 0x0001e80000100800 */
[----:B0-----:R-:W4:Y:S04]  /*23710*/  LDL.LU R16, [R1+0x838] ;  /* 0x0008380001107983 */ /* 0x001f280000300800 */
[----:B------:R-:W4:Y:S04]  /*23720*/  LDL.LU R25, [R1+0x834] ;  /* 0x0008340001197983 */ /* 0x000f280000300800 */
[----:B------:R-:W4:Y:S04]  /*23730*/  LDL.LU R27, [R1+0x830] ;  /* 0x00083000011b7983 */ /* 0x000f280000300800 */
[----:B------:R-:W4:Y:S04]  /*23740*/  LDL.LU R15, [R1+0x82c] ;  /* 0x00082c00010f7983 */ /* 0x000f280000300800 */
[----:B------:R0:W-:Y:S04]  /*23750*/  STL [R1+0x1140], R20 ;  /* 0x0011401401007387 */ /* 0x0001e80000100800 */
[----:B0-----:R-:W4:Y:S04]  /*23760*/  LDL.LU R20, [R1+0x8f4] ;  /* 0x0008f40001147983 */ /* 0x001f280000300800 */
        /* <DEDUP_REMOVED lines=14> */
[----:B--2---:R-:W-:Y:S04]  /*23850*/  STL [R1+0x1164], R29 ;  /* 0x0011641d01007387 */ /* 0x004fe80000100800 */
[----:B------:R-:W-:Y:S04]  /*23860*/  STL [R1+0x1160], R6 ;  /* 0x0011600601007387 */ /* 0x000fe80000100800 */
[----:B------:R-:W-:Y:S04]  /*23870*/  STL [R1+0x115c], R7 ;  /* 0x00115c0701007387 */ /* 0x000fe80000100800 */
[----:B------:R-:W-:Y:S04]  /*23880*/  STL [R1+0x1170], R0 ;  /* 0x0011700001007387 */ /* 0x000fe80000100800 */
[----:B------:R-:W-:Y:S04]  /*23890*/  STL [R1+0x116c], R4 ;  /* 0x00116c0401007387 */ /* 0x000fe80000100800 */
[----:B------:R-:W-:Y:S04]  /*238a0*/  STL [R1+0x1168], R5 ;  /* 0x0011680501007387 */ /* 0x000fe80000100800 */
[----:B---3--:R0:W-:Y:S04]  /*238b0*/  STS.U16 [R2+UR5+0x10000], R14 ;  /* 0x0100000e02007988 */ /* 0x0081e80008000405 */
[----:B------:R1:W-:Y:S04]  /*238c0*/  STS.U16 [R2+UR5+0x14000], R13 ;  /* 0x0140000d02007988 */ /* 0x0003e80008000405 */
[----:B0-----:R-:W2:Y:S04]  /*238d0*/  LDL.LU R14, [R1+0x7d8] ;  /* 0x0007d800010e7983 */ /* 0x001ea80000300800 */
[----:B------:R-:W3:Y:S04]  /*238e0*/  LDL.LU R26, [R1+0x7d4] ;  /* 0x0007d400011a7983 */ /* 0x000ee80000300800 */
[----:B-1----:R-:W3:Y:S04]  /*238f0*/  LDL.LU R13, [R1+0x7d0] ;  /* 0x0007d000010d7983 */ /* 0x002ee80000300800 */
[----:B------:R-:W3:Y:S04]  /*23900*/  LDL.LU R6, [R1+0x7cc] ;  /* 0x0007cc0001067983 */ /* 0x000ee80000300800 */
[----:B------:R-:W3:Y:S04]  /*23910*/  LDL.LU R29, [R1+0x778] ;  /* 0x00077800011d7983 */ /* 0x000ee80000300800 */
[----:B------:R-:W-:Y:S04]  /*23920*/  STS.U16 [R2+UR5+0x10c00], R24 ;  /* 0x010c001802007988 */ /* 0x000fe80008000405 */
[----:B------:R-:W-:Y:S04]  /*23930*/  STS.U16 [R2+UR5+0x14c00], R12 ;  /* 0x014c000c02007988 */ /* 0x000fe80008000405 */
[----:B------:R-:W-:Y:S04]  /*23940*/  STS.U16 [R2+UR5+0x18c00], R18 ;  /* 0x018c001202007988 */ /* 0x000fe80008000405 */
[----:B----4-:R-:W-:Y:S04]  /*23950*/  STS.U16 [R2+UR5+0x1cc00], R17 ;  /* 0x01cc001102007988 */ /* 0x010fe80008000405 */
[----:B------:R-:W-:Y:S04]  /*23960*/  STS.U16 [R2+UR5+0x11000], R16 ;  /* 0x0110001002007988 */ /* 0x000fe80008000405 */
[----:B------:R0:W-:Y:S04]  /*23970*/  STS.U16 [R2+UR5+0x18000], R9 ;  /* 0x0180000902007988 */ /* 0x0001e80008000405 */
[----:B0-----:R-:W4:Y:S04]  /*23980*/  LDL.LU R9, [R1+0x774] ;  /* 0x0007740001097983 */ /* 0x001f280000300800 */
[----:B------:R-:W4:Y:S04]  /*23990*/  LDL.LU R24, [R1+0x770] ;  /* 0x0007700001187983 */ /* 0x000f280000300800 */
[----:B------:R-:W4:Y:S04]  /*239a0*/  LDL.LU R12, [R1+0x76c] ;  /* 0x00076c00010c7983 */ /* 0x000f280000300800 */
[----:B------:R-:W4:Y:S04]  /*239b0*/  LDL.LU R18, [R1+0x718] ;  /* 0x0007180001127983 */ /* 0x000f280000300800 */
[----:B------:R-:W4:Y:S04]  /*239c0*/  LDL.LU R17, [R1+0x714] ;  /* 0x0007140001117983 */ /* 0x000f280000300800 */
[----:B------:R-:W4:Y:S04]  /*239d0*/  LDL.LU R16, [R1+0x710] ;  /* 0x0007100001107983 */ /* 0x000f280000300800 */
[----:B------:R0:W-:Y:S04]  /*239e0*/  STS.U16 [R2+UR5+0x1d000], R15 ;  /* 0x01d0000f02007988 */ /* 0x0001e80008000405 */
[----:B------:R-:W-:Y:S04]  /*239f0*/  STS.U16 [R2+UR5+0x1c000], R8 ;  /* 0x01c0000802007988 */ /* 0x000fe80008000405 */
[----:B------:R-:W-:Y:S04]  /*23a00*/  STS.U16 [R2+UR5+0x10400], R28 ;  /* 0x0104001c02007988 */ /* 0x000fe80008000405 */
[----:B0-----:R-:W4:Y:S04]  /*23a10*/  LDL.LU R15, [R1+0x70c] ;  /* 0x00070c00010f7983 */ /* 0x001f280000300800 */
        /* <DEDUP_REMOVED lines=9> */
[----:B--2---:R0:W-:Y:S04]  /*23ab0*/  STS.U16 [R2+UR5+0x11400], R14 ;  /* 0x0114000e02007988 */ /* 0x0041e80008000405 */
[----:B0-----:R-:W2:Y:S04]  /*23ac0*/  LDL.LU R14, [R1+0x9c0] ;  /* 0x0009c000010e7983 */ /* 0x001ea80000300800 */
        /* <DEDUP_REMOVED lines=10> */
[----:B---3--:R0:W-:Y:S04]  /*23b70*/  STS.U16 [R2+UR5+0x15400], R26 ;  /* 0x0154001a02007988 */ /* 0x0081e80008000405 */
[----:B------:R-:W3:Y:S04]  /*23b80*/  LDL.LU R27, [R1+0x8dc] ;  /* 0x0008dc00011b7983 */ /* 0x000ee80000300800 */
[----:B------:R1:W-:Y:S04]  /*23b90*/  STS.U16 [R2+UR5+0x19400], R13 ;  /* 0x0194000d02007988 */ /* 0x0003e80008000405 */
[----:B0-----:R-:W3:Y:S04]  /*23ba0*/  LDL.LU R26, [R1+0x888] ;  /* 0x00088800011a7983 */ /* 0x001ee80000300800 */
[----:B-1----:R-:W3:Y:S04]  /*23bb0*/  LDL.LU R13, [R1+0x884] ;  /* 0x00088400010d7983 */ /* 0x002ee80000300800 */
[----:B----4-:R-:W-:Y:S04]  /*23bc0*/  STS.U16 [R2+UR5+0x19800], R24 ;  /* 0x0198001802007988 */ /* 0x010fe80008000405 */
[----:B------:R-:W-:Y:S04]  /*23bd0*/  STS.U16 [R2+UR5+0x1d800], R12 ;  /* 0x01d8000c02007988 */ /* 0x000fe80008000405 */
[----:B------:R0:W-:Y:S04]  /*23be0*/  STS.U16 [R2+UR5+0x15c00], R17 ;  /* 0x015c001102007988 */ /* 0x0001e80008000405 */
[----:B------:R1:W-:Y:S04]  /*23bf0*/  STS.U16 [R2+UR5+0x19c00], R16 ;  /* 0x019c001002007988 */ /* 0x0003e80008000405 */
[----:B0-----:R-:W4:Y:S04]  /*23c00*/  LDL.LU R17, [R1+0x880] ;  /* 0x0008800001117983 */ /* 0x001f280000300800 */
[----:B------:R-:W4:Y:S04]  /*23c10*/  LDL.LU R24, [R1+0x87c] ;  /* 0x00087c0001187983 */ /* 0x000f280000300800 */
[----:B------:R-:W4:Y:S04]  /*23c20*/  LDL.LU R12, [R1+0x828] ;  /* 0x00082800010c7983 */ /* 0x000f280000300800 */
[----:B-1----:R-:W4:Y:S01]  /*23c30*/  LDL.LU R16, [R1+0x824] ;  /* 0x0008240001107983 */ /* 0x002f220000300800 */
[----:B------:R-:W-:-:S03]  /*23c40*/  LOP3.LUT R0, R2, 0x10, RZ, 0x3c, !PT ;  /* 0x0000001002007812 */ /* 0x000fc600078e3cff */
[----:B------:R-:W-:Y:S04]  /*23c50*/  STS.U16 [R2+UR5+0x1d400], R6 ;  /* 0x01d4000602007988 */ /* 0x000fe80008000405 */
[----:B------:R-:W-:Y:S04]  /*23c60*/  STS.U16 [R2+UR5+0x11800], R29 ;  /* 0x0118001d02007988 */ /* 0x000fe80008000405 */
[----:B------:R-:W-:Y:S04]  /*23c70*/  STS.U16 [R2+UR5+0x15800], R9 ;  /* 0x0158000902007988 */ /* 0x000fe80008000405 */
[----:B------:R0:W-:Y:S04]  /*23c80*/  STS.U16 [R2+UR5+0x11c00], R18 ;  /* 0x011c001202007988 */ /* 0x0001e80008000405 */
[----:B------:R1:W-:Y:S04]  /*23c90*/  STS.U16 [R2+UR5+0x1dc00], R15 ;  /* 0x01dc000f02007988 */ /* 0x0003e80008000405 */
[----:B0-----:R-:W4:Y:S04]  /*23ca0*/  LDL.LU R18, [R1+0x820] ;  /* 0x0008200001127983 */ /* 0x001f280000300800 */
[----:B-1----:R-:W4:Y:S04]  /*23cb0*/  LDL.LU R15, [R1+0x81c] ;  /* 0x00081c00010f7983 */ /* 0x002f280000300800 */
[----:B--2---:R0:W-:Y:S04]  /*23cc0*/  STS.U16 [R0+UR5+0x10080], R14 ;  /* 0x0100800e00007988 */ /* 0x0041e80008000405 */
[----:B------:R1:W-:Y:S04]  /*23cd0*/  STS.U16 [R0+UR5+0x14080], R8 ;  /* 0x0140800800007988 */ /* 0x0003e80008000405 */
[----:B------:R-:W-:Y:S04]  /*23ce0*/  STS.U16 [R0+UR5+0x18080], R28 ;  /* 0x0180801c00007988 */ /* 0x000fe80008000405 */
[----:B------:R-:W-:Y:S04]  /*23cf0*/  STS.U16 [R0+UR5+0x1c080], R11 ;  /* 0x01c0800b00007988 */ /* 0x000fe80008000405 */
[----:B------:R-:W-:Y:S04]  /*23d00*/  STS.U16 [R0+UR5+0x10480], R10 ;  /* 0x0104800a00007988 */ /* 0x000fe80008000405 */
[----:B------:R-:W-:Y:S04]  /*23d10*/  STS.U16 [R0+UR5+0x14480], R19 ;  /* 0x0144801300007988 */ /* 0x000fe80008000405 */
[----:B------:R-:W-:Y:S04]  /*23d20*/  STS.U16 [R0+UR5+0x18480], R21 ;  /* 0x0184801500007988 */ /* 0x000fe80008000405 */
[----:B------:R-:W-:Y:S04]  /*23d30*/  STS.U16 [R0+UR5+0x1c480], R20 ;  /* 0x01c4801400007988 */ /* 0x000fe80008000405 */
[----:B0-----:R-:W2:Y:S04]  /*23d40*/  LDL.LU R14, [R1+0x7c8] ;  /* 0x0007c800010e7983 */ /* 0x001ea80000300800 */
[----:B------:R-:W-:Y:S04]  /*23d50*/  STS.U16 [R0+UR5+0x10880], R23 ;  /* 0x0108801700007988 */ /* 0x000fe80008000405 */
[----:B------:R-:W-:Y:S04]  /*23d60*/  STS.U16 [R0+UR5+0x14880], R22 ;  /* 0x0148801600007988 */ /* 0x000fe80008000405 */
[----:B------:R-:W2:Y:S04]  /*23d70*/  LDL.LU R7, [R1+0x7c4] ;  /* 0x0007c40001077983 */ /* 0x000ea80000300800 */
[----:B------:R-:W-:Y:S04]  /*23d80*/  STS.U16 [R0+UR5+0x18880], R25 ;  /* 0x0188801900007988 */ /* 0x000fe80008000405 */
[----:B------:R-:W2:Y:S04]  /*23d90*/  LDL.LU R6, [R1+0x7c0] ;  /* 0x0007c00001067983 */ /* 0x000ea80000300800 */
[----:B---3--:R0:W-:Y:S04]  /*23da0*/  STS.U16 [R0+UR5+0x1c880], R27 ;  /* 0x01c8801b00007988 */ /* 0x0081e80008000405 */
[----:B------:R-:W3:Y:S04]  /*23db0*/  LDL.LU R29, [R1+0x7bc] ;  /* 0x0007bc00011d7983 */ /* 0x000ee80000300800 */
[----:B------:R0:W-:Y:S04]  /*23dc0*/  STS.U16 [R0+UR5+0x10c80], R26 ;  /* 0x010c801a00007988 */ /* 0x0001e80008000405 */
[----:B------:R-:W3:Y:S04]  /*23dd0*/  LDL.LU R9, [R1+0x768] ;  /* 0x0007680001097983 */ /* 0x000ee80000300800 */
[----:B------:R0:W-:Y:S04]  /*23de0*/  STS.U16 [R0+UR5+0x14c80], R13 ;  /* 0x014c800d00007988 */ /* 0x0001e80008000405 */
[----:B-1----:R-:W3:Y:S04]  /*23df0*/  LDL.LU R8, [R1+0x764] ;  /* 0x0007640001087983 */ /* 0x002ee80000300800 */
[----:B0-----:R-:W3:Y:S04]  /*23e00*/  LDL.LU R27, [R1+0x760] ;  /* 0x00076000011b7983 */ /* 0x001ee80000300800 */
[----:B------:R-:W3:Y:S04]  /*23e10*/  LDL.LU R26, [R1+0x75c] ;  /* 0x00075c00011a7983 */ /* 0x000ee80000300800 */
[----:B------:R-:W3:Y:S04]  /*23e20*/  LDL.LU R13, [R1+0x708] ;  /* 0x00070800010d7983 */ /* 0x000ee80000300800 */
[----:B----4-:R0:W-:Y:S04]  /*23e30*/  STS.U16 [R0+UR5+0x18c80], R17 ;  /* 0x018c801100007988 */ /* 0x0101e80008000405 */
[----:B------:R-:W-:Y:S04]  /*23e40*/  STS.U16 [R0+UR5+0x1cc80], R24 ;  /* 0x01cc801800007988 */ /* 0x000fe80008000405 */
[----:B------:R-:W-:Y:S04]  /*23e50*/  STS.U16 [R0+UR5+0x11080], R12 ;  /* 0x0110800c00007988 */ /* 0x000fe80008000405 */
[----:B0-----:R-:W4:Y:S04]  /*23e60*/  LDL.LU R17, [R1+0x704] ;  /* 0x0007040001117983 */ /* 0x001f280000300800 */
[----:B------:R0:W-:Y:S04]  /*23e70*/  STS.U16 [R0+UR5+0x15080], R16 ;  /* 0x0150801000007988 */ /* 0x0001e80008000405 */
[----:B0-----:R-:W4:Y:S04]  /*23e80*/  LDL.LU R16, [R1+0x700] ;  /* 0x0007000001107983 */ /* 0x001f280000300800 */
[----:B------:R-:W4:Y:S04]  /*23e90*/  LDL.LU R12, [R1+0x6fc] ;  /* 0x0006fc00010c7983 */ /* 0x000f280000300800 */
[----:B------:R-:W4:Y:S04]  /*23ea0*/  LDL.LU R28, [R1+0x9b0] ;  /* 0x0009b000011c7983 */ /* 0x000f280000300800 */
[----:B------:R-:W4:Y:S04]  /*23eb0*/  LDL.LU R11, [R1+0x9ac] ;  /* 0x0009ac00010b7983 */ /* 0x000f280000300800 */
[----:B------:R-:W4:Y:S04]  /*23ec0*/  LDL.LU R10, [R1+0x9a8] ;  /* 0x0009a800010a7983 */ /* 0x000f280000300800 */
[----:B------:R0:W-:Y:S04]  /*23ed0*/  STS.U16 [R0+UR5+0x19080], R18 ;  /* 0x0190801200007988 */ /* 0x0001e80008000405 */
[----:B------:R-:W4:Y:S04]  /*23ee0*/  LDL.LU R19, [R1+0x9a4] ;  /* 0x0009a40001137983 */ /* 0x000f280000300800 */
[----:B------:R1:W-:Y:S04]  /*23ef0*/  STS.U16 [R0+UR5+0x1d080], R15 ;  /* 0x01d0800f00007988 */ /* 0x0003e80008000405 */
        /* <DEDUP_REMOVED lines=8> */
[----:B--2---:R0:W-:Y:S04]  /*23f80*/  STS.U16 [R0+UR5+0x11480], R14 ;  /* 0x0114800e00007988 */ /* 0x0041e80008000405 */
[----:B0-----:R-:W2:Y:S04]  /*23f90*/  LDL.LU R14, [R1+0x878] ;  /* 0x00087800010e7983 */ /* 0x001ea80000300800 */
[----:B------:R-:W-:Y:S04]  /*23fa0*/  STS.U16 [R0+UR5+0x15480], R7 ;  /* 0x0154800700007988 */ /* 0x000fe80008000405 */
[----:B------:R-:W-:Y:S04]  /*23fb0*/  STS.U16 [R0+UR5+0x19480], R6 ;  /* 0x0194800600007988 */ /* 0x000fe80008000405 */
[----:B---3--:R-:W-:Y:S04]  /*23fc0*/  STS.U16 [R0+UR5+0x1d480], R29 ;  /* 0x01d4801d00007988 */ /* 0x008fe80008000405 */
[----:B------:R-:W-:Y:S04]  /*23fd0*/  STS.U16 [R0+UR5+0x11880], R9 ;  /* 0x0118800900007988 */ /* 0x000fe80008000405 */
[----:B------:R-:W-:Y:S04]  /*23fe0*/  STS.U16 [R0+UR5+0x15880], R8 ;  /* 0x0158800800007988 */ /* 0x000fe80008000405 */
[----:B------:R0:W-:Y:S04]  /*23ff0*/  STS.U16 [R0+UR5+0x19880], R27 ;  /* 0x0198801b00007988 */ /* 0x0001e80008000405 */
[----:B------:R1:W-:Y:S04]  /*24000*/  STS.U16 [R0+UR5+0x1d880], R26 ;  /* 0x01d8801a00007988 */ /* 0x0003e80008000405 */
[----:B------:R-:W-:Y:S04]  /*24010*/  STS.U16 [R0+UR5+0x11c80], R13 ;  /* 0x011c800d00007988 */ /* 0x000fe80008000405 */
[----:B0-----:R-:W3:Y:S04]  /*24020*/  LDL.LU R27, [R1+0x874] ;  /* 0x00087400011b7983 */ /* 0x001ee80000300800 */
[----:B-1----:R-:W3:Y:S04]  /*24030*/  LDL.LU R26, [R1+0x870] ;  /* 0x00087000011a7983 */ /* 0x002ee80000300800 */
[----:B----4-:R0:W-:Y:S04]  /*24040*/  STS.U16 [R0+UR5+0x15c80], R17 ;  /* 0x015c801100007988 */ /* 0x0101e80008000405 */
[----:B0-----:R-:W4:Y:S04]  /*24050*/  LDL.LU R17, [R1+0x86c] ;  /* 0x00086c0001117983 */ /* 0x001f280000300800 */
[----:B------:R0:W-:Y:S04]  /*24060*/  STS.U16 [R0+UR5+0x19c80], R16 ;  /* 0x019c801000007988 */ /* 0x0001e80008000405 */
[----:B0-----:R-:W4:Y:S01]  /*24070*/  LDL.LU R16, [R1+0x818] ;  /* 0x0008180001107983 */ /* 0x001f220000300800 */
[----:B------:R-:W-:-:S03]  /*24080*/  LOP3.LUT R4, R2, 0x20, RZ, 0x3c, !PT ;  /* 0x0000002002047812 */ /* 0x000fc600078e3cff */
[----:B------:R0:W-:Y:S04]  /*24090*/  STS.U16 [R0+UR5+0x1dc80], R12 ;  /* 0x01dc800c00007988 */ /* 0x0001e80008000405 */
[----:B------:R1:W-:Y:S04]  /*240a0*/  STS.U16 [R4+UR5+0x10100], R28 ;  /* 0x0101001c04007988 */ /* 0x0003e80008000405 */
[----:B------:R-:W-:Y:S04]  /*240b0*/  STS.U16 [R4+UR5+0x14100], R11 ;  /* 0x0141000b04007988 */ /* 0x000fe80008000405 */
[----:B------:R-:W-:Y:S04]  /*240c0*/  STS.U16 [R4+UR5+0x18100], R10 ;  /* 0x0181000a04007988 */ /* 0x000fe80008000405 */
[----:B------:R-:W-:Y:S04]  /*240d0*/  STS.U16 [R4+UR5+0x1c100], R19 ;  /* 0x01c1001304007988 */ /* 0x000fe80008000405 */
[----:B------:R-:W4:Y:S04]  /*240e0*/  LDL.LU R13, [R1+0x814] ;  /* 0x00081400010d7983 */ /* 0x000f280000300800 */
[----:B------:R-:W-:Y:S04]  /*240f0*/  STS.U16 [R4+UR5+0x10500], R21 ;  /* 0x0105001504007988 */ /* 0x000fe80008000405 */
[----:B0-----:R-:W4:Y:S04]  /*24100*/  LDL.LU R12, [R1+0x810] ;  /* 0x00081000010c7983 */ /* 0x001f280000300800 */
[----:B------:R-:W-:Y:S04]  /*24110*/  STS.U16 [R4+UR5+0x14500], R20 ;  /* 0x0145001404007988 */ /* 0x000fe80008000405 */
        /* <DEDUP_REMOVED lines=10> */
[----:B------:R0:W-:Y:S04]  /*241c0*/  STS.U16 [R4+UR5+0x1c900], R15 ;  /* 0x01c9000f04007988 */ /* 0x0001e80008000405 */
[----:B------:R-:W4:Y:S04]  /*241d0*/  LDL.LU R8, [R1+0x758] ;  /* 0x0007580001087983 */ /* 0x000f280000300800 */
[----:B-1----:R-:W4:Y:S04]  /*241e0*/  LDL.LU R28, [R1+0x754] ;  /* 0x00075400011c7983 */ /* 0x002f280000300800 */
[----:B0-----:R-:W4:Y:S04]  /*241f0*/  LDL.LU R18, [R1+0x750] ;  /* 0x0007500001127983 */ /* 0x001f280000300800 */
[----:B------:R-:W4:Y:S04]  /*24200*/  LDL.LU R15, [R1+0x74c] ;  /* 0x00074c00010f7983 */ /* 0x000f280000300800 */
[----:B--2---:R0:W-:Y:S04]  /*24210*/  STS.U16 [R4+UR5+0x10d00], R14 ;  /* 0x010d000e04007988 */ /* 0x0041e80008000405 */
[----:B0-----:R-:W2:Y:S04]  /*24220*/  LDL.LU R14, [R1+0x6f8] ;  /* 0x0006f800010e7983 */ /* 0x001ea80000300800 */
[----:B---3--:R-:W-:Y:S04]  /*24230*/  STS.U16 [R4+UR5+0x14d00], R27 ;  /* 0x014d001b04007988 */ /* 0x008fe80008000405 */
[----:B------:R-:W-:Y:S04]  /*24240*/  STS.U16 [R4+UR5+0x18d00], R26 ;  /* 0x018d001a04007988 */ /* 0x000fe80008000405 */
[----:B----4-:R0:W-:Y:S04]  /*24250*/  STS.U16 [R4+UR5+0x1cd00], R17 ;  /* 0x01cd001104007988 */ /* 0x0101e80008000405 */
[----:B0-----:R-:W3:Y:S04]  /*24260*/  LDL.LU R17, [R1+0x6f4] ;  /* 0x0006f40001117983 */ /* 0x001ee80000300800 */
[----:B------:R0:W-:Y:S04]  /*24270*/  STS.U16 [R4+UR5+0x11100], R16 ;  /* 0x0111001004007988 */ /* 0x0001e80008000405 */
[----:B0-----:R-:W4:Y:S04]  /*24280*/  LDL.LU R16, [R1+0x6f0] ;  /* 0x0006f00001107983 */ /* 0x001f280000300800 */
[----:B------:R-:W4:Y:S04]  /*24290*/  LDL.LU R11, [R1+0x6ec] ;  /* 0x0006ec00010b7983 */ /* 0x000f280000300800 */
[----:B------:R-:W4:Y:S04]  /*242a0*/  LDL.LU R10, [R1+0x9a0] ;  /* 0x0009a000010a7983 */ /* 0x000f280000300800 */
[----:B------:R-:W4:Y:S04]  /*242b0*/  LDL.LU R19, [R1+0x99c] ;  /* 0x00099c0001137983 */ /* 0x000f280000300800 */
[----:B------:R-:W4:Y:S04]  /*242c0*/  LDL.LU R21, [R1+0x998] ;  /* 0x0009980001157983 */ /* 0x000f280000300800 */
[----:B------:R-:W4:Y:S04]  /*242d0*/  LDL.LU R20, [R1+0x994] ;  /* 0x0009940001147983 */ /* 0x000f280000300800 */
[----:B------:R-:W4:Y:S04]  /*242e0*/  LDL.LU R23, [R1+0x930] ;  /* 0x0009300001177983 */ /* 0x000f280000300800 */
[----:B------:R-:W4:Y:S04]  /*242f0*/  LDL.LU R22, [R1+0x92c] ;  /* 0x00092c0001167983 */ /* 0x000f280000300800 */
[----:B------:R0:W-:Y:S04]  /*24300*/  STS.U16 [R4+UR5+0x15100], R13 ;  /* 0x0151000d04007988 */ /* 0x0001e80008000405 */
[----:B------:R1:W-:Y:S04]  /*24310*/  STS.U16 [R4+UR5+0x19100], R12 ;  /* 0x0191000c04007988 */ /* 0x0003e80008000405 */
[----:B------:R0:W-:Y:S04]  /*24320*/  STS.U16 [R4+UR5+0x1d100], R0 ;  /* 0x01d1000004007988 */ /* 0x0001e80008000405 */
        /* <DEDUP_REMOVED lines=9> */
[----:B0-----:R-:W4:Y:S04]  /*243c0*/  LDL.LU R13, [R1+0x8c0] ;  /* 0x0008c000010d7983 */ /* 0x001f280000300800 */
[----:B------:R-:W-:Y:S04]  /*243d0*/  STS.U16 [R4+UR5+0x15900], R28 ;  /* 0x0159001c04007988 */ /* 0x000fe80008000405 */
[----:B-1----:R-:W4:Y:S04]  /*243e0*/  LDL.LU R12, [R1+0x8bc] ;  /* 0x0008bc00010c7983 */ /* 0x002f280000300800 */
[----:B------:R0:W-:Y:S04]  /*243f0*/  STS.U16 [R4+UR5+0x19900], R18 ;  /* 0x0199001204007988 */ /* 0x0001e80008000405 */
[----:B------:R1:W-:Y:S01]  /*24400*/  STS.U16 [R4+UR5+0x1d900], R15 ;  /* 0x01d9000f04007988 */ /* 0x0003e20008000405 */
[----:B------:R-:W-:-:S03]  /*24410*/  LOP3.LUT R0, R2, 0x30, RZ, 0x3c, !PT ;  /* 0x0000003002007812 */ /* 0x000fc600078e3cff */
[----:B0-----:R-:W4:Y:S04]  /*24420*/  LDL.LU R18, [R1+0x868] ;  /* 0x0008680001127983 */ /* 0x001f280000300800 */
[----:B-1----:R-:W4:Y:S04]  /*24430*/  LDL.LU R15, [R1+0x864] ;  /* 0x00086400010f7983 */ /* 0x002f280000300800 */
[----:B--2---:R0:W-:Y:S04]  /*24440*/  STS.U16 [R4+UR5+0x11d00], R14 ;  /* 0x011d000e04007988 */ /* 0x0041e80008000405 */
[----:B0-----:R-:W2:Y:S04]  /*24450*/  LDL.LU R14, [R1+0x860] ;  /* 0x00086000010e7983 */ /* 0x001ea80000300800 */
[----:B---3--:R0:W-:Y:S04]  /*24460*/  STS.U16 [R4+UR5+0x15d00], R17 ;  /* 0x015d001104007988 */ /* 0x0081e80008000405 */
[----:B0-----:R-:W3:Y:S04]  /*24470*/  LDL.LU R17, [R1+0x85c] ;  /* 0x00085c0001117983 */ /* 0x001ee80000300800 */
[----:B----4-:R0:W-:Y:S04]  /*24480*/  STS.U16 [R4+UR5+0x19d00], R16 ;  /* 0x019d001004007988 */ /* 0x0101e80008000405 */
[----:B------:R1:W-:Y:S04]  /*24490*/  STS.U16 [R4+UR5+0x1dd00], R11 ;  /* 0x01dd000b04007988 */ /* 0x0003e80008000405 */
[----:B0-----:R-:W4:Y:S04]  /*244a0*/  LDL.LU R16, [R1+0x808] ;  /* 0x0008080001107983 */ /* 0x001f280000300800 */
[----:B------:R-:W4:Y:S04]  /*244b0*/  LDL.LU R5, [R1+0x804] ;  /* 0x0008040001057983 */ /* 0x000f280000300800 */
[----:B-1----:R-:W4:Y:S04]  /*244c0*/  LDL.LU R4, [R1+0x800] ;  /* 0x0008000001047983 */ /* 0x002f280000300800 */
[----:B------:R-:W4:Y:S04]  /*244d0*/  LDL.LU R7, [R1+0x7fc] ;  /* 0x0007fc0001077983 */ /* 0x000f280000300800 */
        /* <DEDUP_REMOVED lines=12> */
[----:B0-----:R-:W4:Y:S04]  /*245a0*/  LDL.LU R23, [R1+0x740] ;  /* 0x0007400001177983 */ /* 0x001f280000300800 */
[----:B-1----:R-:W4:Y:S04]  /*245b0*/  LDL.LU R22, [R1+0x73c] ;  /* 0x00073c0001167983 */ /* 0x002f280000300800 */
[----:B------:R0:W-:Y:S04]  /*245c0*/  STS.U16 [R0+UR5+0x18580], R25 ;  /* 0x0185801900007988 */ /* 0x0001e80008000405 */
[----:B------:R1:W-:Y:S04]  /*245d0*/  STS.U16 [R0+UR5+0x1c580], R24 ;  /* 0x01c5801800007988 */ /* 0x0003e80008000405 */
[----:B------:R0:W-:Y:S04]  /*245e0*/  STS.U16 [R0+UR5+0x10980], R27 ;  /* 0x0109801b00007988 */ /* 0x0001e80008000405 */
[----:B------:R0:W-:Y:S04]  /*245f0*/  STS.U16 [R0+UR5+0x14980], R26 ;  /* 0x0149801a00007988 */ /* 0x0001e80008000405 */
[----:B------:R0:W-:Y:S04]  /*24600*/  STS.U16 [R0+UR5+0x18980], R13 ;  /* 0x0189800d00007988 */ /* 0x0001e80008000405 */
[----:B------:R-:W4:Y:S04]  /*24610*/  LDL.LU R10, [R1+0x6e8] ;  /* 0x0006e800010a7983 */ /* 0x000f280000300800 */
[----:B------:R0:W-:Y:S04]  /*24620*/  STS.U16 [R0+UR5+0x1c980], R12 ;  /* 0x01c9800c00007988 */ /* 0x0001e80008000405 */
[----:B------:R-:W4:Y:S04]  /*24630*/  LDL.LU R19, [R1+0x6e4] ;  /* 0x0006e40001137983 */ /* 0x000f280000300800 */
[----:B------:R0:W-:Y:S04]  /*24640*/  STS.U16 [R0+UR5+0x10d80], R18 ;  /* 0x010d801200007988 */ /* 0x0001e80008000405 */
[----:B------:R0:W-:Y:S04]  /*24650*/  STS.U16 [R0+UR5+0x14d80], R15 ;  /* 0x014d800f00007988 */ /* 0x0001e80008000405 */
[----:B--2---:R2:W-:Y:S04]  /*24660*/  STS.U16 [R0+UR5+0x18d80], R14 ;  /* 0x018d800e00007988 */ /* 0x0045e80008000405 */
[----:B------:R-:W4:Y:S04]  /*24670*/  LDL.LU R21, [R1+0x990] ;  /* 0x0009900001157983 */ /* 0x000f280000300800 */
[----:B------:R-:W4:Y:S04]  /*24680*/  LDL.LU R20, [R1+0x98c] ;  /* 0x00098c0001147983 */ /* 0x000f280000300800 */
[----:B0-----:R-:W4:Y:S04]  /*24690*/  LDL.LU R25, [R1+0x988] ;  /* 0x0009880001197983 */ /* 0x001f280000300800 */
[----:B-1----:R-:W4:Y:S04]  /*246a0*/  LDL.LU R24, [R1+0x984] ;  /* 0x0009840001187983 */ /* 0x002f280000300800 */
[----:B------:R-:W4:Y:S04]  /*246b0*/  LDL.LU R27, [R1+0x920] ;  /* 0x00092000011b7983 */ /* 0x000f280000300800 */
[----:B------:R-:W4:Y:S04]  /*246c0*/  LDL.LU R26, [R1+0x91c] ;  /* 0x00091c00011a7983 */ /* 0x000f280000300800 */
[----:B------:R-:W4:Y:S04]  /*246d0*/  LDL.LU R13, [R1+0x918] ;  /* 0x00091800010d7983 */ /* 0x000f280000300800 */
[----:B------:R-:W4:Y:S04]  /*246e0*/  LDL.LU R12, [R1+0x914] ;  /* 0x00091400010c7983 */ /* 0x000f280000300800 */
[----:B------:R-:W4:Y:S04]  /*246f0*/  LDL.LU R18, [R1+0x8b8] ;  /* 0x0008b80001127983 */ /* 0x000f280000300800 */
[----:B------:R-:W4:Y:S04]  /*24700*/  LDL.LU R15, [R1+0x8b4] ;  /* 0x0008b400010f7983 */ /* 0x000f280000300800 */
[----:B--2---:R-:W2:Y:S04]  /*24710*/  LDL.LU R14, [R1+0x8b0] ;  /* 0x0008b000010e7983 */ /* 0x004ea80000300800 */
[----:B---3--:R0:W-:Y:S04]  /*24720*/  STS.U16 [R0+UR5+0x1cd80], R17 ;  /* 0x01cd801100007988 */ /* 0x0081e80008000405 */
[----:B0-----:R-:W3:Y:S04]  /*24730*/  LDL.LU R17, [R1+0x8ac] ;  /* 0x0008ac0001117983 */ /* 0x001ee80000300800 */
[----:B----4-:R0:W-:Y:S04]  /*24740*/  STS.U16 [R0+UR5+0x11180], R16 ;  /* 0x0111801000007988 */ /* 0x0101e80008000405 */
[----:B------:R-:W-:Y:S04]  /*24750*/  STS.U16 [R0+UR5+0x15180], R5 ;  /* 0x0151800500007988 */ /* 0x000fe80008000405 */
[----:B------:R-:W-:Y:S04]  /*24760*/  STS.U16 [R0+UR5+0x19180], R4 ;  /* 0x0191800400007988 */ /* 0x000fe80008000405 */
        /* <DEDUP_REMOVED lines=8> */
[----:B------:R0:W-:Y:S04]  /*247f0*/  STS.U16 [R0+UR5+0x19980], R23 ;  /* 0x0199801700007988 */ /* 0x0001e80008000405 */
[----:B------:R1:W-:Y:S04]  /*24800*/  STS.U16 [R0+UR5+0x1d980], R22 ;  /* 0x01d9801600007988 */ /* 0x0003e80008000405 */
[----:B0-----:R-:W4:Y:S04]  /*24810*/  LDL.LU R23, [R1+0x854] ;  /* 0x0008540001177983 */ /* 0x001f280000300800 */
[----:B-1----:R-:W4:Y:S01]  /*24820*/  LDL.LU R22, [R1+0x850] ;  /* 0x0008500001167983 */ /* 0x002f220000300800 */
[----:B------:R-:W-:-:S03]  /*24830*/  LOP3.LUT R4, R2, 0x40, RZ, 0x3c, !PT ;  /* 0x0000004002047812 */ /* 0x000fc600078e3cff */
[----:B------:R-:W-:Y:S04]  /*24840*/  STS.U16 [R0+UR5+0x11d80], R10 ;  /* 0x011d800a00007988 */ /* 0x000fe80008000405 */
[----:B------:R-:W-:Y:S04]  /*24850*/  STS.U16 [R0+UR5+0x15d80], R19 ;  /* 0x015d801300007988 */ /* 0x000fe80008000405 */
[----:B------:R0:W-:Y:S04]  /*24860*/  STS.U16 [R0+UR5+0x19d80], R57 ;  /* 0x019d803900007988 */ /* 0x0001e80008000405 */
[----:B------:R1:W-:Y:S04]  /*24870*/  STS.U16 [R0+UR5+0x1dd80], R56 ;  /* 0x01dd803800007988 */ /* 0x0003e80008000405 */
[----:B0-----:R-:W4:Y:S04]  /*24880*/  LDL.LU R57, [R1+0x123c] ;  /* 0x00123c0001397983 */ /* 0x001f280000300800 */
[----:B------:R-:W-:Y:S04]  /*24890*/  STS.U16 [R4+UR5+0x10200], R21 ;  /* 0x0102001504007988 */ /* 0x000fe80008000405 */
[----:B------:R-:W-:Y:S04]  /*248a0*/  STS.U16 [R4+UR5+0x14200], R20 ;  /* 0x0142001404007988 */ /* 0x000fe80008000405 */
[----:B------:R0:W-:Y:S04]  /*248b0*/  STS.U16 [R4+UR5+0x18200], R25 ;  /* 0x0182001904007988 */ /* 0x0001e80008000405 */
[----:B------:R0:W-:Y:S04]  /*248c0*/  STS.U16 [R4+UR5+0x1c200], R24 ;  /* 0x01c2001804007988 */ /* 0x0001e80008000405 */
[----:B-1----:R-:W4:Y:S04]  /*248d0*/  LDL.LU R56, [R1+0x1238] ;  /* 0x0012380001387983 */ /* 0x002f280000300800 */
[----:B------:R1:W-:Y:S04]  /*248e0*/  STS.U16 [R4+UR5+0x10600], R27 ;  /* 0x0106001b04007988 */ /* 0x0003e80008000405 */
[----:B------:R1:W-:Y:S04]  /*248f0*/  STS.U16 [R4+UR5+0x14600], R26 ;  /* 0x0146001a04007988 */ /* 0x0003e80008000405 */
[----:B0-----:R-:W4:Y:S04]  /*24900*/  LDL.LU R25, [R1+0x980] ;  /* 0x0009800001197983 */ /* 0x001f280000300800 */
[----:B------:R0:W-:Y:S04]  /*24910*/  STS.U16 [R4+UR5+0x18600], R13 ;  /* 0x0186000d04007988 */ /* 0x0001e80008000405 */
[----:B------:R-:W4:Y:S04]  /*24920*/  LDL.LU R24, [R1+0x97c] ;  /* 0x00097c0001187983 */ /* 0x000f280000300800 */
[----:B------:R0:W-:Y:S04]  /*24930*/  STS.U16 [R4+UR5+0x1c600], R12 ;  /* 0x01c6000c04007988 */ /* 0x0001e80008000405 */
[----:B-1----:R-:W4:Y:S04]  /*24940*/  LDL.LU R27, [R1+0x978] ;  /* 0x00097800011b7983 */ /* 0x002f280000300800 */
[----:B------:R1:W-:Y:S04]  /*24950*/  STS.U16 [R4+UR5+0x10a00], R18 ;  /* 0x010a001204007988 */ /* 0x0003e80008000405 */
[----:B------:R-:W4:Y:S04]  /*24960*/  LDL.LU R26, [R1+0x974] ;  /* 0x00097400011a7983 */ /* 0x000f280000300800 */
[----:B------:R1:W-:Y:S04]  /*24970*/  STS.U16 [R4+UR5+0x14a00], R15 ;  /* 0x014a000f04007988 */ /* 0x0003e80008000405 */
[----:B0-----:R-:W4:Y:S04]  /*24980*/  LDL.LU R13, [R1+0x910] ;  /* 0x00091000010d7983 */ /* 0x001f280000300800 */
[----:B--2---:R0:W-:Y:S04]  /*24990*/  STS.U16 [R4+UR5+0x18a00], R14 ;  /* 0x018a000e04007988 */ /* 0x0041e80008000405 */
[----:B------:R-:W2:Y:S04]  /*249a0*/  LDL.LU R12, [R1+0x90c] ;  /* 0x00090c00010c7983 */ /* 0x000ea80000300800 */
[----:B-1----:R-:W2:Y:S04]  /*249b0*/  LDL.LU R18, [R1+0x908] ;  /* 0x0009080001127983 */ /* 0x002ea80000300800 */
[----:B------:R-:W2:Y:S04]  /*249c0*/  LDL.LU R15, [R1+0x904] ;  /* 0x00090400010f7983 */ /* 0x000ea80000300800 */
[----:B0-----:R-:W2:Y:S04]  /*249d0*/  LDL.LU R14, [R1+0x8a8] ;  /* 0x0008a800010e7983 */ /* 0x001ea80000300800 */
[----:B---3--:R0:W-:Y:S04]  /*249e0*/  STS.U16 [R4+UR5+0x1ca00], R17 ;  /* 0x01ca001104007988 */ /* 0x0081e80008000405 */
[----:B0-----:R-:W3:Y:S04]  /*249f0*/  LDL.LU R17, [R1+0x8a4] ;  /* 0x0008a40001117983 */ /* 0x001ee80000300800 */
[----:B----4-:R0:W-:Y:S04]  /*24a00*/  STS.U16 [R4+UR5+0x10e00], R16 ;  /* 0x010e001004007988 */ /* 0x0101e80008000405 */
[----:B0-----:R-:W4:Y:S04]  /*24a10*/  LDL.LU R16, [R1+0x8a0] ;  /* 0x0008a00001107983 */ /* 0x001f280000300800 */
[----:B------:R-:W-:Y:S04]  /*24a20*/  STS.U16 [R4+UR5+0x14e00], R23 ;  /* 0x014e001704007988 */ /* 0x000fe80008000405 */
[----:B------:R-:W-:Y:S04]  /*24a30*/  STS.U16 [R4+UR5+0x18e00], R22 ;  /* 0x018e001604007988 */ /* 0x000fe80008000405 */
[----:B------:R0:W-:Y:S04]  /*24a40*/  STS.U16 [R4+UR5+0x1ce00], R59 ;  /* 0x01ce003b04007988 */ /* 0x0001e80008000405 */
[----:B------:R1:W-:Y:S04]  /*24a50*/  STS.U16 [R4+UR5+0x11200], R58 ;  /* 0x0112003a04007988 */ /* 0x0003e80008000405 */
[----:B------:R1:W-:Y:S04]  /*24a60*/  STS.U16 [R4+UR5+0x15200], R61 ;  /* 0x0152003d04007988 */ /* 0x0003e80008000405 */
[----:B0-----:R-:W4:Y:S04]  /*24a70*/  LDL.LU R59, [R1+0x1234] ;  /* 0x00123400013b7983 */ /* 0x001f280000300800 */
[----:B-1----:R-:W4:Y:S04]  /*24a80*/  LDL.LU R58, [R1+0x1230] ;  /* 0x00123000013a7983 */ /* 0x002f280000300800 */
[----:B------:R-:W4:Y:S04]  /*24a90*/  LDL.LU R61, [R1+0x122c] ;  /* 0x00122c00013d7983 */ /* 0x000f280000300800 */
        /* <DEDUP_REMOVED lines=23> */
[----:B--2---:R-:W2:Y:S04]  /*24c10*/  LDL.LU R73, [R1+0x11fc] ;  /* 0x0011fc0001497983 */ /* 0x004ea80000300800 */
[----:B------:R0:W-:Y:S04]  /*24c20*/  STS.U16 [R4+UR5+0x19e00], R72 ;  /* 0x019e004804007988 */ /* 0x0001e80008000405 */
[----:B------:R1:W-:Y:S04]  /*24c30*/  STS.U16 [R4+UR5+0x1de00], R75 ;  /* 0x01de004b04007988 */ /* 0x0003e80008000405 */
[----:B0-----:R-:W2:Y:S04]  /*24c40*/  LDL.LU R72, [R1+0x11f8] ;  /* 0x0011f80001487983 */ /* 0x001ea80000300800 */
[----:B-1----:R-:W2:Y:S01]  /*24c50*/  LDL.LU R75, [R1+0x11f4] ;  /* 0x0011f400014b7983 */ /* 0x002ea20000300800 */
[----:B------:R-:W-:-:S05]  /*24c60*/  LOP3.LUT R0, R2, 0x50, RZ, 0x3c, !PT ;  /* 0x0000005002007812 */ /* 0x000fca00078e3cff */
        /* <DEDUP_REMOVED lines=10> */
[----:B----4-:R-:W-:Y:S04]  /*24d10*/  STS.U16 [R0+UR5+0x18a80], R16 ;  /* 0x018a801000007988 */ /* 0x010fe80008000405 */
[----:B--2---:R0:W-:Y:S04]  /*24d20*/  STS.U16 [R0+UR5+0x1ca80], R75 ;  /* 0x01ca804b00007988 */ /* 0x0041e80008000405 */
[----:B------:R1:W-:Y:S04]  /*24d30*/  STS.U16 [R0+UR5+0x10e80], R74 ;  /* 0x010e804a00007988 */ /* 0x0003e80008000405 */
[----:B------:R2:W-:Y:S04]  /*24d40*/  STS.U16 [R0+UR5+0x14e80], R77 ;  /* 0x014e804d00007988 */ /* 0x0005e80008000405 */
[----:B0-----:R-:W3:Y:S04]  /*24d50*/  LDL.LU R75, [R1+0x11f0] ;  /* 0x0011f000014b7983 */ /* 0x001ee80000300800 */
[----:B-1----:R-:W4:Y:S04]  /*24d60*/  LDL.LU R74, [R1+0x11ec] ;  /* 0x0011ec00014a7983 */ /* 0x002f280000300800 */
[----:B--2---:R-:W2:Y:S04]  /*24d70*/  LDL.LU R77, [R1+0x11e8] ;  /* 0x0011e800014d7983 */ /* 0x004ea80000300800 */
[----:B------:R0:W-:Y:S04]  /*24d80*/  STS.U16 [R0+UR5+0x18e80], R76 ;  /* 0x018e804c00007988 */ /* 0x0001e80008000405 */
[----:B------:R1:W-:Y:S04]  /*24d90*/  STS.U16 [R0+UR5+0x1ce80], R79 ;  /* 0x01ce804f00007988 */ /* 0x0003e80008000405 */
[----:B------:R1:W-:Y:S04]  /*24da0*/  STS.U16 [R0+UR5+0x11280], R78 ;  /* 0x0112804e00007988 */ /* 0x0003e80008000405 */
[----:B0-----:R-:W2:Y:S04]  /*24db0*/  LDL.LU R76, [R1+0x11e4] ;  /* 0x0011e400014c7983 */ /* 0x001ea80000300800 */
[----:B-1----:R-:W2:Y:S04]  /*24dc0*/  LDL.LU R79, [R1+0x11e0] ;  /* 0x0011e000014f7983 */ /* 0x002ea80000300800 */
[----:B------:R-:W2:Y:S04]  /*24dd0*/  LDL.LU R78, [R1+0x11dc] ;  /* 0x0011dc00014e7983 */ /* 0x000ea80000300800 */
        /* <DEDUP_REMOVED lines=30> */
[----:B------:R-:W3:Y:S04]  /*24fc0*/  LDL R10, [R1+0x9f4] ;  /* 0x0009f400010a7983 */ /* 0x000ee80000100800 */
[----:B------:R-:W4:Y:S04]  /*24fd0*/  LDL R9, [R1+0x9f8] ;  /* 0x0009f80001097983 */ /* 0x000f280000100800 */
[----:B------:R-:W4:Y:S04]  /*24fe0*/  LDL R8, [R1+0xa14] ;  /* 0x000a140001087983 */ /* 0x000f280000100800 */
[----:B------:R-:W4:Y:S04]  /*24ff0*/  LDL R7, [R1+0xa18] ;  /* 0x000a180001077983 */ /* 0x000f280000100800 */
[----:B------:R-:W4:Y:S04]  /*25000*/  LDL R6, [R1+0xa34] ;  /* 0x000a340001067983 */ /* 0x000f280000100800 */
[----:B------:R-:W4:Y:S01]  /*25010*/  LDL R5, [R1+0xa38] ;  /* 0x000a380001057983 */ /* 0x000f220000100800 */
[----:B------:R-:W-:-:S02]  /*25020*/  PRMT R31, RZ, 0x7610, R31 ;  /* 0x00007610ff1f7816 */ /* 0x000fc4000000001f */
[----:B------:R-:W-:Y:S02]  /*25030*/  PRMT R32, RZ, 0x7610, R32 ;  /* 0x00007610ff207816 */ /* 0x000fe40000000020 */
[----:B------:R-:W-:Y:S02]  /*25040*/  PRMT R33, RZ, 0x7610, R33 ;  /* 0x00007610ff217816 */ /* 0x000fe40000000021 */
[----:B------:R-:W-:-:S05]  /*25050*/  LOP3.LUT R0, R2, 0x60, RZ, 0x3c, !PT ;  /* 0x0000006002007812 */ /* 0x000fca00078e3cff */
[----:B--2---:R0:W-:Y:S04]  /*25060*/  STS.U16 [R0+UR5+0x10300], R86 ;  /* 0x0103005600007988 */ /* 0x0041e80008000405 */
[----:B------:R1:W-:Y:S04]  /*25070*/  STS.U16 [R0+UR5+0x14300], R89 ;  /* 0x0143005900007988 */ /* 0x0003e80008000405 */
[----:B------:R2:W-:Y:S04]  /*25080*/  STS.U16 [R0+UR5+0x18300], R88 ;  /* 0x0183005800007988 */ /* 0x0005e80008000405 */
[----:B0-----:R-:W4:Y:S04]  /*25090*/  LDL.LU R86, [R1+0x119c] ;  /* 0x00119c0001567983 */ /* 0x001f280000300800 */
[----:B-1----:R-:W4:Y:S04]  /*250a0*/  LDL.LU R89, [R1+0x1198] ;  /* 0x0011980001597983 */ /* 0x002f280000300800 */
[----:B--2---:R-:W2:Y:S01]  /*250b0*/  LDL.LU R88, [R1+0x1194] ;  /* 0x0011940001587983 */ /* 0x004ea20000300800 */
[----:B---3--:R-:W-:-:S02]  /*250c0*/  @!P5 IMAD.MOV.U32 R11, RZ, RZ, R10 ;  /* 0x000000ffff0bd224 */ /* 0x008fc400078e000a */
[----:B----4-:R-:W-:-:S05]  /*250d0*/  @!P5 IMAD.MOV.U32 R10, RZ, RZ, R9 ;  /* 0x000000ffff0ad224 */ /* 0x010fca00078e0009 */
[----:B------:R0:W3:Y:S02]  /*250e0*/  @!P5 LDG.E.U16 R31, desc[UR16][R10.64] ;  /* 0x000000100a1fd981 */ /* 0x0000e4000c1e1500 */
[----:B0-----:R-:W-:Y:S02]  /*250f0*/  @!P5 IMAD.MOV.U32 R10, RZ, RZ, R7 ;  /* 0x000000ffff0ad224 */ /* 0x001fe400078e0007 */
[----:B------:R-:W-:-:S05]  /*25100*/  @!P5 IMAD.MOV.U32 R11, RZ, RZ, R8 ;  /* 0x000000ffff0bd224 */ /* 0x000fca00078e0008 */
[----:B------:R0:W4:Y:S02]  /*25110*/  @!P5 LDG.E.U16 R32, desc[UR16][R10.64] ;  /* 0x000000100a20d981 */ /* 0x000124000c1e1500 */
[----:B0-----:R-:W-:Y:S02]  /*25120*/  @!P5 IMAD.MOV.U32 R10, RZ, RZ, R5 ;  /* 0x000000ffff0ad224 */ /* 0x001fe400078e0005 */
[----:B------:R-:W-:Y:S01]  /*25130*/  @!P5 IMAD.MOV.U32 R11, RZ, RZ, R6 ;  /* 0x000000ffff0bd224 */ /* 0x000fe200078e0006 */
[----:B------:R0:W-:Y:S04]  /*25140*/  STS.U16 [R0+UR5+0x1c300], R3 ;  /* 0x01c3000300007988 */ /* 0x0001e80008000405 */
[----:B------:R-:W2:Y:S04]  /*25150*/  @!P5 LDG.E.U16 R33, desc[UR16][R10.64] ;  /* 0x000000100a21d981 */ /* 0x000ea8000c1e1500 */
[----:B------:R1:W-:Y:S04]  /*25160*/  STS.U16 [R0+UR5+0x10700], R90 ;  /* 0x0107005a00007988 */ /* 0x0003e80008000405 */
[----:B0-----:R-:W2:Y:S04]  /*25170*/  LDL.LU R3, [R1+0x1190] ;  /* 0x0011900001037983 */ /* 0x001ea80000300800 */
[----:B------:R0:W-:Y:S04]  /*25180*/  STS.U16 [R0+UR5+0x14700], R91 ;  /* 0x0147005b00007988 */ /* 0x0001e80008000405 */
[----:B-1----:R-:W2:Y:S04]  /*25190*/  LDL.LU R90, [R1+0x118c] ;  /* 0x00118c00015a7983 */ /* 0x002ea80000300800 */
[----:B------:R1:W-:Y:S04]  /*251a0*/  STS.U16 [R0+UR5+0x18700], R92 ;  /* 0x0187005c00007988 */ /* 0x0003e80008000405 */
[----:B0-----:R-:W2:Y:S04]  /*251b0*/  LDL.LU R91, [R1+0x1188] ;  /* 0x00118800015b7983 */ /* 0x001ea80000300800 */
[----:B------:R0:W-:Y:S04]  /*251c0*/  STS.U16 [R0+UR5+0x1c700], R93 ;  /* 0x01c7005d00007988 */ /* 0x0001e80008000405 */
[----:B-1----:R-:W2:Y:S04]  /*251d0*/  LDL.LU R92, [R1+0x1184] ;  /* 0x00118400015c7983 */ /* 0x002ea80000300800 */
[----:B0-----:R-:W2:Y:S04]  /*251e0*/  LDL.LU R93, [R1+0x1180] ;  /* 0x00118000015d7983 */ /* 0x001ea80000300800 */
[----:B------:R-:W2:Y:S04]  /*251f0*/  LDL R4, [R1+0xa54] ;  /* 0x000a540001047983 */ /* 0x000ea80000100800 */
[----:B------:R-:W2:Y:S04]  /*25200*/  LDL R0, [R1+0xa58] ;  /* 0x000a580001007983 */ /* 0x000ea80000100800 */
[----:B---3--:R0:W-:Y:S04]  /*25210*/  STL [R1+0x1174], R31 ;  /* 0x0011741f01007387 */ /* 0x0081e80000100800 */
[----:B------:R-:W3:Y:S04]  /*25220*/  LDL R8, [R1+0xa74] ;  /* 0x000a740001087983 */ /* 0x000ee80000100800 */
[----:B------:R-:W3:Y:S04]  /*25230*/  LDL R7, [R1+0xa78] ;  /* 0x000a780001077983 */ /* 0x000ee80000100800 */
[----:B----4-:R1:W-:Y:S04]  /*25240*/  STL [R1+0x1178], R32 ;  /* 0x0011782001007387 */ /* 0x0103e80000100800 */
[----:B------:R-:W4:Y:S04]  /*25250*/  LDL R6, [R1+0xa94] ;  /* 0x000a940001067983 */ /* 0x000f280000100800 */
[----:B------:R-:W4:Y:S04]  /*25260*/  LDL R5, [R1+0xa98] ;  /* 0x000a980001057983 */ /* 0x000f280000100800 */
[----:B--2---:R2:W-:Y:S04]  /*25270*/  STL [R1+0x117c], R33 ;  /* 0x00117c2101007387 */ /* 0x0045e80000100800 */
[----:B------:R-:W2:Y:S04]  /*25280*/  LDL R12, [R1+0xab4] ;  /* 0x000ab400010c7983 */ /* 0x000ea80000100800 */
[----:B------:R-:W2:Y:S04]  /*25290*/  LDL R11, [R1+0xab8] ;  /* 0x000ab800010b7983 */ /* 0x000ea80000100800 */
[----:B------:R-:W2:Y:S04]  /*252a0*/  LDL R10, [R1+0xad4] ;  /* 0x000ad400010a7983 */ /* 0x000ea80000100800 */
[----:B------:R-:W2:Y:S01]  /*252b0*/  LDL R9, [R1+0xad8] ;  /* 0x000ad80001097983 */ /* 0x000ea20000100800 */
[----:B------:R-:W-:-:S02]  /*252c0*/  PRMT R34, RZ, 0x7610, R34 ;  /* 0x00007610ff227816 */ /* 0x000fc40000000022 */
[----:B------:R-:W-:Y:S01]  /*252d0*/  PRMT R35, RZ, 0x7610, R35 ;  /* 0x00007610ff237816 */ /* 0x000fe20000000023 */
[----:B0-----:R-:W2:Y:S01]  /*252e0*/  LDL R31, [R1+0xb8c] ;  /* 0x000b8c00011f7983 */ /* 0x001ea20000100800 */
[----:B------:R-:W-:Y:S02]  /*252f0*/  PRMT R38, RZ, 0x7610, R38 ;  /* 0x00007610ff267816 */ /* 0x000fe40000000026 */
[----:B------:R-:W-:Y:S01]  /*25300*/  PRMT R39, RZ, 0x7610, R39 ;  /* 0x00007610ff277816 */ /* 0x000fe20000000027 */
[----:B------:R-:W1:Y:S01]  /*25310*/  LDL R29, [R1+0xb90] ;  /* 0x000b9000011d7983 */ /* 0x000e620000100800 */
[----:B------:R-:W-:-:S03]  /*25320*/  @!P5 IMAD.MOV.U32 R15, RZ, RZ, R4 ;  /* 0x000000ffff0fd224 */ /* 0x000fc600078e0004 */
[----:B------:R-:W2:Y:S01]  /*25330*/  LDL R4, [R1+0xaf4] ;  /* 0x000af40001047983 */ /* 0x000ea20000100800 */
[----:B------:R-:W-:-:S03]  /*25340*/  @!P5 IMAD.MOV.U32 R14, RZ, RZ, R0 ;  /* 0x000000ffff0ed224 */ /* 0x000fc600078e0000 */
[----:B------:R-:W2:Y:S04]  /*25350*/  LDL R0, [R1+0xaf8] ;  /* 0x000af80001007983 */ /* 0x000ea80000100800 */
[----:B------:R3:W2:Y:S02]  /*25360*/  @!P5 LDG.E.U16 R34, desc[UR16][R14.64] ;  /* 0x000000100e22d981 */ /* 0x0006a4000c1e1500 */
[----:B---3--:R-:W-:Y:S02]  /*25370*/  @!P5 IMAD.MOV.U32 R15, RZ, RZ, R8 ;  /* 0x000000ffff0fd224 */ /* 0x008fe400078e0008 */
[----:B------:R-:W3:Y:S01]  /*25380*/  LDL R8, [R1+0xb14] ;  /* 0x000b140001087983 */ /* 0x000ee20000100800 */
[----:B------:R-:W-:-:S03]  /*25390*/  @!P5 IMAD.MOV.U32 R14, RZ, RZ, R7 ;  /* 0x000000ffff0ed224 */ /* 0x000fc600078e0007 */
[----:B------:R-:W3:Y:S04]  /*253a0*/  LDL R7, [R1+0xb18] ;  /* 0x000b180001077983 */ /* 0x000ee80000100800 */
[----:B------:R4:W3:Y:S02]  /*253b0*/  @!P5 LDG.E.U16 R35, desc[UR16][R14.64] ;  /* 0x000000100e23d981 */ /* 0x0008e4000c1e1500 */
[----:B----4-:R-:W-:Y:S02]  /*253c0*/  @!P5 IMAD.MOV.U32 R15, RZ, RZ, R6 ;  /* 0x000000ffff0fd224 */ /* 0x010fe400078e0006 */
[----:B------:R-:W-:Y:S01]  /*253d0*/  @!P5 IMAD.MOV.U32 R14, RZ, RZ, R5 ;  /* 0x000000ffff0ed224 */ /* 0x000fe200078e0005 */
[----:B------:R-:W4:Y:S04]  /*253e0*/  LDL R6, [R1+0xb34] ;  /* 0x000b340001067983 */ /* 0x000f280000100800 */
[----:B------:R-:W4:Y:S01]  /*253f0*/  LDL R5, [R1+0xb38] ;  /* 0x000b380001057983 */ /* 0x000f220000100800 */
[----:B--2---:R-:W-:-:S02]  /*25400*/  @!P5 IMAD.MOV.U32 R13, RZ, RZ, R12 ;  /* 0x000000ffff0dd224 */ /* 0x004fc400078e000c */
[----:B------:R-:W-:Y:S02]  /*25410*/  @!P5 IMAD.MOV.U32 R12, RZ, RZ, R11 ;  /* 0x000000ffff0cd224 */ /* 0x000fe400078e000b */
[----:B------:R-:W-:Y:S02]  /*25420*/  @!P5 IMAD.MOV.U32 R11, RZ, RZ, R10 ;  /* 0x000000ffff0bd224 */ /* 0x000fe400078e000a */
[----:B------:R-:W-:Y:S01]  /*25430*/  @!P5 IMAD.MOV.U32 R10, RZ, RZ, R9 ;  /* 0x000000ffff0ad224 */ /* 0x000fe200078e0009 */
[----:B------:R-:W-:Y:S01]  /*25440*/  PRMT R37, RZ, 0x7610, R37 ;  /* 0x00007610ff257816 */ /* 0x000fe20000000025 */
[----:B------:R-:W2:Y:S04]  /*25450*/  LDL R9, [R1+0xbb8] ;  /* 0x000bb80001097983 */ /* 0x000ea80000100800 */
[----:B------:R0:W2:Y:S01]  /*25460*/  @!P5 LDG.E.U16 R38, desc[UR16][R10.64] ;  /* 0x000000100a26d981 */ /* 0x0000a2000c1e1500 */
[----:B------:R-:W-:-:S03]  /*25470*/  PRMT R40, RZ, 0x7610, R40 ;  /* 0x00007610ff287816 */ /* 0x000fc60000000028 */
[----:B------:R-:W2:Y:S01]  /*25480*/  @!P5 LDG.E.U16 R37, desc[UR16][R12.64] ;  /* 0x000000100c25d981 */ /* 0x000ea2000c1e1500 */
[----:B------:R-:W-:-:S06]  /*25490*/  PRMT R36, RZ, 0x7610, R36 ;  /* 0x00007610ff247816 */ /* 0x000fcc0000000024 */
[----:B------:R-:W2:Y:S04]  /*254a0*/  @!P5 LDG.E.U16 R36, desc[UR16][R14.64] ;  /* 0x000000100e24d981 */ /* 0x000ea8000c1e1500 */
[----:B------:R-:W2:Y:S01]  /*254b0*/  LDL R12, [R1+0xb94] ;  /* 0x000b9400010c7983 */ /* 0x000ea20000100800 */
[----:B0-----:R-:W-:-:S03]  /*254c0*/  @!P5 IMAD.MOV.U32 R11, RZ, RZ, R4 ;  /* 0x000000ffff0bd224 */ /* 0x001fc600078e0004 */
[----:B------:R-:W2:Y:S01]  /*254d0*/  LDL R4, [R1+0xb54] ;  /* 0x000b540001047983 */ /* 0x000ea20000100800 */
[----:B------:R-:W-:-:S03]  /*254e0*/  @!P5 IMAD.MOV.U32 R10, RZ, RZ, R0 ;  /* 0x000000ffff0ad224 */ /* 0x000fc600078e0000 */
[----:B------:R-:W2:Y:S04]  /*254f0*/  LDL R0, [R1+0xb58] ;  /* 0x000b580001007983 */ /* 0x000ea80000100800 */
[----:B------:R3:W2:Y:S01]  /*25500*/  @!P5 LDG.E.U16 R39, desc[UR16][R10.64] ;  /* 0x000000100a27d981 */ /* 0x0006a2000c1e1500 */
[----:B------:R-:W-:Y:S01]  /*25510*/  PRMT R41, RZ, 0x7610, R41 ;  /* 0x00007610ff297816 */ /* 0x000fe20000000029 */
[----:B---3--:R-:W-:Y:S02]  /*25520*/  @!P5 IMAD.MOV.U32 R11, RZ, RZ, R8 ;  /* 0x000000ffff0bd224 */ /* 0x008fe400078e0008 */
[----:B------:R-:W3:Y:S01]  /*25530*/  LDL R8, [R1+0xb74] ;  /* 0x000b740001087983 */ /* 0x000ee20000100800 */
[----:B------:R-:W-:-:S03]  /*25540*/  @!P5 IMAD.MOV.U32 R10, RZ, RZ, R7 ;  /* 0x000000ffff0ad224 */ /* 0x000fc600078e0007 */
[----:B------:R-:W3:Y:S04]  /*25550*/  LDL R7, [R1+0xb78] ;  /* 0x000b780001077983 */ /* 0x000ee80000100800 */
[----:B------:R-:W3:Y:S04]  /*25560*/  @!P5 LDG.E.U16 R40, desc[UR16][R10.64] ;  /* 0x000000100a28d981 */ /* 0x000ee8000c1e1500 */
[----:B------:R-:W3:Y:S04]  /*25570*/  LDL R11, [R1+0xb98] ;  /* 0x000b9800010b7983 */ /* 0x000ee80000100800 */
[----:B------:R-:W3:Y:S01]  /*25580*/  LDL R10, [R1+0xbb4] ;  /* 0x000bb400010a7983 */ /* 0x000ee20000100800 */
[----:B----4-:R-:W-:-:S02]  /*25590*/  @!P5 IMAD.MOV.U32 R14, RZ, RZ, R5 ;  /* 0x000000ffff0ed224 */ /* 0x010fc400078e0005 */
[----:B------:R-:W-:Y:S01]  /*255a0*/  @!P5 IMAD.MOV.U32 R15, RZ, RZ, R6 ;  /* 0x000000ffff0fd224 */ /* 0x000fe200078e0006 */
[----:B------:R-:W4:Y:S04]  /*255b0*/  LDL R5, [R1+0xbd0] ;  /* 0x000bd00001057983 */ /* 0x000f280000100800 */
[----:B------:R-:W4:Y:S04]  /*255c0*/  LDL R6, [R1+0x9e4] ;  /* 0x0009e40001067983 */ /* 0x000f280000100800 */
[----:B------:R2:W4:Y:S02]  /*255d0*/  @!P5 LDG.E.U16 R41, desc[UR16][R14.64] ;  /* 0x000000100e29d981 */ /* 0x000524000c1e1500 */
[----:B--2---:R-:W-:-:S02]  /*255e0*/  @!P5 IMAD.MOV.U32 R15, RZ, RZ, R4 ;  /* 0x000000ffff0fd224 */ /* 0x004fc400078e0004 */
[----:B------:R-:W2:Y:S01]  /*255f0*/  LDL R4, [R1+0x9fc] ;  /* 0x0009fc0001047983 */ /* 0x000ea20000100800 */
[----:B------:R-:W-:-:S03]  /*25600*/  @!P5 IMAD.MOV.U32 R14, RZ, RZ, R0 ;  /* 0x000000ffff0ed224 */ /* 0x000fc600078e0000 */
[----:B------:R-:W2:Y:S01]  /*25610*/  LDL R0, [R1+0xa00] ;  /* 0x000a000001007983 */ /* 0x000ea20000100800 */
[----:B------:R-:W-:Y:S01]  /*25620*/  PRMT R42, RZ, 0x7610, R42 ;  /* 0x00007610ff2a7816 */ /* 0x000fe2000000002a */
[----:B------:R-:W-:-:S05]  /*25630*/  @!P5 IMAD.MOV.U32 R13, RZ, RZ, R12 ;  /* 0x000000ffff0dd224 */ /* 0x000fca00078e000c */
[----:B------:R3:W2:Y:S01]  /*25640*/  @!P5 LDG.E.U16 R42, desc[UR16][R14.64] ;  /* 0x000000100e2ad981 */ /* 0x0006a2000c1e1500 */
[----:B------:R-:W-:Y:S02]  /*25650*/  PRMT R44, RZ, 0x7610, R44 ;  /* 0x00007610ff2c7816 */ /* 0x000fe4000000002c */
[----:B------:R-:W-:Y:S01]  /*25660*/  PRMT R45, RZ, 0x7610, R45 ;  /* 0x00007610ff2d7816 */ /* 0x000fe2000000002d */
[----:B---3--:R-:W-:Y:S02]  /*25670*/  @!P5 IMAD.MOV.U32 R15, RZ, RZ, R8 ;  /* 0x000000ffff0fd224 */ /* 0x008fe400078e0008 */
[----:B------:R-:W3:Y:S01]  /*25680*/  LDL R8, [R1+0xa1c] ;  /* 0x000a1c0001087983 */ /* 0x000ee20000100800 */
[----:B------:R-:W-:-:S03]  /*25690*/  @!P5 IMAD.MOV.U32 R14, RZ, RZ, R7 ;  /* 0x000000ffff0ed224 */ /* 0x000fc600078e0007 */
[----:B------:R-:W3:Y:S01]  /*256a0*/  LDL R7, [R1+0xa20] ;  /* 0x000a200001077983 */ /* 0x000ee20000100800 */
[----:B------:R-:W-:Y:S02]  /*256b0*/  @!P5 IMAD.MOV.U32 R12, RZ, RZ, R11 ;  /* 0x000000ffff0cd224 */ /* 0x000fe400078e000b */
[----:B------:R-:W-:Y:S02]  /*256c0*/  @!P5 IMAD.MOV.U32 R11, RZ, RZ, R10 ;  /* 0x000000ffff0bd224 */ /* 0x000fe400078e000a */
[----:B------:R-:W-:Y:S01]  /*256d0*/  @!P5 IMAD.MOV.U32 R10, RZ, RZ, R9 ;  /* 0x000000ffff0ad224 */ /* 0x000fe200078e0009 */
[----:B------:R-:W-:Y:S01]  /*256e0*/  PRMT R43, RZ, 0x7610, R43 ;  /* 0x00007610ff2b7816 */ /* 0x000fe2000000002b */
[----:B------:R-:W3:Y:S04]  /*256f0*/  LDL R9, [R1+0xaa0] ;  /* 0x000aa00001097983 */ /* 0x000ee80000100800 */
[----:B------:R4:W3:Y:S01]  /*25700*/  @!P5 LDG.E.U16 R44, desc[UR16][R10.64] ;  /* 0x000000100a2cd981 */ /* 0x0008e2000c1e1500 */
[----:B------:R-:W-:-:S03]  /*25710*/  PRMT R46, RZ, 0x7610, R46 ;  /* 0x00007610ff2e7816 */ /* 0x000fc6000000002e */
[----:B------:R-:W3:Y:S01]  /*25720*/  @!P5 LDG.E.U16 R43, desc[UR16][R12.64] ;  /* 0x000000100c2bd981 */ /* 0x000ee2000c1e1500 */
[----:B----4-:R-:W-:Y:S02]  /*25730*/  @!P5 IMAD.MOV.U32 R10, RZ, RZ, R5 ;  /* 0x000000ffff0ad224 */ /* 0x010fe400078e0005 */
[----:B------:R-:W-:Y:S01]  /*25740*/  @!P5 IMAD.MOV.U32 R11, RZ, RZ, R6 ;  /* 0x000000ffff0bd224 */ /* 0x000fe200078e0006 */
[----:B------:R-:W4:Y:S04]  /*25750*/  LDL R5, [R1+0xa40] ;  /* 0x000a400001057983 */ /* 0x000f280000100800 */
[----:B------:R-:W4:Y:S04]  /*25760*/  LDL R6, [R1+0xa3c] ;  /* 0x000a3c0001067983 */ /* 0x000f280000100800 */
[----:B------:R2:W4:Y:S01]  /*25770*/  @!P5 LDG.E.U16 R45, desc[UR16][R10.64] ;  /* 0x000000100a2dd981 */ /* 0x000522000c1e1500 */
[----:B------:R-:W-:-:S03]  /*25780*/  PRMT R60, RZ, 0x7610, R60 ;  /* 0x00007610ff3c7816 */ /* 0x000fc6000000003c */
[----:B------:R-:W4:Y:S04]  /*25790*/  LDL R12, [R1+0xa7c] ;  /* 0x000a7c00010c7983 */ /* 0x000f280000100800 */
[----:B------:R3:W4:Y:S01]  /*257a0*/  @!P5 LDG.E.U16 R60, desc[UR16][R14.64] ;  /* 0x000000100e3cd981 */ /* 0x000722000c1e1500 */
[----:B--2---:R-:W-:-:S03]  /*257b0*/  @!P5 IMAD.MOV.U32 R11, RZ, RZ, R4 ;  /* 0x000000ffff0bd224 */ /* 0x004fc600078e0004 */
[----:B------:R-:W2:Y:S01]  /*257c0*/  LDL R4, [R1+0xa5c] ;  /* 0x000a5c0001047983 */ /* 0x000ea20000100800 */
[----:B------:R-:W-:-:S03]  /*257d0*/  @!P5 IMAD.MOV.U32 R10, RZ, RZ, R0 ;  /* 0x000000ffff0ad224 */ /* 0x000fc600078e0000 */
[----:B------:R-:W2:Y:S04]  /*257e0*/  LDL R0, [R1+0xa60] ;  /* 0x000a600001007983 */ /* 0x000ea80000100800 */
[----:B------:R-:W2:Y:S04]  /*257f0*/  @!P5 LDG.E.U16 R46, desc[UR16][R10.64] ;  /* 0x000000100a2ed981 */ /* 0x000ea8000c1e1500 */
[----:B------:R-:W2:Y:S04]  /*25800*/  LDL R11, [R1+0xa80] ;  /* 0x000a8000010b7983 */ /* 0x000ea80000100800 */
[----:B------:R-:W2:Y:S01]  /*25810*/  LDL R10, [R1+0xa9c] ;  /* 0x000a9c00010a7983 */ /* 0x000ea20000100800 */
[----:B------:R-:W-:-:S02]  /*25820*/  PRMT R47, RZ, 0x7610, R47 ;  /* 0x00007610ff2f7816 */ /* 0x000fc4000000002f */
[----:B------:R-:W-:Y:S01]  /*25830*/  PRMT R48, RZ, 0x7610, R48 ;  /* 0x00007610ff307816 */ /* 0x000fe20000000030 */
[----:B---3--:R-:W-:Y:S02]  /*25840*/  @!P5 IMAD.MOV.U32 R15, RZ, RZ, R8 ;  /* 0x000000ffff0fd224 */ /* 0x008fe400078e0008 */
[----:B------:R-:W3:Y:S01]  /*25850*/  LDL R8, [R1+0xabc] ;  /* 0x000abc0001087983 */ /* 0x000ee20000100800 */
[----:B------:R-:W-:-:S03]  /*25860*/  @!P5 IMAD.MOV.U32 R14, RZ, RZ, R7 ;  /* 0x000000ffff0ed224 */ /* 0x000fc600078e0007 */
[----:B------:R-:W3:Y:S04]  /*25870*/  LDL R7, [R1+0xac0] ;  /* 0x000ac00001077983 */ /* 0x000ee80000100800 */
[----:B------:R4:W3:Y:S02]  /*25880*/  @!P5 LDG.E.U16 R47, desc[UR16][R14.64] ;  /* 0x000000100e2fd981 */ /* 0x0008e4000c1e1500 */
[----:B----4-:R-:W-:Y:S02]  /*25890*/  @!P5 IMAD.MOV.U32 R14, RZ, RZ, R5 ;  /* 0x000000ffff0ed224 */ /* 0x010fe400078e0005 */
[----:B------:R-:W4:Y:S01]  /*258a0*/  LDL R5, [R1+0xae0] ;  /* 0x000ae00001057983 */ /* 0x000f220000100800 */
[----:B------:R-:W-:-:S03]  /*258b0*/  @!P5 IMAD.MOV.U32 R15, RZ, RZ, R6 ;  /* 0x000000ffff0fd224 */ /* 0x000fc600078e0006 */
[----:B------:R-:W4:Y:S04]  /*258c0*/  LDL R6, [R1+0xadc] ;  /* 0x000adc0001067983 */ /* 0x000f280000100800 */
[----:B------:R2:W4:Y:S02]  /*258d0*/  @!P5 LDG.E.U16 R48, desc[UR16][R14.64] ;  /* 0x000000100e30d981 */ /* 0x000524000c1e1500 */
[----:B--2---:R-:W-:Y:S02]  /*258e0*/  @!P5 IMAD.MOV.U32 R15, RZ, RZ, R4 ;  /* 0x000000ffff0fd224 */ /* 0x004fe400078e0004 */
[----:B------:R-:W2:Y:S01]  /*258f0*/  LDL R4, [R1+0xafc] ;  /* 0x000afc0001047983 */ /* 0x000ea20000100800 */
[----:B------:R-:W-:-:S03]  /*25900*/  @!P5 IMAD.MOV.U32 R14, RZ, RZ, R0 ;  /* 0x000000ffff0ed224 */ /* 0x000fc600078e0000 */
[----:B------:R-:W2:Y:S01]  /*25910*/  LDL R0, [R1+0xb00] ;  /* 0x000b000001007983 */ /* 0x000ea20000100800 */
[----:B------:R-:W-:Y:S01]  /*25920*/  @!P5 IMAD.MOV.U32 R13, RZ, RZ, R12 ;  /* 0x000000ffff0dd224 */ /* 0x000fe200078e000c */
[----:B------:R-:W-:Y:S01]  /*25930*/  PRMT R51, RZ, 0x7610, R51 ;  /* 0x00007610ff337816 */ /* 0x000fe20000000033 */
[----:B------:R-:W-:Y:S02]  /*25940*/  @!P5 IMAD.MOV.U32 R12, RZ, RZ, R11 ;  /* 0x000000ffff0cd224 */ /* 0x000fe400078e000b */
[----:B------:R-:W-:Y:S02]  /*25950*/  @!P5 IMAD.MOV.U32 R11, RZ, RZ, R10 ;  /* 0x000000ffff0bd224 */ /* 0x000fe400078e000a */
[----:B------:R-:W-:Y:S01]  /*25960*/  @!P5 IMAD.MOV.U32 R10, RZ, RZ, R9 ;  /* 0x000000ffff0ad224 */ /* 0x000fe200078e0009 */
[----:B------:R-:W-:Y:S01]  /*25970*/  PRMT R52, RZ, 0x7610, R52 ;  /* 0x00007610ff347816 */ /* 0x000fe20000000034 */
[----:B------:R-:W2:Y:S04]  /*25980*/  LDL R9, [R1+0xb80] ;  /* 0x000b800001097983 */ /* 0x000ea80000100800 */
[----:B------:R3:W2:Y:S01]  /*25990*/  @!P5 LDG.E.U16 R51, desc[UR16][R10.64] ;  /* 0x000000100a33d981 */ /* 0x0006a2000c1e1500 */
[----:B------:R-:W-:-:S02]  /*259a0*/  PRMT R50, RZ, 0x7610, R50 ;  /* 0x00007610ff327816 */ /* 0x000fc40000000032 */
[----:B------:R-:W-:Y:S02]  /*259b0*/  PRMT R53, RZ, 0x7610, R53 ;  /* 0x00007610ff357816 */ /* 0x000fe40000000035 */
[----:B------:R-:W-:Y:S02]  /*259c0*/  PRMT R49, RZ, 0x7610, R49 ;  /* 0x00007610ff317816 */ /* 0x000fe40000000031 */
[----:B------:R-:W2:Y:S04]  /*259d0*/  @!P5 LDG.E.U16 R50, desc[UR16][R12.64] ;  /* 0x000000100c32d981 */ /* 0x000ea8000c1e1500 */
[----:B------:R-:W2:Y:S04]  /*259e0*/  @!P5 LDG.E.U16 R49, desc[UR16][R14.64] ;  /* 0x000000100e31d981 */ /* 0x000ea8000c1e1500 */
[----:B------:R-:W2:Y:S01]  /*259f0*/  LDL R12, [R1+0xb5c] ;  /* 0x000b5c00010c7983 */ /* 0x000ea20000100800 */
[----:B---3--:R-:W-:-:S03]  /*25a00*/  @!P5 IMAD.MOV.U32 R11, RZ, RZ, R8 ;  /* 0x000000ffff0bd224 */ /* 0x008fc600078e0008 */
        /* <DEDUP_REMOVED lines=8> */
[----:B------:R-:W4:Y:S04]  /*25a90*/  @!P5 LDG.E.U16 R53, desc[UR16][R10.64] ;  /* 0x000000100a35d981 */ /* 0x000f28000c1e1500 */
[----:B------:R-:W4:Y:S04]  /*25aa0*/  LDL R11, [R1+0xb60] ;  /* 0x000b6000010b7983 */ /* 0x000f280000100800 */
[----:B------:R-:W4:Y:S01]  /*25ab0*/  LDL R10, [R1+0xb7c] ;  /* 0x000b7c00010a7983 */ /* 0x000f220000100800 */
[----:B--2---:R-:W-:-:S03]  /*25ac0*/  @!P5 IMAD.MOV.U32 R15, RZ, RZ, R4 ;  /* 0x000000ffff0fd224 */ /* 0x004fc600078e0004 */
[----:B------:R-:W2:Y:S01]  /*25ad0*/  LDL R4, [R1+0xb9c] ;  /* 0x000b9c0001047983 */ /* 0x000ea20000100800 */
[----:B------:R-:W-:-:S03]  /*25ae0*/  @!P5 IMAD.MOV.U32 R14, RZ, RZ, R0 ;  /* 0x000000ffff0ed224 */ /* 0x000fc600078e0000 */
[----:B------:R-:W2:Y:S01]  /*25af0*/  LDL R0, [R1+0xba0] ;  /* 0x000ba00001007983 */ /* 0x000ea20000100800 */
[----:B------:R-:W-:-:S06]  /*25b00*/  PRMT R54, RZ, 0x7610, R54 ;  /* 0x00007610ff367816 */ /* 0x000fcc0000000036 */
[----:B------:R3:W2:Y:S01]  /*25b10*/  @!P5 LDG.E.U16 R54, desc[UR16][R14.64] ;  /* 0x000000100e36d981 */ /* 0x0006a2000c1e1500 */
[----:B------:R-:W-:Y:S02]  /*25b20*/  PRMT R55, RZ, 0x7610, R55 ;  /* 0x00007610ff377816 */ /* 0x000fe40000000037 */
[----:B------:R-:W-:Y:S01]  /*25b30*/  PRMT R76, RZ, 0x7610, R76 ;  /* 0x00007610ff4c7816 */ /* 0x000fe2000000004c */
[----:B------:R-:W-:Y:S02]  /*25b40*/  @!P5 IMAD.MOV.U32 R13, RZ, RZ, R12 ;  /* 0x000000ffff0dd224 */ /* 0x000fe400078e000c */
        /* <DEDUP_REMOVED lines=8> */
[----:B------:R-:W4:Y:S01]  /*25bd0*/  LDL R6, [R1+0x9e8] ;  /* 0x0009e80001067983 */ /* 0x000f220000100800 */
[----:B------:R-:W-:Y:S02]  /*25be0*/  @!P5 IMAD.MOV.U32 R12, RZ, RZ, R11 ;  /* 0x000000ffff0cd224 */ /* 0x000fe400078e000b */
[----:B------:R-:W-:Y:S02]  /*25bf0*/  @!P5 IMAD.MOV.U32 R11, RZ, RZ, R10 ;  /* 0x000000ffff0bd224 */ /* 0x000fe400078e000a */
[----:B------:R-:W-:Y:S01]  /*25c00*/  @!P5 IMAD.MOV.U32 R10, RZ, RZ, R9 ;  /* 0x000000ffff0ad224 */ /* 0x000fe200078e0009 */
[----:B------:R-:W-:Y:S01]  /*25c10*/  PRMT R58, RZ, 0x7610, R58 ;  /* 0x00007610ff3a7816 */ /* 0x000fe2000000003a */
[----:B------:R-:W4:Y:S04]  /*25c20*/  LDL R9, [R1+0xa68] ;  /* 0x000a680001097983 */ /* 0x000f280000100800 */
[----:B------:R2:W4:Y:S02]  /*25c30*/  @!P5 LDG.E.U16 R76, desc[UR16][R10.64] ;  /* 0x000000100a4cd981 */ /* 0x000524000c1e1500 */
[----:B--2---:R-:W-:-:S02]  /*25c40*/  @!P5 IMAD.MOV.U32 R11, RZ, RZ, R4 ;  /* 0x000000ffff0bd224 */ /* 0x004fc400078e0004 */
[----:B------:R-:W-:Y:S01]  /*25c50*/  @!P5 IMAD.MOV.U32 R10, RZ, RZ, R0 ;  /* 0x000000ffff0ad224 */ /* 0x000fe200078e0000 */
[----:B------:R-:W2:Y:S04]  /*25c60*/  LDL R4, [R1+0xa04] ;  /* 0x000a040001047983 */ /* 0x000ea80000100800 */
[----:B------:R-:W2:Y:S01]  /*25c70*/  LDL R0, [R1+0xa08] ;  /* 0x000a080001007983 */ /* 0x000ea20000100800 */
[----:B------:R-:W-:Y:S02]  /*25c80*/  PRMT R57, RZ, 0x7610, R57 ;  /* 0x00007610ff397816 */ /* 0x000fe40000000039 */
[----:B------:R-:W-:Y:S01]  /*25c90*/  PRMT R59, RZ, 0x7610, R59 ;  /* 0x00007610ff3b7816 */ /* 0x000fe2000000003b */
[----:B------:R3:W2:Y:S01]  /*25ca0*/  @!P5 LDG.E.U16 R58, desc[UR16][R10.64] ;  /* 0x000000100a3ad981 */ /* 0x0006a2000c1e1500 */
[----:B------:R-:W-:-:S03]  /*25cb0*/  PRMT R56, RZ, 0x7610, R56 ;  /* 0x00007610ff387816 */ /* 0x000fc60000000038 */
[----:B------:R-:W2:Y:S04]  /*25cc0*/  @!P5 LDG.E.U16 R57, desc[UR16][R12.64] ;  /* 0x000000100c39d981 */ /* 0x000ea8000c1e1500 */
[----:B------:R4:W2:Y:S04]  /*25cd0*/  @!P5 LDG.E.U16 R56, desc[UR16][R14.64] ;  /* 0x000000100e38d981 */ /* 0x0008a8000c1e1500 */
[----:B------:R-:W2:Y:S01]  /*25ce0*/  LDL R12, [R1+0xa44] ;  /* 0x000a4400010c7983 */ /* 0x000ea20000100800 */
[----:B------:R-:W-:Y:S01]  /*25cf0*/  PRMT R61, RZ, 0x7610, R61 ;  /* 0x00007610ff3d7816 */ /* 0x000fe2000000003d */
[----:B---3--:R-:W-:-:S02]  /*25d00*/  @!P5 IMAD.MOV.U32 R11, RZ, RZ, R8 ;  /* 0x000000ffff0bd224 */ /* 0x008fc400078e0008 */
[----:B------:R-:W3:Y:S01]  /*25d10*/  LDL R8, [R1+0xa24] ;  /* 0x000a240001087983 */ /* 0x000ee20000100800 */
[----:B------:R-:W-:-:S03]  /*25d20*/  @!P5 IMAD.MOV.U32 R10, RZ, RZ, R7 ;  /* 0x000000ffff0ad224 */ /* 0x000fc600078e0007 */
[----:B------:R-:W3:Y:S04]  /*25d30*/  LDL R7, [R1+0xa28] ;  /* 0x000a280001077983 */ /* 0x000ee80000100800 */
[----:B------:R-:W3:Y:S04]  /*25d40*/  @!P5 LDG.E.U16 R59, desc[UR16][R10.64] ;  /* 0x000000100a3bd981 */ /* 0x000ee8000c1e1500 */
[----:B------:R-:W3:Y:S04]  /*25d50*/  LDL R11, [R1+0xa48] ;  /* 0x000a4800010b7983 */ /* 0x000ee80000100800 */
[----:B------:R-:W3:Y:S01]  /*25d60*/  LDL R10, [R1+0xa64] ;  /* 0x000a6400010a7983 */ /* 0x000ee20000100800 */
[----:B----4-:R-:W-:-:S03]  /*25d70*/  @!P5 IMAD.MOV.U32 R14, RZ, RZ, R5 ;  /* 0x000000ffff0ed224 */ /* 0x010fc600078e0005 */
        /* <DEDUP_REMOVED lines=8> */
[----:B------:R-:W-:Y:S02]  /*25e00*/  PRMT R62, RZ, 0x7610, R62 ;  /* 0x00007610ff3e7816 */ /* 0x000fe4000000003e */
[----:B------:R-:W-:-:S04]  /*25e10*/  PRMT R65, RZ, 0x7610, R65 ;  /* 0x00007610ff417816 */ /* 0x000fc80000000041 */
[----:B------:R3:W2:Y:S01]  /*25e20*/  @!P5 LDG.E.U16 R62, desc[UR16][R14.64] ;  /* 0x000000100e3ed981 */ /* 0x0006a2000c1e1500 */
[----:B------:R-:W-:Y:S01]  /*25e30*/  @!P5 IMAD.MOV.U32 R13, RZ, RZ, R12 ;  /* 0x000000ffff0dd224 */ /* 0x000fe200078e000c */
        /* <DEDUP_REMOVED lines=13> */
[----:B----4-:R-:W-:-:S03]  /*25f10*/  @!P5 IMAD.MOV.U32 R10, RZ, RZ, R5 ;  /* 0x000000ffff0ad224 */ /* 0x010fc600078e0005 */
[----:B------:R-:W4:Y:S01]  /*25f20*/  LDL R5, [R1+0xae8] ;  /* 0x000ae80001057983 */ /* 0x000f220000100800 */
[----:B------:R-:W-:-:S03]  /*25f30*/  @!P5 IMAD.MOV.U32 R11, RZ, RZ, R6 ;  /* 0x000000ffff0bd224 */ /* 0x000fc600078e0006 */
[----:B------:R-:W4:Y:S04]  /*25f40*/  LDL R6, [R1+0xae4] ;  /* 0x000ae40001067983 */ /* 0x000f280000100800 */
[----:B------:R2:W4:Y:S01]  /*25f50*/  @!P5 LDG.E.U16 R66, desc[UR16][R10.64] ;  /* 0x000000100a42d981 */ /* 0x000522000c1e1500 */
[----:B------:R-:W-:-:S03]  /*25f60*/  PRMT R63, RZ, 0x7610, R63 ;  /* 0x00007610ff3f7816 */ /* 0x000fc6000000003f */
[----:B------:R-:W4:Y:S01]  /*25f70*/  LDL R12, [R1+0xb24] ;  /* 0x000b2400010c7983 */ /* 0x000f220000100800 */
[----:B------:R-:W-:-:S03]  /*25f80*/  PRMT R68, RZ, 0x7610, R68 ;  /* 0x00007610ff447816 */ /* 0x000fc60000000044 */
        /* <DEDUP_REMOVED lines=8> */
[----:B------:R-:W-:Y:S01]  /*26010*/  PRMT R69, RZ, 0x7610, R69 ;  /* 0x00007610ff457816 */ /* 0x000fe20000000045 */
[----:B---3--:R-:W-:-:S02]  /*26020*/  @!P5 IMAD.MOV.U32 R15, RZ, RZ, R8 ;  /* 0x000000ffff0fd224 */ /* 0x008fc400078e0008 */
        /* <DEDUP_REMOVED lines=14> */
[----:B------:R-:W-:Y:S02]  /*26110*/  PRMT R72, RZ, 0x7610, R72 ;  /* 0x00007610ff487816 */ /* 0x000fe40000000048 */
[----:B------:R-:W-:Y:S01]  /*26120*/  PRMT R73, RZ, 0x7610, R73 ;  /* 0x00007610ff497816 */ /* 0x000fe20000000049 */
        /* <DEDUP_REMOVED lines=27> */
[----:B------:R-:W-:Y:S02]  /*262e0*/  PRMT R74, RZ, 0x7610, R74 ;  /* 0x00007610ff4a7816 */ /* 0x000fe4000000004a */
[----:B------:R-:W-:-:S04]  /*262f0*/  PRMT R75, RZ, 0x7610, R75 ;  /* 0x00007610ff4b7816 */ /* 0x000fc8000000004b */
[----:B------:R3:W2:Y:S01]  /*26300*/  @!P5 LDG.E.U16 R74, desc[UR16][R14.64] ;  /* 0x000000100e4ad981 */ /* 0x0006a2000c1e1500 */
        /* <DEDUP_REMOVED lines=13> */
[----:B------:R-:W-:-:S05]  /*263e0*/  @!P5 IMAD.MOV.U32 R10, RZ, RZ, R9 ;  /* 0x000000ffff0ad224 */ /* 0x000fca00078e0009 */
[----:B------:R2:W4:Y:S02]  /*263f0*/  @!P5 LDG.E.U16 R79, desc[UR16][R10.64] ;  /* 0x000000100a4fd981 */ /* 0x000524000c1e1500 */
[----:B--2---:R-:W-:Y:S02]  /*26400*/  @!P5 IMAD.MOV.U32 R11, RZ, RZ, R4 ;  /* 0x000000ffff0bd224 */ /* 0x004fe400078e0004 */
[----:B------:R-:W2:Y:S01]  /*26410*/  LDL R4, [R1+0xaac] ;  /* 0x000aac0001047983 */ /* 0x000ea20000100800 */
[----:B------:R-:W-:-:S03]  /*26420*/  @!P5 IMAD.MOV.U32 R10, RZ, RZ, R0 ;  /* 0x000000ffff0ad224 */ /* 0x000fc600078e0000 */
[----:B------:R-:W2:Y:S01]  /*26430*/  LDL R0, [R1+0xab0] ;  /* 0x000ab00001007983 */ /* 0x000ea20000100800 */
[----:B------:R-:W-:Y:S02]  /*26440*/  PRMT R77, RZ, 0x7610, R77 ;  /* 0x00007610ff4d7816 */ /* 0x000fe4000000004d */
[----:B------:R-:W-:Y:S02]  /*26450*/  PRMT R78, RZ, 0x7610, R78 ;  /* 0x00007610ff4e7816 */ /* 0x000fe4000000004e */
[----:B------:R-:W-:Y:S02]  /*26460*/  PRMT R80, RZ, 0x7610, R80 ;  /* 0x00007610ff507816 */ /* 0x000fe40000000050 */
[----:B------:R-:W-:Y:S01]  /*26470*/  PRMT R81, RZ, 0x7610, R81 ;  /* 0x00007610ff517816 */ /* 0x000fe20000000051 */
[----:B------:R-:W2:Y:S01]  /*26480*/  @!P5 LDG.E.U16 R77, desc[UR16][R14.64] ;  /* 0x000000100e4dd981 */ /* 0x000ea2000c1e1500 */
[----:B------:R-:W-:-:S03]  /*26490*/  PRMT R82, RZ, 0x7610, R82 ;  /* 0x00007610ff527816 */ /* 0x000fc60000000052 */
[----:B------:R-:W2:Y:S04]  /*264a0*/  @!P5 LDG.E.U16 R78, desc[UR16][R12.64] ;  /* 0x000000100c4ed981 */ /* 0x000ea8000c1e1500 */
[----:B------:R-:W2:Y:S04]  /*264b0*/  @!P5 LDG.E.U16 R80, desc[UR16][R10.64] ;  /* 0x000000100a50d981 */ /* 0x000ea8000c1e1500 */
[----:B------:R-:W2:Y:S04]  /*264c0*/  LDL R14, [R1+0xacc] ;  /* 0x000acc00010e7983 */ /* 0x000ea80000100800 */
[----:B------:R-:W2:Y:S04]  /*264d0*/  LDL R13, [R1+0xad0] ;  /* 0x000ad000010d7983 */ /* 0x000ea80000100800 */
[----:B------:R-:W2:Y:S04]  /*264e0*/  LDL R12, [R1+0xaec] ;  /* 0x000aec00010c7983 */ /* 0x000ea80000100800 */
[----:B------:R-:W2:Y:S04]  /*264f0*/  LDL R11, [R1+0xaf0] ;  /* 0x000af000010b7983 */ /* 0x000ea80000100800 */
[----:B------:R-:W2:Y:S01]  /*26500*/  LDL R10, [R1+0xb0c] ;  /* 0x000b0c00010a7983 */ /* 0x000ea20000100800 */
[----:B---3--:R-:W-:-:S02]  /*26510*/  @!P5 IMAD.MOV.U32 R9, RZ, RZ, R8 ;  /* 0x000000ffff09d224 */ /* 0x008fc400078e0008 */
[----:B------:R-:W-:Y:S02]  /*26520*/  @!P5 IMAD.MOV.U32 R8, RZ, RZ, R7 ;  /* 0x000000ffff08d224 */ /* 0x000fe400078e0007 */
        /* <DEDUP_REMOVED lines=14> */
[----:B------:R-:W-:Y:S02]  /*26610*/  PRMT R88, RZ, 0x7610, R88 ;  /* 0x00007610ff587816 */ /* 0x000fe40000000058 */
[----:B------:R-:W-:Y:S01]  /*26620*/  PRMT R89, RZ, 0x7610, R89 ;  /* 0x00007610ff597816 */ /* 0x000fe20000000059 */
[----:B------:R-:W-:Y:S02]  /*26630*/  @!P5 IMAD.MOV.U32 R15, RZ, RZ, R14 ;  /* 0x000000ffff0fd224 */ /* 0x000fe400078e000e */
[----:B------:R-:W-:Y:S02]  /*26640*/  @!P5 IMAD.MOV.U32 R14, RZ, RZ, R13 ;  /* 0x000000ffff0ed224 */ /* 0x000fe400078e000d */
[----:B------:R-:W-:-:S02]  /*26650*/  @!P5 IMAD.MOV.U32 R13, RZ, RZ, R12 ;  /* 0x000000ffff0dd224 */ /* 0x000fc400078e000c */
[----:B------:R-:W-:Y:S02]  /*26660*/  @!P5 IMAD.MOV.U32 R12, RZ, RZ, R11 ;  /* 0x000000ffff0cd224 */ /* 0x000fe400078e000b */
[----:B------:R-:W-:Y:S01]  /*26670*/  @!P5 IMAD.MOV.U32 R11, RZ, RZ, R10 ;  /* 0x000000ffff0bd224 */ /* 0x000fe200078e000a */
[----:B------:R-:W-:Y:S02]  /*26680*/  PRMT R86, RZ, 0x7610, R86 ;  /* 0x00007610ff567816 */ /* 0x000fe40000000056 */
[----:B------:R-:W-:Y:S02]  /*26690*/  PRMT R85, RZ, 0x7610, R85 ;  /* 0x00007610ff557816 */ /* 0x000fe40000000055 */
[----:B------:R-:W-:Y:S02]  /*266a0*/  PRMT R84, RZ, 0x7610, R84 ;  /* 0x00007610ff547816 */ /* 0x000fe40000000054 */
[----:B------:R-:W-:Y:S02]  /*266b0*/  PRMT R83, RZ, 0x7610, R83 ;  /* 0x00007610ff537816 */ /* 0x000fe40000000053 */
[----:B------:R-:W2:Y:S04]  /*266c0*/  @!P5 LDG.E.U16 R85, desc[UR16][R12.64] ;  /* 0x000000100c55d981 */ /* 0x000ea8000c1e1500 */
[----:B------:R-:W2:Y:S04]  /*266d0*/  @!P5 LDG.E.U16 R84, desc[UR16][R14.64] ;  /* 0x000000100e54d981 */ /* 0x000ea8000c1e1500 */
[----:B------:R-:W2:Y:S01]  /*266e0*/  @!P5 LDG.E.U16 R83, desc[UR16][R16.64] ;  /* 0x000000101053d981 */ /* 0x000ea2000c1e1500 */
[----:B---3--:R-:W-:-:S02]  /*266f0*/  @!P5 IMAD.MOV.U32 R10, RZ, RZ, R9 ;  /* 0x000000ffff0ad224 */ /* 0x008fc400078e0009 */
[----:B------:R-:W-:-:S03]  /*26700*/  @!P5 IMAD.MOV.U32 R9, RZ, RZ, R8 ;  /* 0x000000ffff09d224 */ /* 0x000fc600078e0008 */
[----:B------:R-:W3:Y:S01]  /*26710*/  @!P5 LDG.E.U16 R86, desc[UR16][R10.64] ;  /* 0x000000100a56d981 */ /* 0x000ee2000c1e1500 */
[----:B------:R-:W-:-:S05]  /*26720*/  @!P5 IMAD.MOV.U32 R8, RZ, RZ, R7 ;  /* 0x000000ffff08d224 */ /* 0x000fca00078e0007 */
[----:B------:R-:W3:Y:S04]  /*26730*/  @!P5 LDG.E.U16 R87, desc[UR16][R8.64] ;  /* 0x000000100857d981 */ /* 0x000ee8000c1e1500 */
[----:B------:R-:W3:Y:S01]  /*26740*/  LDL R9, [R1+0xbac] ;  /* 0x000bac0001097983 */ /* 0x000ee20000100800 */
[----:B----4-:R-:W-:Y:S02]  /*26750*/  @!P5 IMAD.MOV.U32 R7, RZ, RZ, R6 ;  /* 0x000000ffff07d224 */ /* 0x010fe400078e0006 */
[----:B------:R-:W-:-:S05]  /*26760*/  @!P5 IMAD.MOV.U32 R6, RZ, RZ, R5 ;  /* 0x000000ffff06d224 */ /* 0x000fca00078e0005 */
[----:B------:R-:W4:Y:S04]  /*26770*/  @!P5 LDG.E.U16 R88, desc[UR16][R6.64] ;  /* 0x000000100658d981 */ /* 0x000f28000c1e1500 */
[----:B------:R-:W4:Y:S04]  /*26780*/  LDL R7, [R1+0xbb0] ;  /* 0x000bb00001077983 */ /* 0x000f280000100800 */
[----:B------:R-:W4:Y:S01]  /*26790*/  LDL R6, [R1+0x9e0] ;  /* 0x0009e00001067983 */ /* 0x000f220000100800 */
[----:B--2---:R-:W-:Y:S02]  /*267a0*/  @!P5 IMAD.MOV.U32 R5, RZ, RZ, R4 ;  /* 0x000000ffff05d224 */ /* 0x004fe400078e0004 */
[----:B------:R-:W-:-:S02]  /*267b0*/  @!P5 IMAD.MOV.U32 R4, RZ, RZ, R0 ;  /* 0x000000ffff04d224 */ /* 0x000fc400078e0000 */
[----:B------:R-:W2:Y:S04]  /*267c0*/  LDL R0, [R1+0x9f0] ;  /* 0x0009f00001007983 */ /* 0x000ea80000100800 */
[----:B------:R-:W2:Y:S04]  /*267d0*/  @!P5 LDG.E.U16 R89, desc[UR16][R4.64] ;  /* 0x000000100459d981 */ /* 0x000ea8000c1e1500 */
[----:B------:R-:W2:Y:S04]  /*267e0*/  LDL R5, [R1+0xbcc] ;  /* 0x000bcc0001057983 */ /* 0x000ea80000100800 */
[----:B------:R-:W2:Y:S04]  /*267f0*/  LDL R4, [R1+0x9dc] ;  /* 0x0009dc0001047983 */ /* 0x000ea80000100800 */
        /* <DEDUP_REMOVED lines=18> */
[----:B------:R-:W2:Y:S01]  /*26920*/  LDL.LU R17, [R1+0xc14] ;  /* 0x000c140001117983 */ /* 0x000ea20000300800 */
[----:B------:R-:W-:Y:S01]  /*26930*/  PRMT R93, RZ, 0x7610, R93 ;  /* 0x00007610ff5d7816 */ /* 0x000fe2000000005d */
[----:B-1----:R-:W-:-:S02]  /*26940*/  @!P5 IMAD.MOV.U32 R32, RZ, RZ, R29 ;  /* 0x000000ffff20d224 */ /* 0x002fc400078e001d */
[----:B------:R-:W-:Y:S01]  /*26950*/  @!P5 IMAD.MOV.U32 R33, RZ, RZ, R31 ;  /* 0x000000ffff21d224 */ /* 0x000fe200078e001f */
[----:B------:R-:W-:Y:S01]  /*26960*/  PRMT R92, RZ, 0x7610, R92 ;  /* 0x00007610ff5c7816 */ /* 0x000fe2000000005c */
[----:B------:R-:W2:Y:S04]  /*26970*/  LDL.LU R16, [R1+0xc10] ;  /* 0x000c100001107983 */ /* 0x000ea80000300800 */
[----:B------:R3:W2:Y:S01]  /*26980*/  @!P5 LDG.E.U16 R93, desc[UR16][R32.64] ;  /* 0x00000010205dd981 */ /* 0x0006a2000c1e1500 */
[----:B------:R-:W-:Y:S02]  /*26990*/  PRMT R3, RZ, 0x7610, R3 ;  /* 0x00007610ff037816 */ /* 0x000fe40000000003 */
[----:B------:R-:W-:Y:S02]  /*269a0*/  PRMT R91, RZ, 0x7610, R91 ;  /* 0x00007610ff5b7816 */ /* 0x000fe4000000005b */
[----:B------:R-:W-:Y:S01]  /*269b0*/  LOP3.LUT R31, R2, 0x60, RZ, 0x3c, !PT ;  /* 0x00000060021f7812 */ /* 0x000fe200078e3cff */
[----:B---3--:R-:W-:-:S02]  /*269c0*/  @!P5 IMAD.MOV.U32 R33, RZ, RZ, R9 ;  /* 0x000000ffff21d224 */ /* 0x008fc400078e0009 */
[----:B----4-:R-:W-:Y:S02]  /*269d0*/  @!P5 IMAD.MOV.U32 R32, RZ, RZ, R7 ;  /* 0x000000ffff20d224 */ /* 0x010fe400078e0007 */
[----:B------:R-:W-:-:S03]  /*269e0*/  @!P5 IMAD.MOV.U32 R7, RZ, RZ, R6 ;  /* 0x000000ffff07d224 */ /* 0x000fc600078e0006 */
[----:B------:R-:W3:Y:S04]  /*269f0*/  @!P5 LDG.E.U16 R92, desc[UR16][R32.64] ;  /* 0x00000010205cd981 */ /* 0x000ee8000c1e1500 */
[----:B------:R-:W4:Y:S04]  /*26a00*/  LDL.LU R33, [R1+0xbf8] ;  /* 0x000bf80001217983 */ /* 0x000f280000300800 */
[----:B------:R-:W3:Y:S01]  /*26a10*/  LDL.LU R32, [R1+0xbf4] ;  /* 0x000bf40001207983 */ /* 0x000ee20000300800 */
[----:B--2---:R-:W-:Y:S02]  /*26a20*/  @!P5 IMAD.MOV.U32 R6, RZ, RZ, R5 ;  /* 0x000000ffff06d224 */ /* 0x004fe400078e0005 */
[----:B------:R-:W-:-:S03]  /*26a30*/  @!P5 IMAD.MOV.U32 R5, RZ, RZ, R4 ;  /* 0x000000ffff05d224 */ /* 0x000fc600078e0004 */
[----:B------:R-:W2:Y:S01]  /*26a40*/  @!P5 LDG.E.U16 R91, desc[UR16][R6.64] ;  /* 0x00000010065bd981 */ /* 0x000ea2000c1e1500 */
[----:B------:R-:W-:-:S03]  /*26a50*/  @!P5 IMAD.MOV.U32 R4, RZ, RZ, R0 ;  /* 0x000000ffff04d224 */ /* 0x000fc600078e0000 */
[----:B------:R-:W2:Y:S04]  /*26a60*/  LDL.LU R0, [R1+0xbf0] ;  /* 0x000bf00001007983 */ /* 0x000ea80000300800 */
[----:B------:R-:W2:Y:S04]  /*26a70*/  @!P5 LDG.E.U16 R3, desc[UR16][R4.64] ;  /* 0x000000100403d981 */ /* 0x000ea8000c1e1500 */
[----:B------:R-:W-:Y:S04]  /*26a80*/  STS.U16 [R31+UR5+0x10b00], R8 ;  /* 0x010b00081f007988 */ /* 0x000fe80008000405 */
[----:B------:R-:W2:Y:S04]  /*26a90*/  LDL.LU R4, [R1+0xcbc] ;  /* 0x000cbc0001047983 */ /* 0x000ea80000300800 */
[----:B------:R-:W2:Y:S04]  /*26aa0*/  LDL.LU R5, [R1+0xcb8] ;  /* 0x000cb80001057983 */ /* 0x000ea80000300800 */
[----:B------:R-:W2:Y:S04]  /*26ab0*/  LDL.LU R29, [R1+0xcb4] ;  /* 0x000cb400011d7983 */ /* 0x000ea80000300800 */
[----:B------:R-:W2:Y:S04]  /*26ac0*/  LDL.LU R6, [R1+0xcb0] ;  /* 0x000cb00001067983 */ /* 0x000ea80000300800 */
[----:B------:R0:W-:Y:S04]  /*26ad0*/  STS.U16 [R31+UR5+0x14b00], R28 ;  /* 0x014b001c1f007988 */ /* 0x0001e80008000405 */
[----:B------:R-:W2:Y:S04]  /*26ae0*/  LDL.LU R7, [R1+0xcac] ;  /* 0x000cac0001077983 */ /* 0x000ea80000300800 */
[----:B------:R-:W-:Y:S04]  /*26af0*/  STS.U16 [R31+UR5+0x18b00], R11 ;  /* 0x018b000b1f007988 */ /* 0x000fe80008000405 */
[----:B0-----:R-:W2:Y:S04]  /*26b00*/  LDL.LU R28, [R1+0xca8] ;  /* 0x000ca800011c7983 */ /* 0x001ea80000300800 */
[----:B------:R-:W-:Y:S04]  /*26b10*/  STS.U16 [R31+UR5+0x1cb00], R10 ;  /* 0x01cb000a1f007988 */ /* 0x000fe80008000405 */
[----:B------:R-:W2:Y:S04]  /*26b20*/  LDL.LU R8, [R1+0xca4] ;  /* 0x000ca40001087983 */ /* 0x000ea80000300800 */
[----:B------:R0:W-:Y:S04]  /*26b30*/  STS.U16 [R31+UR5+0x10f00], R19 ;  /* 0x010f00131f007988 */ /* 0x0001e80008000405 */
[----:B------:R-:W2:Y:S04]  /*26b40*/  LDL.LU R9, [R1+0xca0] ;  /* 0x000ca00001097983 */ /* 0x000ea80000300800 */
[----:B------:R-:W-:Y:S04]  /*26b50*/  STS.U16 [R31+UR5+0x14f00], R21 ;  /* 0x014f00151f007988 */ /* 0x000fe80008000405 */
[----:B0-----:R-:W2:Y:S04]  /*26b60*/  LDL.LU R19, [R1+0xc8c] ;  /* 0x000c8c0001137983 */ /* 0x001ea80000300800 */
[----:B------:R0:W-:Y:S04]  /*26b70*/  STS.U16 [R31+UR5+0x18f00], R20 ;  /* 0x018f00141f007988 */ /* 0x0001e80008000405 */
[----:B------:R-:W2:Y:S04]  /*26b80*/  LDL.LU R10, [R1+0xc88] ;  /* 0x000c8800010a7983 */ /* 0x000ea80000300800 */
[----:B------:R-:W-:Y:S04]  /*26b90*/  STS.U16 [R31+UR5+0x1cf00], R23 ;  /* 0x01cf00171f007988 */ /* 0x000fe80008000405 */
[----:B------:R-:W2:Y:S04]  /*26ba0*/  LDL.LU R11, [R1+0xc84] ;  /* 0x000c8400010b7983 */ /* 0x000ea80000300800 */
[----:B------:R1:W-:Y:S04]  /*26bb0*/  STS.U16 [R31+UR5+0x11300], R22 ;  /* 0x011300161f007988 */ /* 0x0003e80008000405 */
[----:B0-----:R-:W2:Y:S04]  /*26bc0*/  LDL.LU R20, [R1+0xc80] ;  /* 0x000c800001147983 */ /* 0x001ea80000300800 */
[----:B------:R-:W-:Y:S04]  /*26bd0*/  STS.U16 [R31+UR5+0x15300], R25 ;  /* 0x015300191f007988 */ /* 0x000fe80008000405 */
[----:B------:R-:W2:Y:S04]  /*26be0*/  LDL.LU R21, [R1+0xc6c] ;  /* 0x000c6c0001157983 */ /* 0x000ea80000300800 */
[----:B------:R0:W-:Y:S04]  /*26bf0*/  STS.U16 [R31+UR5+0x19300], R24 ;  /* 0x019300181f007988 */ /* 0x0001e80008000405 */
[----:B-1----:R-:W2:Y:S04]  /*26c00*/  LDL.LU R22, [R1+0xc68] ;  /* 0x000c680001167983 */ /* 0x002ea80000300800 */
[----:B------:R-:W-:Y:S04]  /*26c10*/  STS.U16 [R31+UR5+0x1d300], R27 ;  /* 0x01d3001b1f007988 */ /* 0x000fe80008000405 */
[----:B------:R-:W2:Y:S04]  /*26c20*/  LDL.LU R23, [R1+0xc64] ;  /* 0x000c640001177983 */ /* 0x000ea80000300800 */
[----:B------:R1:W-:Y:S04]  /*26c30*/  STS.U16 [R31+UR5+0x11700], R26 ;  /* 0x0117001a1f007988 */ /* 0x0003e80008000405 */
[----:B0-----:R-:W2:Y:S04]  /*26c40*/  LDL.LU R24, [R1+0xc60] ;  /* 0x000c600001187983 */ /* 0x001ea80000300800 */
[----:B------:R-:W-:Y:S04]  /*26c50*/  STS.U16 [R31+UR5+0x15700], R13 ;  /* 0x0157000d1f007988 */ /* 0x000fe80008000405 */
[----:B------:R-:W2:Y:S04]  /*26c60*/  LDL.LU R25, [R1+0xc4c] ;  /* 0x000c4c0001197983 */ /* 0x000ea80000300800 */
[----:B------:R-:W-:Y:S04]  /*26c70*/  STS.U16 [R31+UR5+0x19700], R12 ;  /* 0x0197000c1f007988 */ /* 0x000fe80008000405 */
[----:B-1----:R-:W2:Y:S04]  /*26c80*/  LDL.LU R26, [R1+0xc48] ;  /* 0x000c4800011a7983 */ /* 0x002ea80000300800 */
        /* <DEDUP_REMOVED lines=8> */
[----:B0-----:R-:W2:Y:S04]  /*26d10*/  LDL.LU R17, [R1+0xc24] ;  /* 0x000c240001117983 */ /* 0x001ea80000300800 */
[----:B------:R0:W-:Y:S04]  /*26d20*/  STS.U16 [R31+UR5+0x1db00], R16 ;  /* 0x01db00101f007988 */ /* 0x0001e80008000405 */
[----:B------:R-:W2:Y:S04]  /*26d30*/  LDL.LU R14, [R1+0xc20] ;  /* 0x000c2000010e7983 */ /* 0x000ea80000300800 */
[----:B------:R1:W-:Y:S04]  /*26d40*/  STS.U16 [R31+UR5+0x11f00], R30 ;  /* 0x011f001e1f007988 */ /* 0x0003e80008000405 */
[----:B------:R-:W2:Y:S04]  /*26d50*/  LDL.LU R15, [R1+0xc0c] ;  /* 0x000c0c00010f7983 */ /* 0x000ea80000300800 */
[----:B0-----:R-:W2:Y:S01]  /*26d60*/  LDL.LU R16, [R1+0xc08] ;  /* 0x000c080001107983 */ /* 0x001ea20000300800 */
[----:B-1----:R-:W-:-:S03]  /*26d70*/  LOP3.LUT R30, R2, 0x70, RZ, 0x3c, !PT ;  /* 0x00000070021e7812 */ /* 0x002fc600078e3cff */
[----:B----4-:R0:W-:Y:S04]  /*26d80*/  STS.U16 [R31+UR5+0x15f00], R33 ;  /* 0x015f00211f007988 */ /* 0x0101e80008000405 */
[----:B---3--:R1:W-:Y:S04]  /*26d90*/  STS.U16 [R31+UR5+0x19f00], R32 ;  /* 0x019f00201f007988 */ /* 0x0083e80008000405 */
[----:B0-----:R-:W3:Y:S04]  /*26da0*/  LDL.LU R33, [R1+0x117c] ;  /* 0x00117c0001217983 */ /* 0x001ee80000300800 */
[----:B-1----:R-:W4:Y:S04]  /*26db0*/  LDL.LU R32, [R1+0x1178] ;  /* 0x0011780001207983 */ /* 0x002f280000300800 */
[----:B--2---:R0:W-:Y:S04]  /*26dc0*/  STS.U16 [R31+UR5+0x1df00], R0 ;  /* 0x01df00001f007988 */ /* 0x0041e80008000405 */
[----:B0-----:R-:W2:Y:S04]  /*26dd0*/  LDL.LU R31, [R1+0x1174] ;  /* 0x00117400011f7983 */ /* 0x001ea80000300800 */
[----:B------:R-:W2:Y:S04]  /*26de0*/  LDL.LU R0, [R1+0x1170] ;  /* 0x0011700001007983 */ /* 0x000ea80000300800 */
[----:B------:R0:W-:Y:S04]  /*26df0*/  STS.U16 [R30+UR5+0x10380], R4 ;  /* 0x010380041e007988 */ /* 0x0001e80008000405 */
[----:B------:R1:W-:Y:S04]  /*26e00*/  STS.U16 [R30+UR5+0x14380], R5 ;  /* 0x014380051e007988 */ /* 0x0003e80008000405 */
[----:B------:R1:W-:Y:S04]  /*26e10*/  STS.U16 [R30+UR5+0x18380], R29 ;  /* 0x0183801d1e007988 */ /* 0x0003e80008000405 */
[----:B0-----:R0:W5:Y:S04]  /*26e20*/  LDL.LU R4, [R1+0x116c] ;  /* 0x00116c0001047983 */ /* 0x0011680000300800 */
[----:B-1----:R0:W5:Y:S04]  /*26e30*/  LDL.LU R5, [R1+0x1168] ;  /* 0x0011680001057983 */ /* 0x0021680000300800 */
[----:B------:R-:W2:Y:S04]  /*26e40*/  LDL.LU R29, [R1+0x1164] ;  /* 0x00116400011d7983 */ /* 0x000ea80000300800 */
[----:B------:R1:W-:Y:S04]  /*26e50*/  STS.U16 [R30+UR5+0x1c380], R6 ;  /* 0x01c380061e007988 */ /* 0x0003e80008000405 */
[----:B------:R0:W-:Y:S04]  /*26e60*/  STS.U16 [R30+UR5+0x10780], R7 ;  /* 0x010780071e007988 */ /* 0x0001e80008000405 */
[----:B------:R0:W-:Y:S04]  /*26e70*/  STS.U16 [R30+UR5+0x14780], R28 ;  /* 0x0147801c1e007988 */ /* 0x0001e80008000405 */
[----:B-1----:R1:W5:Y:S04]  /*26e80*/  LDL.LU R6, [R1+0x1160] ;  /* 0x0011600001067983 */ /* 0x0023680000300800 */
[----:B0-----:R1:W5:Y:S04]  /*26e90*/  LDL.LU R7, [R1+0x115c] ;  /* 0x00115c0001077983 */ /* 0x0013680000300800 */
        /* <DEDUP_REMOVED lines=12> */
[----:B------:R1:W5:Y:S04]  /*26f60*/  LDL.LU R20, [R1+0x1140] ;  /* 0x0011400001147983 */ /* 0x0003680000300800 */
[----:B------:R0:W-:Y:S04]  /*26f70*/  STS.U16 [R30+UR5+0x10f80], R21 ;  /* 0x010f80151e007988 */ /* 0x0001e80008000405 */
[----:B------:R1:W-:Y:S04]  /*26f80*/  STS.U16 [R30+UR5+0x14f80], R22 ;  /* 0x014f80161e007988 */ /* 0x0003e80008000405 */
[----:B------:R1:W-:Y:S04]  /*26f90*/  STS.U16 [R30+UR5+0x18f80], R23 ;  /* 0x018f80171e007988 */ /* 0x0003e80008000405 */
[----:B0-----:R0:W5:Y:S04]  /*26fa0*/  LDL.LU R21, [R1+0x113c] ;  /* 0x00113c0001157983 */ /* 0x0011680000300800 */
[----:B-1----:R0:W5:Y:S04]  /*26fb0*/  LDL.LU R22, [R1+0x1138] ;  /* 0x0011380001167983 */ /* 0x0021680000300800 */
[----:B------:R0:W5:Y:S04]  /*26fc0*/  LDL.LU R23, [R1+0x1134] ;  /* 0x0011340001177983 */ /* 0x0001680000300800 */
        /* <DEDUP_REMOVED lines=10> */
[----:B-1----:R-:W2:Y:S04]  /*27070*/  LDL.LU R18, [R1+0x1120] ;  /* 0x0011200001127983 */ /* 0x002ea80000300800 */
[----:B------:R0:W5:Y:S04]  /*27080*/  LDL.LU R12, [R1+0x111c] ;  /* 0x00111c00010c7983 */ /* 0x0001680000300800 */
[----:B------:R1:W-:Y:S04]  /*27090*/  STS.U16 [R30+UR5+0x15780], R13 ;  /* 0x0157800d1e007988 */ /* 0x0003e80008000405 */
[----:B------:R0:W-:Y:S04]  /*270a0*/  STS.U16 [R30+UR5+0x19780], R17 ;  /* 0x019780111e007988 */ /* 0x0001e80008000405 */
[----:B-1----:R1:W5:Y:S04]  /*270b0*/  LDL.LU R13, [R1+0x1118] ;  /* 0x00111800010d7983 */ /* 0x0023680000300800 */
[----:B0-----:R-:W2:Y:S04]  /*270c0*/  LDL.LU R17, [R1+0x1114] ;  /* 0x0011140001117983 */ /* 0x001ea80000300800 */
[----:B------:R0:W-:Y:S04]  /*270d0*/  STS.U16 [R30+UR5+0x1d780], R14 ;  /* 0x01d7800e1e007988 */ /* 0x0001e80008000405 */
[----:B------:R1:W-:Y:S04]  /*270e0*/  STS.U16 [R30+UR5+0x11b80], R15 ;  /* 0x011b800f1e007988 */ /* 0x0003e80008000405 */
[----:B------:R1:W-:Y:S04]  /*270f0*/  STS.U16 [R30+UR5+0x15b80], R16 ;  /* 0x015b80101e007988 */ /* 0x0003e80008000405 */
[----:B0-----:R0:W5:Y:S04]  /*27100*/  LDL.LU R14, [R1+0x1110] ;  /* 0x00111000010e7983 */ /* 0x0011680000300800 */
[----:B-1----:R0:W5:Y:S04]  /*27110*/  LDL.LU R15, [R1+0x110c] ;  /* 0x00110c00010f7983 */ /* 0x0021680000300800 */
[----:B------:R0:W5:Y:S04]  /*27120*/  LDL.LU R16, [R1+0x1108] ;  /* 0x0011080001107983 */ /* 0x0001680000300800 */
[----:B--2---:R1:W-:Y:S04]  /*27130*/  STS.U16 [R30+UR5+0x19b80], R17 ;  /* 0x019b80111e007988 */ /* 0x0043e80008000405 */
[----:B------:R2:W-:Y:S04]  /*27140*/  STS.U16 [R30+UR5+0x1db80], R18 ;  /* 0x01db80121e007988 */ /* 0x0005e80008000405 */
[----:B------:R0:W-:Y:S04]  /*27150*/  STS.U16 [R30+UR5+0x11f80], R19 ;  /* 0x011f80131e007988 */ /* 0x0001e80008000405 */
[----:B-1----:R1:W5:Y:S04]  /*27160*/  LDL.LU R17, [R1+0x1104] ;  /* 0x0011040001117983 */ /* 0x0023680000300800 */
[----:B--2---:R1:W5:Y:S04]  /*27170*/  LDL.LU R18, [R1+0x1100] ;  /* 0x0011000001127983 */ /* 0x0043680000300800 */
[----:B0-----:R1:W5:Y:S04]  /*27180*/  LDL.LU R19, [R1+0x10fc] ;  /* 0x0010fc0001137983 */ /* 0x0013680000300800 */
[----:B------:R0:W-:Y:S04]  /*27190*/  STS.U16 [R30+UR5+0x15f80], R28 ;  /* 0x015f801c1e007988 */ /* 0x0001e80008000405 */
[----:B------:R2:W-:Y:S04]  /*271a0*/  STS.U16 [R30+UR5+0x19f80], R29 ;  /* 0x019f801d1e007988 */ /* 0x0005e80008000405 */
[----:B------:R1:W-:Y:S04]  /*271b0*/  STS.U16 [R30+UR5+0x1df80], R0 ;  /* 0x01df80001e007988 */ /* 0x0003e80008000405 */
[----:B0-----:R0:W5:Y:S04]  /*271c0*/  LDL.LU R28, [R1+0x10f8] ;  /* 0x0010f800011c7983 */ /* 0x0011680000300800 */
[----:B--2---:R0:W5:Y:S04]  /*271d0*/  LDL.LU R29, [R1+0x10f4] ;  /* 0x0010f400011d7983 */ /* 0x0041680000300800 */
[----:B-1----:R0:W5:Y:S04]  /*271e0*/  LDL.LU R30, [R1+0x10f0] ;  /* 0x0010f000011e7983 */ /* 0x0021680000300800 */
[----:B------:R-:W2:Y:S04]  /*271f0*/  LDL.LU R0, [R1+0x10ec] ;  /* 0x0010ec0001007983 */ /* 0x000ea80000300800 */
[----:B--2---:R1:W-:Y:S04]  /*27200*/  STS.U16 [R0+UR5+0x24000], R31 ;  /* 0x0240001f00007988 */ /* 0x0043e80008000405 */
[----:B----4-:R2:W-:Y:S04]  /*27210*/  STS.U16 [R0+UR5+0x24400], R32 ;  /* 0x0244002000007988 */ /* 0x0105e80008000405 */
[----:B---3--:R3:W-:Y:S04]  /*27220*/  STS.U16 [R0+UR5+0x24800], R33 ;  /* 0x0248002100007988 */ /* 0x0087e80008000405 */
[----:B-1----:R0:W5:Y:S04]  /*27230*/  LDL.LU R31, [R1+0x10e8] ;  /* 0x0010e800011f7983 */ /* 0x0021680000300800 */
[----:B--2---:R0:W5:Y:S04]  /*27240*/  LDL.LU R32, [R1+0x10e4] ;  /* 0x0010e40001207983 */ /* 0x0041680000300800 */
[----:B---3--:R0:W5:Y:S04]  /*27250*/  LDL.LU R33, [R1+0x10e0] ;  /* 0x0010e00001217983 */ /* 0x0081680000300800 */
[----:B------:R1:W-:Y:S04]  /*27260*/  STS.U16 [R0+UR5+0x24c00], R34 ;  /* 0x024c002200007988 */ /* 0x0003e80008000405 */
[----:B------:R2:W-:Y:S04]  /*27270*/  STS.U16 [R0+UR5+0x25000], R35 ;  /* 0x0250002300007988 */ /* 0x0005e80008000405 */
[----:B------:R3:W-:Y:S04]  /*27280*/  STS.U16 [R0+UR5+0x25400], R36 ;  /* 0x0254002400007988 */ /* 0x0007e80008000405 */
[----:B-1----:R0:W5:Y:S04]  /*27290*/  LDL.LU R34, [R1+0x10dc] ;  /* 0x0010dc0001227983 */ /* 0x0021680000300800 */
[----:B--2---:R0:W5:Y:S04]  /*272a0*/  LDL.LU R35, [R1+0x10d8] ;  /* 0x0010d80001237983 */ /* 0x0041680000300800 */
[----:B------:R1:W-:Y:S04]  /*272b0*/  STS.U16 [R0+UR5+0x27000], R60 ;  /* 0x0270003c00007988 */ /* 0x0003e80008000405 */
[----:B---3--:R0:W5:Y:S04]  /*272c0*/  LDL.LU R36, [R1+0x10d4] ;  /* 0x0010d40001247983 */ /* 0x0081680000300800 */
[----:B------:R2:W-:Y:S01]  /*272d0*/  STS.U16 [R0+UR5+0x25800], R37 ;  /* 0x0258002500007988 */ /* 0x0005e20008000405 */
[----:B-1----:R-:W-:-:S03]  /*272e0*/  LOP3.LUT R60, R0, 0x20, RZ, 0x3c, !PT ;  /* 0x00000020003c7812 */ /* 0x002fc600078e3cff */
[----:B------:R1:W-:Y:S04]  /*272f0*/  STS.U16 [R0+UR5+0x25c00], R38 ;  /* 0x025c002600007988 */ /* 0x0003e80008000405 */
[----:B------:R3:W-:Y:S04]  /*27300*/  STS.U16 [R0+UR5+0x26000], R39 ;  /* 0x0260002700007988 */ /* 0x0007e80008000405 */
[----:B--2---:R0:W5:Y:S04]  /*27310*/  LDL.LU R37, [R1+0x10d0] ;  /* 0x0010d00001257983 */ /* 0x0041680000300800 */
[----:B-1----:R0:W5:Y:S04]  /*27320*/  LDL.LU R38, [R1+0x10cc] ;  /* 0x0010cc0001267983 */ /* 0x0021680000300800 */
[----:B---3--:R0:W5:Y:S04]  /*27330*/  LDL.LU R39, [R1+0x10c8] ;  /* 0x0010c80001277983 */ /* 0x0081680000300800 */
[----:B------:R1:W-:Y:S04]  /*27340*/  STS.U16 [R0+UR5+0x26400], R40 ;  /* 0x0264002800007988 */ /* 0x0003e80008000405 */
[----:B------:R2:W-:Y:S04]  /*27350*/  STS.U16 [R0+UR5+0x26800], R41 ;  /* 0x0268002900007988 */ /* 0x0005e80008000405 */
[----:B------:R3:W-:Y:S04]  /*27360*/  STS.U16 [R0+UR5+0x26c00], R42 ;  /* 0x026c002a00007988 */ /* 0x0007e80008000405 */
[----:B-1----:R0:W5:Y:S04]  /*27370*/  LDL.LU R40, [R1+0x10c4] ;  /* 0x0010c40001287983 */ /* 0x0021680000300800 */
[----:B------:R1:W-:Y:S04]  /*27380*/  STS.U16 [R0+UR5+0x27400], R43 ;  /* 0x0274002b00007988 */ /* 0x0003e80008000405 */
[----:B------:R4:W-:Y:S04]  /*27390*/  STS.U16 [R0+UR5+0x27800], R44 ;  /* 0x0278002c00007988 */ /* 0x0009e80008000405 */
[----:B------:R0:W-:Y:S04]  /*273a0*/  STS.U16 [R0+UR5+0x27c00], R45 ;  /* 0x027c002d00007988 */ /* 0x0001e80008000405 */
[----:B--2---:R2:W5:Y:S04]  /*273b0*/  LDL.LU R41, [R1+0x10c0] ;  /* 0x0010c00001297983 */ /* 0x0045680000300800 */
[----:B------:R0:W-:Y:S04]  /*273c0*/  STS.U16 [R60+UR5+0x24100], R46 ;  /* 0x0241002e3c007988 */ /* 0x0001e80008000405 */
[----:B---3--:R2:W5:Y:S04]  /*273d0*/  LDL.LU R42, [R1+0x10bc] ;  /* 0x0010bc00012a7983 */ /* 0x0085680000300800 */
[----:B------:R3:W-:Y:S04]  /*273e0*/  STS.U16 [R60+UR5+0x24500], R47 ;  /* 0x0245002f3c007988 */ /* 0x0007e80008000405 */
[----:B-1----:R2:W5:Y:S04]  /*273f0*/  LDL.LU R43, [R1+0x10b8] ;  /* 0x0010b800012b7983 */ /* 0x0025680000300800 */
[----:B------:R1:W-:Y:S04]  /*27400*/  STS.U16 [R60+UR5+0x24900], R48 ;  /* 0x024900303c007988 */ /* 0x0003e80008000405 */
[----:B----4-:R2:W5:Y:S04]  /*27410*/  LDL.LU R44, [R1+0x10b4] ;  /* 0x0010b400012c7983 */ /* 0x0105680000300800 */
[----:B------:R4:W-:Y:S04]  /*27420*/  STS.U16 [R60+UR5+0x24d00], R49 ;  /* 0x024d00313c007988 */ /* 0x0009e80008000405 */
[----:B0-----:R2:W5:Y:S04]  /*27430*/  LDL.LU R45, [R1+0x10b0] ;  /* 0x0010b000012d7983 */ /* 0x0015680000300800 */
[----:B------:R0:W-:Y:S04]  /*27440*/  STS.U16 [R60+UR5+0x25100], R50 ;  /* 0x025100323c007988 */ /* 0x0001e80008000405 */
[----:B------:R2:W5:Y:S04]  /*27450*/  LDL.LU R46, [R1+0x10ac] ;  /* 0x0010ac00012e7983 */ /* 0x0005680000300800 */
        /* <DEDUP_REMOVED lines=10> */
[----:B------:R-:W-:Y:S04]  /*27500*/  STS.U16 [R60+UR5+0x26900], R56 ;  /* 0x026900383c007988 */ /* 0x000fe80008000405 */
[----:B---3--:R2:W5:Y:S04]  /*27510*/  LDL.LU R52, [R1+0x1094] ;  /* 0x0010940001347983 */ /* 0x0085680000300800 */
[----:B------:R-:W-:Y:S04]  /*27520*/  STS.U16 [R60+UR5+0x26d00], R57 ;  /* 0x026d00393c007988 */ /* 0x000fe80008000405 */
[----:B-1----:R2:W5:Y:S04]  /*27530*/  LDL.LU R53, [R1+0x1090] ;  /* 0x0010900001357983 */ /* 0x0025680000300800 */
[----:B------:R1:W-:Y:S04]  /*27540*/  STS.U16 [R60+UR5+0x27100], R76 ;  /* 0x0271004c3c007988 */ /* 0x0003e80008000405 */
[----:B----4-:R2:W5:Y:S04]  /*27550*/  LDL.LU R54, [R1+0x108c] ;  /* 0x00108c0001367983 */ /* 0x0105680000300800 */
[----:B0-----:R2:W5:Y:S01]  /*27560*/  LDL.LU R55, [R1+0x1088] ;  /* 0x0010880001377983 */ /* 0x0015620000300800 */
[----:B-1----:R-:W-:-:S03]  /*27570*/  LOP3.LUT R76, R0, 0x40, RZ, 0x3c, !PT ;  /* 0x00000040004c7812 */ /* 0x002fc600078e3cff */
[----:B------:R2:W5:Y:S04]  /*27580*/  LDL.LU R56, [R1+0x1084] ;  /* 0x0010840001387983 */ /* 0x0005680000300800 */
[----:B------:R0:W-:Y:S04]  /*27590*/  STS.U16 [R60+UR5+0x27500], R58 ;  /* 0x0275003a3c007988 */ /* 0x0001e80008000405 */
[----:B------:R2:W5:Y:S04]  /*275a0*/  LDL.LU R57, [R1+0x1080] ;  /* 0x0010800001397983 */ /* 0x0005680000300800 */
[----:B------:R1:W-:Y:S04]  /*275b0*/  STS.U16 [R60+UR5+0x27900], R59 ;  /* 0x0279003b3c007988 */ /* 0x0003e80008000405 */
[----:B0-----:R2:W5:Y:S04]  /*275c0*/  LDL.LU R58, [R1+0x107c] ;  /* 0x00107c00013a7983 */ /* 0x0015680000300800 */
[----:B------:R0:W-:Y:S04]  /*275d0*/  STS.U16 [R60+UR5+0x27d00], R61 ;  /* 0x027d003d3c007988 */ /* 0x0001e80008000405 */
[----:B-1----:R2:W5:Y:S04]  /*275e0*/  LDL.LU R59, [R1+0x1078] ;  /* 0x00107800013b7983 */ /* 0x0025680000300800 */
[----:B------:R1:W-:Y:S04]  /*275f0*/  STS.U16 [R76+UR5+0x24200], R62 ;  /* 0x0242003e4c007988 */ /* 0x0003e80008000405 */
[----:B0-----:R2:W5:Y:S04]  /*27600*/  LDL.LU R60, [R1+0x1074] ;  /* 0x00107400013c7983 */ /* 0x0015680000300800 */
[----:B------:R0:W-:Y:S04]  /*27610*/  STS.U16 [R76+UR5+0x24600], R63 ;  /* 0x0246003f4c007988 */ /* 0x0001e80008000405 */
[----:B------:R2:W5:Y:S04]  /*27620*/  LDL.LU R61, [R1+0x1070] ;  /* 0x00107000013d7983 */ /* 0x0005680000300800 */
[----:B------:R3:W-:Y:S04]  /*27630*/  STS.U16 [R76+UR5+0x24a00], R64 ;  /* 0x024a00404c007988 */ /* 0x0007e80008000405 */
[----:B-1----:R2:W5:Y:S04]  /*27640*/  LDL.LU R62, [R1+0x106c] ;  /* 0x00106c00013e7983 */ /* 0x0025680000300800 */
[----:B------:R1:W-:Y:S04]  /*27650*/  STS.U16 [R76+UR5+0x24e00], R65 ;  /* 0x024e00414c007988 */ /* 0x0003e80008000405 */
[----:B0-----:R2:W5:Y:S04]  /*27660*/  LDL.LU R63, [R1+0x1068] ;  /* 0x00106800013f7983 */ /* 0x0015680000300800 */
[----:B------:R0:W-:Y:S04]  /*27670*/  STS.U16 [R76+UR5+0x25200], R66 ;  /* 0x025200424c007988 */ /* 0x0001e80008000405 */
[----:B---3--:R2:W5:Y:S04]  /*27680*/  LDL.LU R64, [R1+0x1064] ;  /* 0x0010640001407983 */ /* 0x0085680000300800 */
        /* <DEDUP_REMOVED lines=16> */
[----:B---3--:R2:W5:Y:S01]  /*27790*/  LDL.LU R73, [R1+0x1040] ;  /* 0x0010400001497983 */ /* 0x0085620000300800 */
[----:B-1----:R-:W-:-:S03]  /*277a0*/  LOP3.LUT R90, R0, 0x60, RZ, 0x3c, !PT ;  /* 0x00000060005a7812 */ /* 0x002fc600078e3cff */
[----:B------:R0:W-:Y:S04]  /*277b0*/  STS.U16 [R76+UR5+0x27600], R74 ;  /* 0x0276004a4c007988 */ /* 0x0001e80008000405 */
[----:B------:R1:W-:Y:S04]  /*277c0*/  STS.U16 [R76+UR5+0x27a00], R75 ;  /* 0x027a004b4c007988 */ /* 0x0003e80008000405 */
[----:B------:R3:W-:Y:S04]  /*277d0*/  STS.U16 [R76+UR5+0x27e00], R77 ;  /* 0x027e004d4c007988 */ /* 0x0007e80008000405 */
[----:B0-----:R2:W5:Y:S04]  /*277e0*/  LDL.LU R74, [R1+0x103c] ;  /* 0x00103c00014a7983 */ /* 0x0015680000300800 */
[----:B-1----:R2:W5:Y:S04]  /*277f0*/  LDL.LU R75, [R1+0x1038] ;  /* 0x00103800014b7983 */ /* 0x0025680000300800 */
[----:B---3--:R2:W5:Y:S04]  /*27800*/  LDL.LU R76, [R1+0x1034] ;  /* 0x00103400014c7983 */ /* 0x0085680000300800 */
[----:B------:R2:W5:Y:S04]  /*27810*/  LDL.LU R77, [R1+0x1030] ;  /* 0x00103000014d7983 */ /* 0x0005680000300800 */
[----:B------:R0:W-:Y:S04]  /*27820*/  STS.U16 [R90+UR5+0x24300], R78 ;  /* 0x0243004e5a007988 */ /* 0x0001e80008000405 */
[----:B------:R1:W-:Y:S04]  /*27830*/  STS.U16 [R90+UR5+0x24700], R79 ;  /* 0x0247004f5a007988 */ /* 0x0003e80008000405 */
[----:B------:R3:W-:Y:S04]  /*27840*/  STS.U16 [R90+UR5+0x24b00], R80 ;  /* 0x024b00505a007988 */ /* 0x0007e80008000405 */
[----:B0-----:R2:W5:Y:S04]  /*27850*/  LDL.LU R78, [R1+0x102c] ;  /* 0x00102c00014e7983 */ /* 0x0015680000300800 */
[----:B-1----:R2:W5:Y:S04]  /*27860*/  LDL.LU R79, [R1+0x1028] ;  /* 0x00102800014f7983 */ /* 0x0025680000300800 */
[----:B---3--:R2:W5:Y:S04]  /*27870*/  LDL.LU R80, [R1+0x1024] ;  /* 0x0010240001507983 */ /* 0x0085680000300800 */
        /* <DEDUP_REMOVED lines=24> */
[----:B------:R0:W-:Y:S01]  /*27a00*/  STS.U16 [R90+UR5+0x27f00], R3 ;  /* 0x027f00035a007988 */ /* 0x0001e20008000405 */
[----:B------:R1:W-:Y:S06]  /*27a10*/  MEMBAR.ALL.CTA ;  /* 0x0000000000007992 */ /* 0x0003ec0000008000 */
[----:B-1----:R-:W1:Y:S04]  /*27a20*/  FENCE.VIEW.ASYNC.S ;  /* 0x00000000000073c6 */ /* 0x002e680000000000 */
[----:B0-----:R2:W5:Y:S04]  /*27a30*/  LDL.LU R90, [R1+0xff0] ;  /* 0x000ff000015a7983 */ /* 0x0015680000300800 */
[----:B------:R2:W5:Y:S01]  /*27a40*/  LDL.LU R3, [R1+0xfec] ;  /* 0x000fec0001037983 */ /* 0x0005620000300800 */
[----:B------:R-:W-:-:S04]  /*27a50*/  ULEA UR8, UR11, UR5, 0x3 ;  /* 0x000000050b087291 */ /* 0x000fc8000f8e18ff */
[----:B------:R-:W-:Y:S01]  /*27a60*/  UIADD3 UR8, UPT, UPT, UR8, 0x28000, URZ ;  /* 0x0002800008087890 */ /* 0x000fe2000fffe0ff */
[----:B-1----:R-:W-:Y:S06]  /*27a70*/  BAR.SYNC.DEFER_BLOCKING 0x0 ;  /* 0x0000000000007b1d */ /* 0x002fec0000010000 */
[----:B------:R-:W-:Y:S05]  /*27a80*/  @P3 BRA `(.L_x_9) ;  /* 0x0000000000dc3947 */ /* 0x000fea0003800000 */
[----:B------:R-:W-:Y:S02]  /*27a90*/  UIADD3 UR4, UPT, UPT, UR6, 0x80, URZ ;  /* 0x0000008006047890 */ /* 0x000fe4000fffe0ff */
[----:B------:R-:W-:Y:S02]  /*27aa0*/  UIADD3 UR10, UPT, UPT, UR6, 0x80, URZ ;  /* 0x00000080060a7890 */ /* 0x000fe4000fffe0ff */
[----:B------:R-:W-:Y:S01]  /*27ab0*/  UIADD3 UR15, UPT, UPT, UR6, 0x80, URZ ;  /* 0x00000080060f7890 */ /* 0x000fe2000fffe0ff */
[----:B------:R-:W-:Y:S01]  /*27ac0*/  UMOV UR64, 0x0 ;  /* 0x0000000000407882 */ /* 0x000fe20000000000 */
[----:B------:R-:W-:Y:S01]  /*27ad0*/  UMOV UR65, 0x8208490 ;  /* 0x0820849000417882 */ /* 0x000fe20000000000 */
[----:B------:R-:W-:Y:S01]  /*27ae0*/  UMOV UR66, UR14 ;  /* 0x0000000e00427c82 */ /* 0x000fe20008000000 */
[----:B------:R-:W-:Y:S01]  /*27af0*/  UMOV UR67, 0x40004040 ;  /* 0x4000404000437882 */ /* 0x000fe20000000000 */
[----:B------:R-:W-:Y:S01]  /*27b00*/  UMOV UR76, 0x0 ;  /* 0x00000000004c7882 */ /* 0x000fe20000000000 */
[----:B------:R-:W-:Y:S01]  /*27b10*/  UMOV UR77, 0x8208490 ;  /* 0x08208490004d7882 */ /* 0x000fe20000000000 */
[----:B------:R-:W-:-:S02]  /*27b20*/  UIADD3 UR72, UPT, UPT, UR6, 0x80, URZ ;  /* 0x0000008006487890 */ /* 0x000fc4000fffe0ff */
[----:B------:R-:W-:Y:S01]  /*27b30*/  UTCHMMA gdesc[UR66], gdesc[UR52], tmem[UR6], tmem[UR64], idesc[UR65], UPT ;  /* 0x00ff4034420075ea */ /* 0x000fe2000b800006 */
[----:B------:R-:W-:Y:S01]  /*27b40*/  UMOV UR68, 0x0 ;  /* 0x0000000000447882 */ /* 0x000fe20000000000 */
[----:B------:R-:W-:Y:S01]  /*27b50*/  UMOV UR69, 0x8208490 ;  /* 0x0820849000457882 */ /* 0x000fe20000000000 */
[----:B------:R-:W-:Y:S02]  /*27b60*/  UIADD3 UR73, UPT, UPT, UR6, 0x100, URZ ;  /* 0x0000010006497890 */ /* 0x000fe4000fffe0ff */
[----:B------:R0:W-:Y:S01]  /*27b70*/  UTCHMMA gdesc[UR12], gdesc[UR18], tmem[UR6], tmem[UR76], idesc[UR77], UPT ;  /* 0x00ff4c120c0075ea */ /* 0x0001e2000b800006 */
[----:B------:R-:W-:Y:S01]  /*27b80*/  UMOV UR70, 0x0 ;  /* 0x0000000000467882 */ /* 0x000fe20000000000 */
[----:B------:R-:W-:Y:S01]  /*27b90*/  UMOV UR71, 0x8208490 ;  /* 0x0820849000477882 */ /* 0x000fe20000000000 */
[----:B------:R-:W-:Y:S02]  /*27ba0*/  UIADD3 UR74, UPT, UPT, UR6, 0x100, URZ ;  /* 0x00000100064a7890 */ /* 0x000fe4000fffe0ff */
[----:B------:R-:W-:Y:S01]  /*27bb0*/  UTCHMMA gdesc[UR20], gdesc[UR22], tmem[UR6], tmem[UR68], idesc[UR69], UPT ;  /* 0x00ff4416140075ea */ /* 0x000fe2000b800006 */
[----:B------:R-:W-:Y:S01]  /*27bc0*/  UMOV UR54, 0x0 ;  /* 0x0000000000367882 */ /* 0x000fe20000000000 */
[----:B------:R-:W-:Y:S01]  /*27bd0*/  UMOV UR55, 0x8208490 ;  /* 0x0820849000377882 */ /* 0x000fe20000000000 */
[----:B------:R-:W-:-:S02]  /*27be0*/  UIADD3 UR75, UPT, UPT, UR6, 0x100, URZ ;  /* 0x00000100064b7890 */ /* 0x000fc4000fffe0ff */
[----:B------:R-:W-:Y:S01]  /*27bf0*/  UTCHMMA gdesc[UR24], gdesc[UR26], tmem[UR6], tmem[UR70], idesc[UR71], UPT ;  /* 0x00ff461a180075ea */ /* 0x000fe2000b800006 */
[----:B------:R-:W-:Y:S01]  /*27c00*/  UMOV UR56, 0x0 ;  /* 0x0000000000387882 */ /* 0x000fe20000000000 */
[----:B------:R-:W-:Y:S01]  /*27c10*/  UMOV UR57, 0x8208490 ;  /* 0x0820849000397882 */ /* 0x000fe20000000000 */
[----:B0-----:R-:W-:Y:S01]  /*27c20*/  UIADD3 UR76, UPT, UPT, UR6, 0x100, URZ ;  /* 0x00000100064c7890 */ /* 0x001fe2000fffe0ff */
[----:B------:R0:W-:Y:S01]  /*27c30*/  UTCHMMA gdesc[UR28], gdesc[UR52], tmem[UR4], tmem[UR54], idesc[UR55], UPT ;  /* 0x00ff36341c0075ea */ /* 0x0001e2000b800004 */
[----:B------:R-:W-:Y:S01]  /*27c40*/  UMOV UR58, 0x0 ;  /* 0x00000000003a7882 */ /* 0x000fe20000000000 */
[----:B------:R-:W-:Y:S01]  /*27c50*/  UMOV UR59, 0x8208490 ;  /* 0x08208490003b7882 */ /* 0x000fe20000000000 */
[----:B------:R-:W-:Y:S01]  /*27c60*/  UIADD3 UR77, UPT, UPT, UR6, 0x180, URZ ;  /* 0x00000180064d7890 */ /* 0x000fe2000fffe0ff */
[----:B------:R1:W-:Y:S01]  /*27c70*/  UTCHMMA gdesc[UR30], gdesc[UR18], tmem[UR10], tmem[UR56], idesc[UR57], UPT ;  /* 0x00ff38121e0075ea */ /* 0x0003e2000b80000a */
[----:B------:R-:W-:Y:S01]  /*27c80*/  UMOV UR60, 0x0 ;  /* 0x00000000003c7882 */ /* 0x000fe20000000000 */
[----:B------:R-:W-:Y:S01]  /*27c90*/  UMOV UR61, 0x8208490 ;  /* 0x08208490003d7882 */ /* 0x000fe20000000000 */
[----:B------:R3:W-:Y:S01]  /*27ca0*/  UTCHMMA gdesc[UR32], gdesc[UR22], tmem[UR15], tmem[UR58], idesc[UR59], UPT ;  /* 0x00ff3a16200075ea */ /* 0x0007e2000b80000f */
[----:B------:R-:W-:Y:S01]  /*27cb0*/  UMOV UR62, 0x0 ;  /* 0x00000000003e7882 */ /* 0x000fe20000000000 */
[----:B------:R-:W-:Y:S01]  /*27cc0*/  UMOV UR63, 0x8208490 ;  /* 0x08208490003f7882 */ /* 0x000fe20000000000 */
[----:B0-----:R-:W-:Y:S01]  /*27cd0*/  UIADD3 UR4, UPT, UPT, UR6, 0x180, URZ ;  /* 0x0000018006047890 */ /* 0x001fe2000fffe0ff */
[----:B------:R0:W-:Y:S01]  /*27ce0*/  UTCHMMA gdesc[UR34], gdesc[UR26], tmem[UR72], tmem[UR60], idesc[UR61], UPT ;  /* 0x00ff3c1a220075ea */ /* 0x0001e2000b800048 */
[----:B------:R-:W-:Y:S01]  /*27cf0*/  UMOV UR66, 0x0 ;  /* 0x0000000000427882 */ /* 0x000fe20000000000 */
[----:B------:R-:W-:Y:S01]  /*27d00*/  UMOV UR67, 0x8208490 ;  /* 0x0820849000437882 */ /* 0x000fe20000000000 */
[----:B-1----:R-:W-:Y:S01]  /*27d10*/  UIADD3 UR10, UPT, UPT, UR6, 0x180, URZ ;  /* 0x00000180060a7890 */ /* 0x002fe2000fffe0ff */
[----:B------:R1:W-:Y:S01]  /*27d20*/  UTCHMMA gdesc[UR36], gdesc[UR52], tmem[UR73], tmem[UR62], idesc[UR63], UPT ;  /* 0x00ff3e34240075ea */ /* 0x0003e2000b800049 */
[----:B------:R1:W-:Y:S01]  /*27d30*/  UTCHMMA gdesc[UR38], gdesc[UR18], tmem[UR74], tmem[UR64], idesc[UR65], UPT ;  /* 0x00ff4012260075ea */ /* 0x0003e2000b80004a */
[----:B---3--:R-:W-:Y:S01]  /*27d40*/  UIADD3 UR15, UPT, UPT, UR6, 0x180, URZ ;  /* 0x00000180060f7890 */ /* 0x008fe2000fffe0ff */
[----:B------:R1:W-:Y:S01]  /*27d50*/  UTCHMMA gdesc[UR40], gdesc[UR22], tmem[UR75], tmem[UR66], idesc[UR67], UPT ;  /* 0x00ff4216280075ea */ /* 0x0003e2000b80004b */
[----:B------:R1:W-:Y:S01]  /*27d60*/  UTCHMMA gdesc[UR42], gdesc[UR26], tmem[UR76], tmem[UR68], idesc[UR69], UPT ;  /* 0x00ff441a2a0075ea */ /* 0x0003e2000b80004c */
[----:B------:R1:W-:Y:S01]  /*27d70*/  UTCHMMA gdesc[UR44], gdesc[UR52], tmem[UR77], tmem[UR70], idesc[UR71], UPT ;  /* 0x00ff46342c0075ea */ /* 0x0003e2000b80004d */
[----:B0-----:R-:W-:Y:S01]  /*27d80*/  UMOV UR60, UR8 ;  /* 0x00000008003c7c82 */ /* 0x001fe20008000000 */
[----:B------:R-:W-:Y:S01]  /*27d90*/  UMOV UR61, URZ ;  /* 0x000000ff003d7c82 */ /* 0x000fe20008000000 */
[----:B------:R1:W-:Y:S01]  /*27da0*/  UTCHMMA gdesc[UR46], gdesc[UR18], tmem[UR4], tmem[UR54], idesc[UR55], UPT ;  /* 0x00ff36122e0075ea */ /* 0x0003e2000b800004 */
[----:B------:R-:W-:Y:S01]  /*27db0*/  UMOV UR60, UR60 ;  /* 0x0000003c003c7c82 */ /* 0x000fe20008000000 */
[----:B------:R1:W-:Y:S01]  /*27dc0*/  UTCHMMA gdesc[UR48], gdesc[UR22], tmem[UR10], tmem[UR56], idesc[UR57], UPT ;  /* 0x00ff3816300075ea */ /* 0x0003e2000b80000a */
[----:B------:R1:W-:Y:S01]  /*27dd0*/  UTCHMMA gdesc[UR50], gdesc[UR26], tmem[UR15], tmem[UR58], idesc[UR59], UPT ;  /* 0x00ff3a1a320075ea */ /* 0x0003e2000b80000f */
[----:B------:R1:W-:Y:S01]  /*27de0*/  UTCBAR [UR60], URZ ;  /* 0x000000ff3c0073e9 */ /* 0x0003e200080000ff */
[----:B------:R-:W-:Y:S01]  /*27df0*/  NOP ;  /* 0x0000000000007918 */ /* 0x000fe20000000000 */
.L_x_9:
[----:B------:R0:W-:Y:S04]  /*27e00*/  STL [R1+0xff0], R2 ;  /* 0x000ff00201007387 */ /* 0x0001e80000100800 */
[----:B0-----:R-:W3:Y:S04]  /*27e10*/  LDL R2, [R1+0xfe0] ;  /* 0x000fe00001027983 */ /* 0x001ee80000100800 */
[----:B------:R0:W-:Y:S04]  /*27e20*/  STL [R1+0xfec], R0 ;  /* 0x000fec0001007387 */ /* 0x0001e80000100800 */
[----:B0-----:R-:W3:Y:S01]  /*27e30*/  LDL R0, [R1+0x6c0] ;  /* 0x0006c00001007983 */ /* 0x001ee20000100800 */
[----:B------:R-:W-:-:S04]  /*27e40*/  UIADD3 UR11, UPT, UPT, UR11, 0x1, URZ ;  /* 0x000000010b0b7890 */ /* 0x000fc8000fffe0ff */
[----:B------:R-:W-:-:S04]  /*27e50*/  UISETP.GT.AND UP1, UPT, UR11, 0x1, UPT ;  /* 0x000000010b00788c */ /* 0x000fc8000bf24270 */
[----:B-1----:R-:W-:Y:S02]  /*27e60*/  USEL UR4, URZ, 0x1, !UP1 ;  /* 0x00000001ff047887 */ /* 0x002fe4000c800000 */
[----:B------:R-:W-:Y:S01]  /*27e70*/  USEL UR11, UR11, URZ, !UP1 ;  /* 0x000000ff0b0b7287 */ /* 0x000fe2000c800000 */
[----:B---3--:R-:W-:Y:S02]  /*27e80*/  ISETP.NE.U32.AND P0, PT, R0, R2, PT ;  /* 0x000000020000720c */ /* 0x008fe40003f05070 */
[----:B------:R1:W5:Y:S04]  /*27e90*/  LDL.LU R2, [R1+0xff0] ;  /* 0x000ff00001027983 */ /* 0x0003680000300800 */
[----:B------:R1:W5:Y:S01]  /*27ea0*/  LDL.LU R0, [R1+0xfec] ;  /* 0x000fec0001007983 */ /* 0x0003620000300800 */
[----:B------:R-:W-:-:S03]  /*27eb0*/  ULOP3.LUT UR10, UR9, UR4, URZ, 0x3c, !UPT ;  /* 0x00000004090a7292 */ /* 0x000fc6000f8e3cff */
[----:B------:R-:W-:-:S04]  /*27ec0*/  UMOV UR4, UR9 ;  /* 0x0000000900047c82 */ /* 0x000fc80008000000 */
[----:B------:R-:W-:Y:S01]  /*27ed0*/  UMOV UR9, UR10 ;  /* 0x0000000a00097c82 */ /* 0x000fe20008000000 */
[----:B-1----:R-:W-:Y:S05]  /*27ee0*/  @P0 BRA `(.L_x_10) ;  /* 0xfffffe8400980947 */ /* 0x002fea000383ffff */
.L_x_7:
[----:B-----5:R-:W1:Y:S02]  /*27ef0*/  LDC R92, c[0x0][0x3a0] ;  /* 0x0000e800ff5c7b82 */ /* 0x020e640000000800 */
[----:B-1----:R-:W-:-:S05]  /*27f00*/  VIADD R92, R92, 0x3f ;  /* 0x0000003f5c5c7836 */ /* 0x002fca0000000000 */
[----:B------:R-:W-:-:S13]  /*27f10*/  ISETP.GE.AND P0, PT, R92, 0x40, PT ;  /* 0x000000405c00780c */ /* 0x000fda0003f06270 */
[----:B------:R-:W-:Y:S05]  /*27f20*/  @!P0 BRA `(.L_x_11) ;  /* 0x0000000000108947 */ /* 0x000fea0003800000 */
[----:B------:R-:W-:-:S06]  /*27f30*/  USHF.L.U32 UR4, UR4, 0x1f, URZ ;  /* 0x0000001f04047899 */ /* 0x000fcc00080006ff */
[----:B------:R-:W-:-:S04]  /*27f40*/  IMAD.U32 R0, RZ, RZ, UR4 ;  /* 0x00000004ff007e24 */ /* 0x000fc8000f8e00ff */
[----:B------:R-:W1:Y:S02]  /*27f50*/  SYNCS.PHASECHK.TRANS64.TRYWAIT P0, [UR8], R0 ;  /* 0x00000000ff0075a7 */ /* 0x000e640008001108 */
[----:B-1----:R-:W-:Y:S05]  /*27f60*/  @!P0 BRA `(.L_x_12) ;  /* 0x0000012800408947 */ /* 0x002fea0003800000 */
.L_x_11:
[----:B------:R-:W-:Y:S01]  /*27f70*/  STL [R1+0x1258], R65 ;  /* 0x0012584101007387 */ /* 0x000fe20000100800 */
[----:B------:R-:W1:Y:S03]  /*27f80*/  LDCU.128 UR20, c[0x0][0x390] ;  /* 0x00007200ff1477ac */ /* 0x000e660008000c00 */
[----:B------:R-:W-:Y:S01]  /*27f90*/  STL [R1+0x1254], R62 ;  /* 0x0012543e01007387 */ /* 0x000fe20000100800 */
[----:B------:R-:W3:Y:S03]  /*27fa0*/  LDCU.64 UR30, c[0x0][0x398] ;  /* 0x00007300ff1e77ac */ /* 0x000ee60008000a00 */
[----:B------:R-:W-:Y:S01]  /*27fb0*/  STL [R1+0x1250], R59 ;  /* 0x0012503b01007387 */ /* 0x000fe20000100800 */
[----:B------:R-:W4:Y:S03]  /*27fc0*/  LDCU.64 UR8, c[0x0][0x398] ;  /* 0x00007300ff0877ac */ /* 0x000f260008000a00 */
[----:B------:R-:W-:Y:S01]  /*27fd0*/  STL [R1+0x125c], R59 ;  /* 0x00125c3b01007387 */ /* 0x000fe20000100800 */
[----:B------:R-:W5:Y:S03]  /*27fe0*/  LDCU.64 UR12, c[0x0][0x398] ;  /* 0x00007300ff0c77ac */ /* 0x000f660008000a00 */
[----:B------:R-:W-:Y:S01]  /*27ff0*/  STL [R1+0x1268], R59 ;  /* 0x0012683b01007387 */ /* 0x000fe20000100800 */
[----:B------:R-:W0:Y:S03]  /*28000*/  LDCU.64 UR28, c[0x0][0x398] ;  /* 0x00007300ff1c77ac */ /* 0x000e260008000a00 */
[----:B------:R-:W-:Y:S01]  /*28010*/  STL [R1+0x1274], R59 ;  /* 0x0012743b01007387 */ /* 0x000fe20000100800 */
[----:B------:R-:W2:Y:S03]  /*28020*/  LDCU.64 UR26, c[0x0][0x398] ;  /* 0x00007300ff1a77ac */ /* 0x000ea60008000a00 */
[----:B------:R-:W-:Y:S01]  /*28030*/  STL [R1+0x1280], R59 ;  /* 0x0012803b01007387 */ /* 0x000fe20000100800 */
[----:B------:R-:W0:Y:S03]  /*28040*/  LDCU.64 UR24, c[0x0][0x398] ;  /* 0x00007300ff1877ac */ /* 0x000e260008000a00 */
[----:B------:R-:W-:Y:S01]  /*28050*/  STL [R1+0x128c], R59 ;  /* 0x00128c3b01007387 */ /* 0x000fe20000100800 */
[----:B------:R-:W0:Y:S03]  /*28060*/  LDCU.64 UR10, c[0x0][0x398] ;  /* 0x00007300ff0a77ac */ /* 0x000e260008000a00 */
[----:B------:R-:W-:Y:S01]  /*28070*/  STL [R1+0x1298], R59 ;  /* 0x0012983b01007387 */ /* 0x000fe20000100800 */
[----:B------:R-:W0:Y:S03]  /*28080*/  LDCU.64 UR14, c[0x0][0x398] ;  /* 0x00007300ff0e77ac */ /* 0x000e260008000a00 */
[----:B------:R-:W-:Y:S01]  /*28090*/  STL [R1+0x12a4], R59 ;  /* 0x0012a43b01007387 */ /* 0x000fe20000100800 */
[----:B------:R-:W0:Y:S03]  /*280a0*/  LDCU.64 UR18, c[0x0][0x398] ;  /* 0x00007300ff1277ac */ /* 0x000e260008000a00 */
        /* <DEDUP_REMOVED lines=51> */
[----:B------:R-:W0:Y:S01]  /*283e0*/  LDCU UR65, c[0x0][0x39c] ;  /* 0x00007380ff4177ac */ /* 0x000e220008000800 */
[----:B------:R-:W-:Y:S06]  /*283f0*/  BAR.SYNC.DEFER_BLOCKING 0x0 ;  /* 0x0000000000007b1d */ /* 0x000fec0000010000 */
[----:B------:R-:W0:Y:S01]  /*28400*/  LDCU UR71, c[0x0][0x398] ;  /* 0x00007300ff4777ac */ /* 0x000e220008000800 */
        /* <DEDUP_REMOVED lines=9> */
[----:B------:R-:W0:Y:S01]  /*284a0*/  @!P1 SYNCS.CCTL.IV [UR5+0x28000] ;  /* 0x02800000ff0099b1 */ /* 0x000e220008000005 */
[----:B------:R-:W0:Y:S02]  /*284b0*/  LDCU UR64, c[0x0][0x398] ;  /* 0x00007300ff4077ac */ /* 0x000e240008000800 */
        /* <DEDUP_REMOVED lines=28> */
[----:B------:R-:W-:Y:S04]  /*28680*/  STL [R1+0x1098], R73 ;  /* 0x0010984901007387 */ /* 0x000fe80000100800 */
[----:B------:R-:W-:Y:S04]  /*28690*/  STL [R1+0x1094], R72 ;  /* 0x0010944801007387 */ /* 0x000fe80000100800 */
[----:B------:R-:W-:Y:S04]  /*286a0*/  STL [R1+0x1090], R71 ;  /* 0x0010904701007387 */ /* 0x000fe80000100800 */
[----:B------:R-:W-:Y:S04]  /*286b0*/  STL [R1+0x108c], R70 ;  /* 0x00108c4601007387 */ /* 0x000fe80000100800 */
[----:B------:R-:W-:Y:S04]  /*286c0*/  STL [R1+0x1088], R69 ;  /* 0x0010884501007387 */ /* 0x000fe80000100800 */
[----:B------:R1:W-:Y:S01]  /*286d0*/  STL [R1+0x1084], R68 ;  /* 0x0010844401007387 */ /* 0x0003e20000100800 */
[----:B0-----:R-:W-:Y:S06]  /*286e0*/  BAR.SYNC.DEFER_BLOCKING 0x0 ;  /* 0x0000000000007b1d */ /* 0x001fec0000010000 */
[----:B-1----:R-:W0:Y:S01]  /*286f0*/  LDTM.x64 R28, tmem[UR7] ;  /* 0x00000007001c79ee */ /* 0x002e220008340000 */
[----:B------:R-:W-:Y:S04]  /*28700*/  STL [R1+0x106c], R3 ;  /* 0x00106c0301007387 */ /* 0x000fe80000100800 */
[----:B------:R-:W-:Y:S04]  /*28710*/  STL [R1+0x1110], R3 ;  /* 0x0011100301007387 */ /* 0x000fe80000100800 */
[----:B------:R-:W-:Y:S04]  /*28720*/  STL [R1+0x1068], R0 ;  /* 0x0010680001007387 */ /* 0x000fe80000100800 */
[----:B------:R-:W-:Y:S01]  /*28730*/  STL [R1+0x1114], R0 ;  /* 0x0011140001007387 */ /* 0x000fe20000100800 */
[----:B------:R-:W1:Y:S03]  /*28740*/  @!P1 SYNCS.CCTL.IV [UR5+0x28008] ;  /* 0x02800800ff0099b1 */ /* 0x000e660008000005 */
[----:B------:R-:W-:Y:S01]  /*28750*/  STL [R1+0x1060], R93 ;  /* 0x0010605d01007387 */ /* 0x000fe20000100800 */
[----:B------:R-:W1:Y:S03]  /*28760*/  LDCU.64 UR4, c[0x0][0x398] ;  /* 0x00007300ff0477ac */ /* 0x000e660008000a00 */
[----:B0-----:R-:W-:Y:S01]  /*28770*/  STL.64 [R1+0x200], R28 ;  /* 0x0002001c01007387 */ /* 0x001fe20000100a00 */
[----:B------:R-:W-:-:S02]  /*28780*/  IMAD.MOV.U32 R9, RZ, RZ, R88 ;  /* 0x000000ffff097224 */ /* 0x000fc400078e0058 */
[----:B------:R-:W-:Y:S01]  /*28790*/  IMAD.MOV.U32 R27, RZ, RZ, R87 ;  /* 0x000000ffff1b7224 */ /* 0x000fe200078e0057 */
[----:B------:R-:W-:Y:S04]  /*287a0*/  STL.64 [R1+0x208], R30 ;  /* 0x0002081e01007387 */ /* 0x000fe80000100a00 */
        /* <DEDUP_REMOVED lines=10> */
[----:B------:R-:W-:Y:S04]  /*28850*/  STL.64 [R1+0x260], R52 ;  /* 0x0002603401007387 */ /* 0x000fe80000100a00 */
[----:B------:R-:W-:Y:S04]  /*28860*/  STL.64 [R1+0x268], R54 ;  /* 0x0002683601007387 */ /* 0x000fe80000100a00 */
[----:B------:R-:W-:Y:S01]  /*28870*/  STL.64 [R1+0x270], R56 ;  /* 0x0002703801007387 */ /* 0x000fe20000100a00 */
[----:B0-----:R-:W-:-:S03]  /*28880*/  IMAD.MOV.U32 R50, RZ, RZ, R86 ;  /* 0x000000ffff327224 */ /* 0x001fc600078e0056 */
[----:B------:R-:W-:Y:S04]  /*28890*/  STL.64 [R1+0x278], R58 ;  /* 0x0002783a01007387 */ /* 0x000fe80000100a00 */
[----:B------:R-:W-:Y:S04]  /*288a0*/  STL.64 [R1+0x280], R60 ;  /* 0x0002803c01007387 */ /* 0x000fe80000100a00 */
[----:B------:R0:W-:Y:S04]  /*288b0*/  STL.64 [R1+0x288], R62 ;  /* 0x0002883e01007387 */ /* 0x0001e80000100a00 */
        /* <DEDUP_REMOVED lines=12> */
[----:B------:R1:W-:Y:S04]  /*28980*/  STL.64 [R1+0x2f8], R90 ;  /* 0x0002f85a01007387 */ /* 0x0003e80000100a00 */
[----:B0-----:R-:W2:Y:S04]  /*28990*/  LDL.LU R62, [R1+0x2e4] ;  /* 0x0002e400013e7983 */ /* 0x001ea80000300800 */
[----:B------:R-:W2:Y:S04]  /*289a0*/  LDL.LU R53, [R1+0x2e0] ;  /* 0x0002e00001357983 */ /* 0x000ea80000300800 */
[----:B------:R-:W2:Y:S04]  /*289b0*/  LDL.LU R38, [R1+0x2dc] ;  /* 0x0002dc0001267983 */ /* 0x000ea80000300800 */
[----:B------:R-:W2:Y:S04]  /*289c0*/  LDL.LU R30, [R1+0x2d8] ;  /* 0x0002d800011e7983 */ /* 0x000ea80000300800 */
[----:B------:R-:W2:Y:S04]  /*289d0*/  LDL.LU R21, [R1+0x2d4] ;  /* 0x0002d40001157983 */ /* 0x000ea80000300800 */
[----:B------:R-:W2:Y:S04]  /*289e0*/  LDL.LU R12, [R1+0x2d0] ;  /* 0x0002d000010c7983 */ /* 0x000ea80000300800 */
[----:B------:R-:W2:Y:S04]  /*289f0*/  LDL.LU R66, [R1+0x2b0] ;  /* 0x0002b00001427983 */ /* 0x000ea80000300800 */
        /* <DEDUP_REMOVED lines=20> */
[----:B------:R-:W5:Y:S04]  /*28b40*/  LDL.LU R7, [R1+0x260] ;  /* 0x0002600001077983 */ /* 0x000f680000300800 */
[----:B------:R-:W5:Y:S04]  /*28b50*/  LDL.LU R4, [R1+0x25c] ;  /* 0x00025c0001047983 */ /* 0x000f680000300800 */
[----:B------:R-:W5:Y:S04]  /*28b60*/  LDL.LU R92, [R1+0x224] ;  /* 0x00022400015c7983 */ /* 0x000f680000300800 */
[----:B-1----:R-:W5:Y:S04]  /*28b70*/  LDL.LU R91, [R1+0x210] ;  /* 0x00021000015b7983 */ /* 0x002f680000300800 */
[----:B------:R-:W5:Y:S04]  /*28b80*/  LDL.LU R90, [R1+0x20c] ;  /* 0x00020c00015a7983 */ /* 0x000f680000300800 */
[----:B------:R-:W5:Y:S04]  /*28b90*/  LDL.LU R89, [R1+0x208] ;  /* 0x0002080001597983 */ /* 0x000f680000300800 */
        /* <DEDUP_REMOVED lines=10> */
[----:B---3--:R-:W-:Y:S04]  /*28c40*/  STL [R1+0x136c], R63 ;  /* 0x00136c3f01007387 */ /* 0x008fe80000100800 */
        /* <DEDUP_REMOVED lines=9> */
[----:B----4-:R-:W-:Y:S04]  /*28ce0*/  STL [R1+0x1344], R36 ;  /* 0x0013442401007387 */ /* 0x010fe80000100800 */
        /* <DEDUP_REMOVED lines=10> */
[----:B------:R0:W-:Y:S04]  /*28d90*/  STL [R1+0x1318], R4 ;  /* 0x0013180401007387 */ /* 0x0001e80000100800 */
[----:B------:R-:W-:Y:S04]  /*28da0*/  STL [R1+0x1190], R92 ;  /* 0x0011905c01007387 */ /* 0x000fe80000100800 */
[----:B------:R-:W-:Y:S01]  /*28db0*/  STL [R1+0x115c], R91 ;  /* 0x00115c5b01007387 */ /* 0x000fe20000100800 */
[----:B0-----:R-:W0:Y:S03]  /*28dc0*/  LDTM.x64 R4, tmem[UR7+0x40] ;  /* 0x00004007000479ee */ /* 0x001e260008340000 */
[----:B------:R-:W-:Y:S04]  /*28dd0*/  STL [R1+0x1154], R90 ;  /* 0x0011545a01007387 */ /* 0x000fe80000100800 */
[----:B------:R-:W-:Y:S04]  /*28de0*/  STL [R1+0x114c], R89 ;  /* 0x00114c5901007387 */ /* 0x000fe80000100800 */
[----:B0-----:R-:W-:Y:S01]  /*28df0*/  STL.64 [R1+0x160], R28 ;  /* 0x0001601c01007387 */ /* 0x001fe20000100a00 */
[----:B------:R-:W-:-:S02]  /*28e00*/  IMAD.MOV.U32 R93, RZ, RZ, R25 ;  /* 0x000000ffff5d7224 */ /* 0x000fc400078e0019 */
[----:B------:R-:W-:Y:S01]  /*28e10*/  IMAD.MOV.U32 R85, RZ, RZ, R22 ;  /* 0x000000ffff557224 */ /* 0x000fe200078e0016 */
[----:B------:R-:W-:Y:S01]  /*28e20*/  STL.64 [R1+0x168], R30 ;  /* 0x0001681e01007387 */ /* 0x000fe20000100a00 */
[----:B------:R-:W-:Y:S02]  /*28e30*/  IMAD.MOV.U32 R82, RZ, RZ, R19 ;  /* 0x000000ffff527224 */ /* 0x000fe400078e0013 */
[----:B------:R-:W-:Y:S01]  /*28e40*/  IMAD.MOV.U32 R79, RZ, RZ, R16 ;  /* 0x000000ffff4f7224 */ /* 0x000fe200078e0010 */
[----:B------:R-:W-:Y:S01]  /*28e50*/  STL.64 [R1+0x170], R32 ;  /* 0x0001702001007387 */ /* 0x000fe20000100a00 */
[----:B------:R-:W-:Y:S02]  /*28e60*/  IMAD.MOV.U32 R76, RZ, RZ, R13 ;  /* 0x000000ffff4c7224 */ /* 0x000fe400078e000d */
[----:B------:R-:W-:Y:S01]  /*28e70*/  IMAD.MOV.U32 R73, RZ, RZ, R10 ;  /* 0x000000ffff497224 */ /* 0x000fe200078e000a */
[----:B------:R-:W-:Y:S01]  /*28e80*/  STL.64 [R1+0x178], R34 ;  /* 0x0001782201007387 */ /* 0x000fe20000100a00 */
        /* <DEDUP_REMOVED lines=34> */
[----:B0-----:R-:W2:Y:S04]  /*290b0*/  LDL.LU R63, [R1+0x136c] ;  /* 0x00136c00013f7983 */ /* 0x001ea80000300800 */
[----:B------:R-:W3:Y:S04]  /*290c0*/  LDL.LU R60, [R1+0x1368] ;  /* 0x00136800013c7983 */ /* 0x000ee80000300800 */
[----:B------:R-:W4:Y:S04]  /*290d0*/  LDL.LU R57, [R1+0x1364] ;  /* 0x0013640001397983 */ /* 0x000f280000300800 */
[----:B------:R-:W5:Y:S04]  /*290e0*/  LDL.LU R54, [R1+0x1360] ;  /* 0x0013600001367983 */ /* 0x000f680000300800 */
        /* <DEDUP_REMOVED lines=20> */
[----:B------:R-:W3:Y:S04]  /*29230*/  LDL.LU R9, [R1+0x2f4] ;  /* 0x0002f40001097983 */ /* 0x000ee80000300800 */
[----:B--2---:R-:W-:Y:S04]  /*29240*/  STL.64 [R1+0x1310], R62 ;  /* 0x0013103e01007387 */ /* 0x004fe80000100a00 */
[----:B---3--:R-:W-:Y:S04]  /*29250*/  STL [R1+0x130c], R60 ;  /* 0x00130c3c01007387 */ /* 0x008fe80000100800 */
[----:B----4-:R-:W-:Y:S04]  /*29260*/  STL [R1+0x1308], R57 ;  /* 0x0013083901007387 */ /* 0x010fe80000100800 */
[----:B-----5:R-:W-:Y:S04]  /*29270*/  STL [R1+0x1304], R54 ;  /* 0x0013043601007387 */ /* 0x020fe80000100800 */
[----:B------:R-:W-:Y:S04]  /*29280*/  STL [R1+0x1300], R51 ;  /* 0x0013003301007387 */ /* 0x000fe80000100800 */
[----:B------:R-:W-:Y:S04]  /*29290*/  STL [R1+0x12fc], R48 ;  /* 0x0012fc3001007387 */ /* 0x000fe80000100800 */
[----:B------:R-:W-:Y:S04]  /*292a0*/  STL [R1+0x12f8], R45 ;  /* 0x0012f82d01007387 */ /* 0x000fe80000100800 */
[----:B------:R-:W-:Y:S04]  /*292b0*/  STL [R1+0x12f4], R43 ;  /* 0x0012f42b01007387 */ /* 0x000fe80000100800 */
[----:B------:R-:W-:Y:S04]  /*292c0*/  STL [R1+0x12f0], R41 ;  /* 0x0012f02901007387 */ /* 0x000fe80000100800 */
[----:B------:R-:W-:Y:S04]  /*292d0*/  STL.64 [R1+0x12e8], R38 ;  /* 0x0012e82601007387 */ /* 0x000fe80000100a00 */
        /* <DEDUP_REMOVED lines=13> */
[----:B------:R-:W2:Y:S04]  /*293b0*/  LDL.LU R91, [R1+0x2b8] ;  /* 0x0002b800015b7983 */ /* 0x000ea80000300800 */
[----:B------:R-:W3:Y:S04]  /*293c0*/  LDL.LU R92, [R1+0x2b4] ;  /* 0x0002b400015c7983 */ /* 0x000ee80000300800 */
        /* <DEDUP_REMOVED lines=10> */
[----:B------:R1:W-:Y:S01]  /*29470*/  STL [R1+0x1174], R77 ;  /* 0x0011744d01007387 */ /* 0x0003e20000100800 */
[----:B0-----:R-:W0:Y:S03]  /*29480*/  LDTM.x64 R4, tmem[UR7+0x80] ;  /* 0x00008007000479ee */ /* 0x001e260008340000 */
[----:B-1----:R-:W4:Y:S04]  /*29490*/  LDL.LU R77, [R1+0x2bc] ;  /* 0x0002bc00014d7983 */ /* 0x002f280000300800 */
        /* <DEDUP_REMOVED lines=12> */
[----:B-1----:R-:W5:Y:S04]  /*29560*/  LDL.LU R83, [R1+0x2c0] ;  /* 0x0002c00001537983 */ /* 0x002f680000300800 */
[----:B------:R-:W-:Y:S04]  /*29570*/  STL [R1+0x1130], R84 ;  /* 0x0011305401007387 */ /* 0x000fe80000100800 */
[----:B------:R-:W-:Y:S04]  /*29580*/  STL [R1+0x11c0], R84 ;  /* 0x0011c05401007387 */ /* 0x000fe80000100800 */
[----:B------:R-:W-:Y:S04]  /*29590*/  STL [R1+0x112c], R85 ;  /* 0x00112c5501007387 */ /* 0x000fe80000100800 */
[----:B------:R1:W-:Y:S04]  /*295a0*/  STL [R1+0x11b8], R85 ;  /* 0x0011b85501007387 */ /* 0x0003e80000100800 */
[----:B-1----:R-:W2:Y:S04]  /*295b0*/  LDL.LU R85, [R1+0x2c4] ;  /* 0x0002c40001557983 */ /* 0x002ea80000300800 */
        /* <DEDUP_REMOVED lines=10> */
[----:B0-----:R-:W-:Y:S04]  /*29660*/  STL.64 [R1], R4 ;  /* 0x0000000401007387 */ /* 0x001fe80000100a00 */
        /* <DEDUP_REMOVED lines=30> */
[----:B------:R1:W-:Y:S04]  /*29850*/  STL.64 [R1+0xf0], R64 ;  /* 0x0000f04001007387 */ /* 0x0003e80000100a00 */
[----:B------:R1:W-:Y:S04]  /*29860*/  STL [R1+0xf8], R66 ;  /* 0x0000f84201007387 */ /* 0x0003e80000100800 */
[----:B0-----:R-:W2:Y:S04]  /*29870*/  LDL.LU.64 R62, [R1+0x1310] ;  /* 0x00131000013e7983 */ /* 0x001ea80000300a00 */
        /* <DEDUP_REMOVED lines=8> */
[----:B------:R-:W2:Y:S04]  /*29900*/  LDL.LU.64 R38, [R1+0x12e8] ;  /* 0x0012e80001267983 */ /* 0x000ea80000300a00 */
        /* <DEDUP_REMOVED lines=18> */
[----:B-1----:R-:W2:Y:S04]  /*29a30*/  LDL.LU R65, [R1+0xe4] ;  /* 0x0000e40001417983 */ /* 0x002ea80000300800 */
        /* <DEDUP_REMOVED lines=8> */
[----:B------:R-:W5:Y:S04]  /*29ac0*/  LDL.LU R84, [R1+0xc0] ;  /* 0x0000c00001547983 */ /* 0x000f680000300800 */
[----:B------:R-:W4:Y:S04]  /*29ad0*/  LDL.LU R79, [R1+0xbc] ;  /* 0x0000bc00014f7983 */ /* 0x000f280000300800 */
[----:B------:R-:W2:Y:S04]  /*29ae0*/  LDL.LU R75, [R1+0xb8] ;  /* 0x0000b800014b7983 */ /* 0x000ea80000300800 */
[----:B------:R-:W3:Y:S04]  /*29af0*/  LDL.LU R71, [R1+0xb4] ;  /* 0x0000b40001477983 */ /* 0x000ee80000300800 */
        /* <DEDUP_REMOVED lines=42> */
[----:B------:R0:W3:Y:S04]  /*29da0*/  LDL.LU R59, [R1+0x12a4] ;  /* 0x0012a400013b7983 */ /* 0x0000e80000300800 */
[----:B--2---:R1:W-:Y:S04]  /*29db0*/  STL [R1+0x1208], R78 ;  /* 0x0012084e01007387 */ /* 0x0043e80000100800 */
[----:B-1----:R-:W2:Y:S04]  /*29dc0*/  LDL.LU R78, [R1+0x2c8] ;  /* 0x0002c800014e7983 */ /* 0x002ea80000300800 */
[----:B------:R-:W-:Y:S04]  /*29dd0*/  STL [R1+0x1204], R76 ;  /* 0x0012044c01007387 */ /* 0x000fe80000100800 */
[----:B------:R-:W-:Y:S04]  /*29de0*/  STL [R1+0x11fc], R74 ;  /* 0x0011fc4a01007387 */ /* 0x000fe80000100800 */
[----:B------:R-:W-:Y:S04]  /*29df0*/  STL [R1+0x11f8], R73 ;  /* 0x0011f84901007387 */ /* 0x000fe80000100800 */
[----:B------:R-:W-:Y:S04]  /*29e00*/  STL [R1+0x11f0], R72 ;  /* 0x0011f04801007387 */ /* 0x000fe80000100800 */
[----:B------:R-:W-:Y:S04]  /*29e10*/  STL [R1+0x11ec], R70 ;  /* 0x0011ec4601007387 */ /* 0x000fe80000100800 */
[----:B------:R-:W-:Y:S01]  /*29e20*/  STL [R1+0x11e4], R68 ;  /* 0x0011e44401007387 */ /* 0x000fe20000100800 */
[----:B---3--:R-:W-:-:S03]  /*29e30*/  F2FP.BF16.F32.PACK_AB R59, R30, R38 ;  /* 0x000000261e3b723e */ /* 0x008fc600000010ff */
[----:B------:R-:W-:Y:S04]  /*29e40*/  STL [R1+0x11e0], R87 ;  /* 0x0011e05701007387 */ /* 0x000fe80000100800 */
[----:B------:R1:W-:Y:S04]  /*29e50*/  STL [R1+0x11d8], R93 ;  /* 0x0011d85d01007387 */ /* 0x0003e80000100800 */
[----:B-1----:R-:W3:Y:S04]  /*29e60*/  LDL.LU R93, [R1+0x2cc] ;  /* 0x0002cc00015d7983 */ /* 0x002ee80000300800 */
[----:B------:R-:W-:Y:S04]  /*29e70*/  STL [R1+0x11d4], R3 ;  /* 0x0011d40301007387 */ /* 0x000fe80000100800 */
[----:B------:R-:W-:Y:S04]  /*29e80*/  STL [R1+0x11cc], R0 ;  /* 0x0011cc0001007387 */ /* 0x000fe80000100800 */
[----:B------:R-:W2:Y:S04]  /*29e90*/  LDL.LU R30, [R1+0x12a0] ;  /* 0x0012a000011e7983 */ /* 0x000ea80000300800 */
[----:B------:R-:W2:Y:S04]  /*29ea0*/  LDL.LU R38, [R1+0x129c] ;  /* 0x00129c0001267983 */ /* 0x000ea80000300800 */
[----:B------:R1:W-:Y:S04]  /*29eb0*/  STL [R1+0x324], R59 ;  /* 0x0003243b01007387 */ /* 0x0003e80000100800 */
[----:B-1----:R0:W2:Y:S02]  /*29ec0*/  LDL.LU R59, [R1+0x1298] ;  /* 0x00129800013b7983 */ /* 0x0020a40000300800 */
[----:B--2---:R-:W-:-:S02]  /*29ed0*/  F2FP.BF16.F32.PACK_AB R59, R53, R62 ;  /* 0x0000003e353b723e */ /* 0x004fc400000010ff */
        /* <DEDUP_REMOVED lines=11> */
[----:B------:R0:W2:Y:S04]  /*29f90*/  LDL.LU R9, [R1+0x1278] ;  /* 0x0012780001097983 */ /* 0x0000a80000300800 */
[----:B------:R1:W-:Y:S04]  /*29fa0*/  STL [R1+0x30c], R59 ;  /* 0x00030c3b01007387 */ /* 0x0003e80000100800 */
[----:B-1----:R0:W2:Y:S02]  /*29fb0*/  LDL.LU R59, [R1+0x1274] ;  /* 0x00127400013b7983 */ /* 0x0020a40000300800 */
[----:B--2---:R-:W-:-:S02]  /*29fc0*/  F2FP.BF16.F32.PACK_AB R59, R18, R27 ;  /* 0x0000001b123b723e */ /* 0x004fc400000010ff */
[----:B------:R0:W2:Y:S04]  /*29fd0*/  LDL.LU R18, [R1+0x1270] ;  /* 0x0012700001127983 */ /* 0x0000a80000300800 */
[----:B------:R0:W2:Y:S04]  /*29fe0*/  LDL.LU R27, [R1+0x126c] ;  /* 0x00126c00011b7983 */ /* 0x0000a80000300800 */
[----:B------:R1:W-:Y:S04]  /*29ff0*/  STL [R1+0x304], R59 ;  /* 0x0003043b01007387 */ /* 0x0003e80000100800 */
[----:B-1----:R0:W2:Y:S02]  /*2a000*/  LDL.LU R59, [R1+0x1268] ;  /* 0x00126800013b7983 */ /* 0x0020a40000300800 */
[----:B--2---:R-:W-:-:S02]  /*2a010*/  F2FP.BF16.F32.PACK_AB R59, R35, R50 ;  /* 0x00000032233b723e */ /* 0x004fc400000010ff */
[----:B------:R0:W2:Y:S04]  /*2a020*/  LDL.LU R35, [R1+0x1264] ;  /* 0x0012640001237983 */ /* 0x0000a80000300800 */
[----:B------:R0:W2:Y:S04]  /*2a030*/  LDL.LU R50, [R1+0x1260] ;  /* 0x0012600001327983 */ /* 0x0000a80000300800 */
[----:B------:R1:W-:Y:S04]  /*2a040*/  STL [R1+0x2fc], R59 ;  /* 0x0002fc3b01007387 */ /* 0x0003e80000100800 */
[----:B-1----:R0:W4:Y:S01]  /*2a050*/  LDL.LU R59, [R1+0x125c] ;  /* 0x00125c00013b7983 */ /* 0x0021220000300800 */
[----:B------:R-:W-:-:S02]  /*2a060*/  F2FP.BF16.F32.PACK_AB R27, R32, R30 ;  /* 0x0000001e201b723e */ /* 0x000fc400000010ff */
[----:B------:R-:W-:Y:S02]  /*2a070*/  F2FP.BF16.F32.PACK_AB R18, R24, R21 ;  /* 0x000000151812723e */ /* 0x000fe400000010ff */
[----:B------:R-:W-:Y:S02]  /*2a080*/  F2FP.BF16.F32.PACK_AB R9, R15, R12 ;  /* 0x0000000c0f09723e */ /* 0x000fe400000010ff */
[----:B---3--:R-:W-:Y:S02]  /*2a090*/  F2FP.BF16.F32.PACK_AB R87, R6, R93 ;  /* 0x0000005d0657723e */ /* 0x008fe400000010ff */
[----:B------:R-:W-:Y:S02]  /*2a0a0*/  F2FP.BF16.F32.PACK_AB R76, R67, R78 ;  /* 0x0000004e434c723e */ /* 0x000fe400000010ff */
[----:B--2---:R-:W-:Y:S02]  /*2a0b0*/  F2FP.BF16.F32.PACK_AB R50, R56, R53 ;  /* 0x000000353832723e */ /* 0x004fe400000010ff */
[----:B------:R-:W-:-:S02]  /*2a0c0*/  F2FP.BF16.F32.PACK_AB R35, R47, R38 ;  /* 0x000000262f23723e */ /* 0x000fc400000010ff */
[----:B----4-:R-:W-:Y:S02]  /*2a0d0*/  F2FP.BF16.F32.PACK_AB R59, R65, R62 ;  /* 0x0000003e413b723e */ /* 0x010fe400000010ff */
[----:B------:R0:W2:Y:S04]  /*2a0e0*/  LDL.LU R65, [R1+0x1258] ;  /* 0x0012580001417983 */ /* 0x0000a80000300800 */
[----:B------:R0:W3:Y:S04]  /*2a0f0*/  LDL.LU R62, [R1+0x1254] ;  /* 0x00125400013e7983 */ /* 0x0000e80000300800 */
[----:B------:R1:W-:Y:S04]  /*2a100*/  STL [R1+0x2f4], R59 ;  /* 0x0002f43b01007387 */ /* 0x0003e80000100800 */
[----:B-1----:R0:W4:Y:S04]  /*2a110*/  LDL.LU R59, [R1+0x1250] ;  /* 0x00125000013b7983 */ /* 0x0021280000300800 */
[----:B------:R0:W4:Y:S04]  /*2a120*/  LDL.LU R56, [R1+0x124c] ;  /* 0x00124c0001387983 */ /* 0x0001280000300800 */
[----:B------:R0:W4:Y:S04]  /*2a130*/  LDL.LU R53, [R1+0x1248] ;  /* 0x0012480001357983 */ /* 0x0001280000300800 */
        /* <DEDUP_REMOVED lines=19> */
[----:B------:R0:W4:Y:S01]  /*2a270*/  LDL.LU R67, [R1+0x120c] ;  /* 0x00120c0001437983 */ /* 0x0001220000300800 */
[----:B------:R-:W-:Y:S01]  /*2a280*/  F2FP.BF16.F32.PACK_AB R74, R86, R85 ;  /* 0x00000055564a723e */ /* 0x000fe200000010ff */
[----:B------:R-:W-:Y:S01]  /*2a290*/  IMAD.MOV.U32 R78, RZ, RZ, R42 ;  /* 0x000000ffff4e7224 */ /* 0x000fe200078e002a */
[----:B-----5:R-:W-:Y:S01]  /*2a2a0*/  F2FP.BF16.F32.PACK_AB R73, R84, R83 ;  /* 0x000000535449723e */ /* 0x020fe200000010ff */
[----:B------:R-:W-:Y:S01]  /*2a2b0*/  STL [R1+0x2cc], R87 ;  /* 0x0002cc5701007387 */ /* 0x000fe20000100800 */
[----:B------:R-:W-:-:S02]  /*2a2c0*/  F2FP.BF16.F32.PACK_AB R72, R79, R77 ;  /* 0x0000004d4f48723e */ /* 0x000fc400000010ff */
[----:B------:R-:W-:Y:S01]  /*2a2d0*/  F2FP.BF16.F32.PACK_AB R70, R75, R91 ;  /* 0x0000005b4b46723e */ /* 0x000fe200000010ff */
[----:B------:R1:W-:Y:S01]  /*2a2e0*/  STL [R1+0x2c8], R76 ;  /* 0x0002c84c01007387 */ /* 0x0003e20000100800 */
[----:B------:R-:W-:Y:S02]  /*2a2f0*/  F2FP.BF16.F32.PACK_AB R68, R71, R92 ;  /* 0x0000005c4744723e */ /* 0x000fe400000010ff */
[----:B------:R-:W-:Y:S01]  /*2a300*/  F2FP.BF16.F32.PACK_AB R3, R46, R45 ;  /* 0x0000002d2e03723e */ /* 0x000fe200000010ff */
[----:B------:R5:W-:Y:S01]  /*2a310*/  STL [R1+0x2c4], R74 ;  /* 0x0002c44a01007387 */ /* 0x000be20000100800 */
[----:B------:R-:W-:-:S03]  /*2a320*/  F2FP.BF16.F32.PACK_AB R0, R44, R43 ;  /* 0x0000002b2c00723e */ /* 0x000fc600000010ff */
[----:B------:R0:W-:Y:S04]  /*2a330*/  STL [R1+0x2c0], R73 ;  /* 0x0002c04901007387 */ /* 0x0001e80000100800 */
[----:B------:R0:W-:Y:S01]  /*2a340*/  STL [R1+0x2bc], R72 ;  /* 0x0002bc4801007387 */ /* 0x0001e20000100800 */
[----:B-1----:R-:W-:-:S03]  /*2a350*/  IMAD.MOV.U32 R76, RZ, RZ, R41 ;  /* 0x000000ffff4c7224 */ /* 0x002fc600078e0029 */
[----:B------:R1:W-:Y:S04]  /*2a360*/  STL [R1+0x2b8], R70 ;  /* 0x0002b84601007387 */ /* 0x0003e80000100800 */
[----:B------:R0:W-:Y:S01]  /*2a370*/  STL [R1+0x2b4], R68 ;  /* 0x0002b44401007387 */ /* 0x0001e20000100800 */
[----:B------:R-:W-:Y:S02]  /*2a380*/  F2FP.BF16.F32.PACK_AB R82, R78, R76 ;  /* 0x0000004c4e52723e */ /* 0x000fe400000010ff */
[----:B--2---:R-:W-:Y:S02]  /*2a390*/  F2FP.BF16.F32.PACK_AB R65, R69, R66 ;  /* 0x000000424541723e */ /* 0x004fe400000010ff */
[----:B---3--:R-:W-:-:S03]  /*2a3a0*/  F2FP.BF16.F32.PACK_AB R62, R64, R63 ;  /* 0x0000003f403e723e */ /* 0x008fc600000010ff */
[----:B------:R-:W-:Y:S04]  /*2a3b0*/  STL [R1+0x2b0], R65 ;  /* 0x0002b04101007387 */ /* 0x000fe80000100800 */
[----:B------:R-:W-:Y:S01]  /*2a3c0*/  STL [R1+0x2ac], R62 ;  /* 0x0002ac3e01007387 */ /* 0x000fe20000100800 */
[----:B----4-:R-:W-:Y:S02]  /*2a3d0*/  F2FP.BF16.F32.PACK_AB R59, R61, R60 ;  /* 0x0000003c3d3b723e */ /* 0x010fe400000010ff */
[----:B------:R-:W-:-:S03]  /*2a3e0*/  F2FP.BF16.F32.PACK_AB R56, R58, R57 ;  /* 0x000000393a38723e */ /* 0x000fc600000010ff */
[----:B------:R-:W-:Y:S01]  /*2a3f0*/  STL [R1+0x2a8], R59 ;  /* 0x0002a83b01007387 */ /* 0x000fe20000100800 */
[----:B------:R-:W-:-:S03]  /*2a400*/  F2FP.BF16.F32.PACK_AB R53, R55, R54 ;  /* 0x000000363735723e */ /* 0x000fc600000010ff */
[----:B------:R-:W-:Y:S04]  /*2a410*/  STL [R1+0x2a4], R56 ;  /* 0x0002a43801007387 */ /* 0x000fe80000100800 */
[----:B------:R-:W-:Y:S01]  /*2a420*/  STL [R1+0x2a0], R53 ;  /* 0x0002a03501007387 */ /* 0x000fe20000100800 */
[----:B------:R-:W-:Y:S02]  /*2a430*/  F2FP.BF16.F32.PACK_AB R50, R52, R51 ;  /* 0x000000333432723e */ /* 0x000fe400000010ff */
[----:B------:R-:W-:-:S03]  /*2a440*/  F2FP.BF16.F32.PACK_AB R47, R49, R48 ;  /* 0x00000030312f723e */ /* 0x000fc600000010ff */
[----:B------:R-:W-:Y:S04]  /*2a450*/  STL [R1+0x29c], R50 ;  /* 0x00029c3201007387 */ /* 0x000fe80000100800 */
[----:B------:R-:W-:Y:S04]  /*2a460*/  STL [R1+0x298], R47 ;  /* 0x0002982f01007387 */ /* 0x000fe80000100800 */
[----:B------:R2:W-:Y:S04]  /*2a470*/  STL [R1+0x294], R3 ;  /* 0x0002940301007387 */ /* 0x0005e80000100800 */
[----:B------:R3:W-:Y:S04]  /*2a480*/  STL [R1+0x290], R0 ;  /* 0x0002900001007387 */ /* 0x0007e80000100800 */
[----:B-----5:R-:W4:Y:S04]  /*2a490*/  LDL.LU R74, [R1+0x54] ;  /* 0x00005400014a7983 */ /* 0x020f280000300800 */
[----:B0-----:R-:W4:Y:S04]  /*2a4a0*/  LDL.LU R73, [R1+0x254] ;  /* 0x0002540001497983 */ /* 0x001f280000300800 */
[----:B------:R-:W5:Y:S01]  /*2a4b0*/  LDL.LU R72, [R1+0x50] ;  /* 0x0000500001487983 */ /* 0x000f620000300800 */
[----:B------:R-:W-:-:S03]  /*2a4c0*/  F2FP.BF16.F32.PACK_AB R38, R40, R39 ;  /* 0x000000272826723e */ /* 0x000fc600000010ff */
[----:B-1----:R-:W5:Y:S04]  /*2a4d0*/  LDL.LU R70, [R1+0x250] ;  /* 0x0002500001467983 */ /* 0x002f680000300800 */
[----:B------:R-:W4:Y:S01]  /*2a4e0*/  LDL.LU R68, [R1+0x4c] ;  /* 0x00004c0001447983 */ /* 0x000f220000300800 */
[----:B------:R-:W-:-:S03]  /*2a4f0*/  F2FP.BF16.F32.PACK_AB R35, R37, R36 ;  /* 0x000000242523723e */ /* 0x000fc600000010ff */
[----:B------:R-:W4:Y:S04]  /*2a500*/  LDL.LU R87, [R1+0x24c] ;  /* 0x00024c0001577983 */ /* 0x000f280000300800 */
[----:B------:R-:W4:Y:S01]  /*2a510*/  LDL.LU R93, [R1+0x48] ;  /* 0x00004800015d7983 */ /* 0x000f220000300800 */
[----:B------:R-:W-:-:S03]  /*2a520*/  F2FP.BF16.F32.PACK_AB R32, R34, R33 ;  /* 0x000000212220723e */ /* 0x000fc600000010ff */
[----:B--2---:R-:W2:Y:S04]  /*2a530*/  LDL.LU R3, [R1+0x248] ;  /* 0x0002480001037983 */ /* 0x004ea80000300800 */
[----:B---3--:R-:W3:Y:S01]  /*2a540*/  LDL.LU R0, [R1+0x44] ;  /* 0x0000440001007983 */ /* 0x008ee20000300800 */
[----:B------:R-:W-:-:S03]  /*2a550*/  F2FP.BF16.F32.PACK_AB R30, R2, R31 ;  /* 0x0000001f021e723e */ /* 0x000fc600000010ff */
[----:B------:R-:W3:Y:S04]  /*2a560*/  LDL.LU R83, [R1+0x244] ;  /* 0x0002440001537983 */ /* 0x000ee80000300800 */
[----:B------:R-:W2:Y:S01]  /*2a570*/  LDL.LU R84, [R1+0x240] ;  /* 0x0002400001547983 */ /* 0x000ea20000300800 */
[----:B------:R-:W-:-:S03]  /*2a580*/  F2FP.BF16.F32.PACK_AB R27, R29, R28 ;  /* 0x0000001c1d1b723e */ /* 0x000fc600000010ff */
[----:B------:R-:W-:Y:S04]  /*2a590*/  STL [R1+0x28c], R38 ;  /* 0x00028c2601007387 */ /* 0x000fe80000100800 */
[----:B------:R-:W2:Y:S01]  /*2a5a0*/  LDL.LU R85, [R1+0x23c] ;  /* 0x00023c0001557983 */ /* 0x000ea20000300800 */
[----:B------:R-:W-:-:S03]  /*2a5b0*/  F2FP.BF16.F32.PACK_AB R24, R26, R25 ;  /* 0x000000191a18723e */ /* 0x000fc600000010ff */
[----:B------:R-:W-:Y:S04]  /*2a5c0*/  STL [R1+0x288], R35 ;  /* 0x0002882301007387 */ /* 0x000fe80000100800 */
[----:B------:R-:W2:Y:S01]  /*2a5d0*/  LDL.LU R86, [R1+0x238] ;  /* 0x0002380001567983 */ /* 0x000ea20000300800 */
[----:B------:R-:W-:-:S03]  /*2a5e0*/  F2FP.BF16.F32.PACK_AB R21, R23, R22 ;  /* 0x000000161715723e */ /* 0x000fc600000010ff */
[----:B------:R-:W-:Y:S01]  /*2a5f0*/  STL [R1+0x284], R32 ;  /* 0x0002842001007387 */ /* 0x000fe20000100800 */
[----:B------:R-:W-:-:S03]  /*2a600*/  F2FP.BF16.F32.PACK_AB R18, R20, R19 ;  /* 0x000000131412723e */ /* 0x000fc600000010ff */
[----:B------:R-:W2:Y:S04]  /*2a610*/  LDL.LU R2, [R1+0x234] ;  /* 0x0002340001027983 */ /* 0x000ea80000300800 */
[----:B------:R-:W-:Y:S01]  /*2a620*/  STL [R1+0x280], R30 ;  /* 0x0002801e01007387 */ /* 0x000fe20000100800 */
[----:B------:R-:W-:-:S03]  /*2a630*/  F2FP.BF16.F32.PACK_AB R15, R17, R16 ;  /* 0x00000010110f723e */ /* 0x000fc600000010ff */
[----:B------:R-:W2:Y:S04]  /*2a640*/  LDL.LU R69, [R1+0x230] ;  /* 0x0002300001457983 */ /* 0x000ea80000300800 */
[----:B------:R-:W-:Y:S01]  /*2a650*/  STL [R1+0x27c], R27 ;  /* 0x00027c1b01007387 */ /* 0x000fe20000100800 */
[----:B------:R-:W-:-:S03]  /*2a660*/  F2FP.BF16.F32.PACK_AB R12, R14, R13 ;  /* 0x0000000d0e0c723e */ /* 0x000fc600000010ff */
[----:B------:R-:W2:Y:S04]  /*2a670*/  LDL.LU R71, [R1+0x22c] ;  /* 0x00022c0001477983 */ /* 0x000ea80000300800 */
[----:B------:R-:W-:Y:S04]  /*2a680*/  STL [R1+0x278], R24 ;  /* 0x0002781801007387 */ /* 0x000fe80000100800 */
[----:B------:R-:W2:Y:S01]  /*2a690*/  LDL.LU R92, [R1+0x228] ;  /* 0x00022800015c7983 */ /* 0x000ea20000300800 */
[----:B------:R-:W-:-:S03]  /*2a6a0*/  F2FP.BF16.F32.PACK_AB R9, R11, R10 ;  /* 0x0000000a0b09723e */ /* 0x000fc600000010ff */
[----:B------:R-:W-:Y:S01]  /*2a6b0*/  STL [R1+0x274], R21 ;  /* 0x0002741501007387 */ /* 0x000fe20000100800 */
[----:B------:R-:W-:-:S03]  /*2a6c0*/  F2FP.BF16.F32.PACK_AB R67, R5, R4 ;  /* 0x000000040543723e */ /* 0x000fc600000010ff */
[----:B------:R-:W-:Y:S01]  /*2a6d0*/  STL [R1+0x270], R18 ;  /* 0x0002701201007387 */ /* 0x000fe20000100800 */
[----:B------:R-:W-:-:S03]  /*2a6e0*/  F2FP.BF16.F32.PACK_AB R6, R8, R7 ;  /* 0x000000070806723e */ /* 0x000fc600000010ff */
[----:B------:R-:W2:Y:S04]  /*2a6f0*/  LDL.LU R75, [R1+0x220] ;  /* 0x00022000014b7983 */ /* 0x000ea80000300800 */
[----:B------:R-:W-:Y:S04]  /*2a700*/  STL [R1+0x26c], R15 ;  /* 0x00026c0f01007387 */ /* 0x000fe80000100800 */
[----:B------:R-:W2:Y:S04]  /*2a710*/  LDL.LU R77, [R1+0x21c] ;  /* 0x00021c00014d7983 */ /* 0x000ea80000300800 */
[----:B------:R-:W-:Y:S04]  /*2a720*/  STL [R1+0x268], R12 ;  /* 0x0002680c01007387 */ /* 0x000fe80000100800 */
[----:B------:R-:W2:Y:S04]  /*2a730*/  LDL.LU R79, [R1+0x218] ;  /* 0x00021800014f7983 */ /* 0x000ea80000300800 */
[----:B------:R-:W2:Y:S04]  /*2a740*/  LDL.LU R91, [R1+0x214] ;  /* 0x00021400015b7983 */ /* 0x000ea80000300800 */
[----:B------:R-:W-:Y:S04]  /*2a750*/  STL [R1+0x264], R9 ;  /* 0x0002640901007387 */ /* 0x000fe80000100800 */
[----:B------:R-:W-:Y:S04]  /*2a760*/  STL [R1+0x25c], R67 ;  /* 0x00025c4301007387 */ /* 0x000fe80000100800 */
[----:B------:R0:W-:Y:S04]  /*2a770*/  STL [R1+0x260], R6 ;  /* 0x0002600601007387 */ /* 0x0001e80000100800 */
[----:B------:R-:W2:Y:S04]  /*2a780*/  LDL.LU R78, [R1+0x1208] ;  /* 0x00120800014e7983 */ /* 0x000ea80000300800 */
[----:B------:R-:W2:Y:S04]  /*2a790*/  LDL.LU R76, [R1+0x1204] ;  /* 0x00120400014c7983 */ /* 0x000ea80000300800 */
[----:B------:R1:W-:Y:S01]  /*2a7a0*/  STL [R1+0x258], R82 ;  /* 0x0002585201007387 */ /* 0x0003e20000100800 */
[----:B0-----:R-:W0:Y:S03]  /*2a7b0*/  LDTM.x64 R4, tmem[UR7+0xc0] ;  /* 0x0000c007000479ee */ /* 0x001e260008340000 */
[----:B-1----:R1:W4:Y:S02]  /*2a7c0*/  LDL.LU R82, [R1+0x1200] ;  /* 0x0012000001527983 */ /* 0x0023240000300800 */
[----:B----4-:R-:W-:-:S02]  /*2a7d0*/  F2FP.BF16.F32.PACK_AB R82, R74, R73 ;  /* 0x000000494a52723e */ /* 0x010fc400000010ff */
[----:B------:R-:W4:Y:S04]  /*2a7e0*/  LDL.LU R74, [R1+0x11fc] ;  /* 0x0011fc00014a7983 */ /* 0x000f280000300800 */
[----:B------:R-:W2:Y:S04]  /*2a7f0*/  LDL.LU R73, [R1+0x11f8] ;  /* 0x0011f80001497983 */ /* 0x000ea80000300800 */
[----:B------:R0:W-:Y:S04]  /*2a800*/  STL [R1+0x254], R82 ;  /* 0x0002545201007387 */ /* 0x0001e80000100800 */
[----:B0-----:R1:W5:Y:S02]  /*2a810*/  LDL.LU R82, [R1+0x11f4] ;  /* 0x0011f40001527983 */ /* 0x0013640000300800 */
[----:B-----5:R-:W-:-:S02]  /*2a820*/  F2FP.BF16.F32.PACK_AB R82, R72, R70 ;  /* 0x000000464852723e */ /* 0x020fc400000010ff */
[----:B------:R-:W5:Y:S04]  /*2a830*/  LDL.LU R72, [R1+0x11f0] ;  /* 0x0011f00001487983 */ /* 0x000f680000300800 */
[----:B------:R-:W2:Y:S04]  /*2a840*/  LDL.LU R70, [R1+0x11ec] ;  /* 0x0011ec0001467983 */ /* 0x000ea80000300800 */
[----:B------:R0:W-:Y:S04]  /*2a850*/  STL [R1+0x250], R82 ;  /* 0x0002505201007387 */ /* 0x0001e80000100800 */
[----:B0-----:R1:W2:Y:S02]  /*2a860*/  LDL.LU R82, [R1+0x11e8] ;  /* 0x0011e80001527983 */ /* 0x0012a40000300800 */
[----:B--2---:R-:W-:-:S02]  /*2a870*/  F2FP.BF16.F32.PACK_AB R82, R68, R87 ;  /* 0x000000574452723e */ /* 0x004fc400000010ff */
[----:B------:R-:W2:Y:S04]  /*2a880*/  LDL.LU R68, [R1+0x11e4] ;  /* 0x0011e40001447983 */ /* 0x000ea80000300800 */
[----:B------:R-:W2:Y:S04]  /*2a890*/  LDL.LU R87, [R1+0x11e0] ;  /* 0x0011e00001577983 */ /* 0x000ea80000300800 */
[----:B------:R0:W-:Y:S04]  /*2a8a0*/  STL [R1+0x24c], R82 ;  /* 0x00024c5201007387 */ /* 0x0001e80000100800 */
[----:B0-----:R1:W2:Y:S02]  /*2a8b0*/  LDL.LU R82, [R1+0x11dc] ;  /* 0x0011dc0001527983 */ /* 0x0012a40000300800 */
[----:B--2---:R-:W-:-:S02]  /*2a8c0*/  F2FP.BF16.F32.PACK_AB R82, R93, R3 ;  /* 0x000000035d52723e */ /* 0x004fc400000010ff */
[----:B------:R-:W2:Y:S04]  /*2a8d0*/  LDL.LU R93, [R1+0x11d8] ;  /* 0x0011d800015d7983 */ /* 0x000ea80000300800 */
[----:B------:R-:W2:Y:S04]  /*2a8e0*/  LDL.LU R3, [R1+0x11d4] ;  /* 0x0011d40001037983 */ /* 0x000ea80000300800 */
[----:B------:R0:W-:Y:S04]  /*2a8f0*/  STL [R1+0x248], R82 ;  /* 0x0002485201007387 */ /* 0x0001e80000100800 */
[----:B0-----:R1:W3:Y:S02]  /*2a900*/  LDL.LU R82, [R1+0x11d0] ;  /* 0x0011d00001527983 */ /* 0x0012e40000300800 */
[----:B---3--:R-:W-:-:S02]  /*2a910*/  F2FP.BF16.F32.PACK_AB R82, R0, R83 ;  /* 0x000000530052723e */ /* 0x008fc400000010ff */
[----:B------:R-:W3:Y:S04]  /*2a920*/  LDL.LU R0, [R1+0x11cc] ;  /* 0x0011cc0001007983 */ /* 0x000ee80000300800 */
[----:B------:R1:W3:Y:S04]  /*2a930*/  LDL.LU R83, [R1+0x11c8] ;  /* 0x0011c80001537983 */ /* 0x0002e80000300800 */
[----:B------:R0:W-:Y:S04]  /*2a940*/  STL [R1+0x244], R82 ;  /* 0x0002445201007387 */ /* 0x0001e80000100800 */
[----:B0-----:R-:W2:Y:S01]  /*2a950*/  LDL.LU R82, [R1+0x1fc] ;  /* 0x0001fc0001527983 */ /* 0x001ea20000300800 */
[----:B---3--:R-:W-:-:S03]  /*2a960*/  F2FP.BF16.F32.PACK_AB R83, R0, R84 ;  /* 0x000000540053723e */ /* 0x008fc600000010ff */
[----:B------:R1:W3:Y:S04]  /*2a970*/  LDL.LU R0, [R1+0x11c4] ;  /* 0x0011c40001007983 */ /* 0x0002e80000300800 */
[----:B------:R1:W2:Y:S04]  /*2a980*/  LDL.LU R84, [R1+0x11c0] ;  /* 0x0011c00001547983 */ /* 0x0002a80000300800 */
[----:B------:R0:W-:Y:S04]  /*2a990*/  STL [R1+0x240], R83 ;  /* 0x0002405301007387 */ /* 0x0001e80000100800 */
[----:B0-----:R-:W3:Y:S01]  /*2a9a0*/  LDL.LU R83, [R1+0x1f8] ;  /* 0x0001f80001537983 */ /* 0x001ee20000300800 */
[----:B--2---:R-:W-:-:S03]  /*2a9b0*/  F2FP.BF16.F32.PACK_AB R84, R3, R85 ;  /* 0x000000550354723e */ /* 0x004fc600000010ff */
[----:B------:R1:W5:Y:S04]  /*2a9c0*/  LDL.LU R3, [R1+0x11bc] ;  /* 0x0011bc0001037983 */ /* 0x0003680000300800 */
[----:B------:R1:W2:Y:S04]  /*2a9d0*/  LDL.LU R85, [R1+0x11b8] ;  /* 0x0011b80001557983 */ /* 0x0002a80000300800 */
[----:B------:R0:W-:Y:S04]  /*2a9e0*/  STL [R1+0x23c], R84 ;  /* 0x00023c5401007387 */ /* 0x0001e80000100800 */
[----:B0-----:R-:W3:Y:S01]  /*2a9f0*/  LDL.LU R84, [R1+0x1f4] ;  /* 0x0001f40001547983 */ /* 0x001ee20000300800 */
[----:B--2---:R-:W-:-:S03]  /*2aa00*/  F2FP.BF16.F32.PACK_AB R85, R93, R86 ;  /* 0x000000565d55723e */ /* 0x004fc600000010ff */
[----:B------:R1:W2:Y:S04]  /*2aa10*/  LDL.LU R93, [R1+0x11b4] ;  /* 0x0011b400015d7983 */ /* 0x0002a80000300800 */
[----:B------:R1:W2:Y:S04]  /*2aa20*/  LDL.LU R86, [R1+0x11b0] ;  /* 0x0011b00001567983 */ /* 0x0002a80000300800 */
[----:B------:R0:W-:Y:S04]  /*2aa30*/  STL [R1+0x238], R85 ;  /* 0x0002385501007387 */ /* 0x0001e80000100800 */
[----:B0-----:R-:W3:Y:S01]  /*2aa40*/  LDL.LU R85, [R1+0x1f0] ;  /* 0x0001f00001557983 */ /* 0x001ee20000300800 */
[----:B--2---:R-:W-:-:S03]  /*2aa50*/  F2FP.BF16.F32.PACK_AB R86, R87, R2 ;  /* 0x000000025756723e */ /* 0x004fc600000010ff */
[----:B------:R1:W2:Y:S04]  /*2aa60*/  LDL.LU R87, [R1+0x11ac] ;  /* 0x0011ac0001577983 */ /* 0x0002a80000300800 */
[----:B------:R-:W3:Y:S01]  /*2aa70*/  LDL.LU R2, [R1+0x11a8] ;  /* 0x0011a80001027983 */ /* 0x000ee20000300800 */
[----:B------:R-:W-:-:S03]  /*2aa80*/  F2FP.BF16.F32.PACK_AB R93, R70, R71 ;  /* 0x00000047465d723e */ /* 0x000fc600000010ff */
[----:B------:R0:W-:Y:S01]  /*2aa90*/  STL [R1+0x234], R86 ;  /* 0x0002345601007387 */ /* 0x0001e20000100800 */
[----:B-----5:R-:W-:-:S03]  /*2aaa0*/  F2FP.BF16.F32.PACK_AB R3, R72, R92 ;  /* 0x0000005c4803723e */ /* 0x020fc600000010ff */
[----:B0-----:R-:W5:Y:S01]  /*2aab0*/  LDL.LU R86, [R1+0x1ec] ;  /* 0x0001ec0001567983 */ /* 0x001f620000300800 */
[----:B--2---:R-:W-:-:S03]  /*2aac0*/  F2FP.BF16.F32.PACK_AB R87, R68, R69 ;  /* 0x000000454457723e */ /* 0x004fc600000010ff */
[----:B------:R-:W2:Y:S04]  /*2aad0*/  LDL.LU R68, [R1+0x11a4] ;  /* 0x0011a40001447983 */ /* 0x000ea80000300800 */
[----:B------:R-:W2:Y:S04]  /*2aae0*/  LDL.LU R69, [R1+0x11a0] ;  /* 0x0011a00001457983 */ /* 0x000ea80000300800 */
[----:B------:R0:W-:Y:S04]  /*2aaf0*/  STL [R1+0x230], R87 ;  /* 0x0002305701007387 */ /* 0x0001e80000100800 */
[----:B0-----:R-:W2:Y:S04]  /*2ab00*/  LDL.LU R87, [R1+0x1e8] ;  /* 0x0001e80001577983 */ /* 0x001ea80000300800 */
[----:B------:R-:W2:Y:S04]  /*2ab10*/  LDL.LU R70, [R1+0x119c] ;  /* 0x00119c0001467983 */ /* 0x000ea80000300800 */
[----:B------:R-:W2:Y:S04]  /*2ab20*/  LDL.LU R71, [R1+0x1198] ;  /* 0x0011980001477983 */ /* 0x000ea80000300800 */
[----:B------:R0:W-:Y:S04]  /*2ab30*/  STL [R1+0x22c], R93 ;  /* 0x00022c5d01007387 */ /* 0x0001e80000100800 */
[----:B0-----:R-:W2:Y:S04]  /*2ab40*/  LDL.LU R93, [R1+0x1e4] ;  /* 0x0001e400015d7983 */ /* 0x001ea80000300800 */
[----:B------:R-:W2:Y:S04]  /*2ab50*/  LDL.LU R72, [R1+0x1194] ;  /* 0x0011940001487983 */ /* 0x000ea80000300800 */
[----:B------:R-:W3:Y:S04]  /*2ab60*/  LDL.LU R92, [R1+0x1190] ;  /* 0x00119000015c7983 */ /* 0x000ee80000300800 */
[----:B------:R0:W-:Y:S04]  /*2ab70*/  STL [R1+0x228], R3 ;  /* 0x0002280301007387 */ /* 0x0001e80000100800 */
[----:B0-----:R-:W2:Y:S01]  /*2ab80*/  LDL.LU R3, [R1+0x1e0] ;  /* 0x0001e00001037983 */ /* 0x001ea20000300800 */
[----:B---3--:R-:W-:-:S03]  /*2ab90*/  F2FP.BF16.F32.PACK_AB R0, R73, R92 ;  /* 0x0000005c4900723e */ /* 0x008fc600000010ff */
[----:B------:R-:W3:Y:S04]  /*2aba0*/  LDL.LU R73, [R1+0x118c] ;  /* 0x00118c0001497983 */ /* 0x000ee80000300800 */
[----:B------:R1:W4:Y:S04]  /*2abb0*/  LDL.LU R92, [R1+0x1188] ;  /* 0x00118800015c7983 */ /* 0x0003280000300800 */
[----:B------:R0:W-:Y:S04]  /*2abc0*/  STL [R1+0x224], R0 ;  /* 0x0002240001007387 */ /* 0x0001e80000100800 */
[----:B0-----:R-:W2:Y:S01]  /*2abd0*/  LDL.LU R0, [R1+0x1dc] ;  /* 0x0001dc0001007983 */ /* 0x001ea20000300800 */
[----:B----4-:R-:W-:-:S03]  /*2abe0*/  F2FP.BF16.F32.PACK_AB R92, R74, R75 ;  /* 0x0000004b4a5c723e */ /* 0x010fc600000010ff */
[----:B------:R-:W4:Y:S04]  /*2abf0*/  LDL.LU R74, [R1+0x1184] ;  /* 0x00118400014a7983 */ /* 0x000f280000300800 */
        /* <DEDUP_REMOVED lines=20> */
[----:B------:R1:W2:Y:S04]  /*2ad40*/  LDL.LU R91, [R1+0x1150] ;  /* 0x00115000015b7983 */ /* 0x0002a80000300800 */
[----:B------:R0:W-:Y:S04]  /*2ad50*/  STL [R1+0x1050], R92 ;  /* 0x0010505c01007387 */ /* 0x0001e80000100800 */
[----:B0-----:R-:W3:Y:S01]  /*2ad60*/  LDL.LU R92, [R1+0x200] ;  /* 0x00020000015c7983 */ /* 0x001ee20000300800 */
[----:B--2---:R-:W-:-:S03]  /*2ad70*/  F2FP.BF16.F32.PACK_AB R91, R89, R90 ;  /* 0x0000005a595b723e */ /* 0x004fc600000010ff */
[----:B------:R-:W2:Y:S04]  /*2ad80*/  LDL.LU R89, [R1+0x114c] ;  /* 0x00114c0001597983 */ /* 0x000ea80000300800 */
[----:B------:R1:W2:Y:S04]  /*2ad90*/  LDL.LU R90, [R1+0x1148] ;  /* 0x00114800015a7983 */ /* 0x0002a80000300800 */
[----:B------:R0:W-:Y:S04]  /*2ada0*/  STL [R1+0x1054], R91 ;  /* 0x0010545b01007387 */ /* 0x0001e80000100800 */
[----:B0-----:R-:W3:Y:S01]  /*2adb0*/  LDL.LU R91, [R1] ;  /* 0x00000000015b7983 */ /* 0x001ee20000300800 */
[----:B--2---:R-:W-:-:S03]  /*2adc0*/  F2FP.BF16.F32.PACK_AB R90, R81, R89 ;  /* 0x00000059515a723e */ /* 0x004fc600000010ff */
[----:B------:R-:W2:Y:S04]  /*2add0*/  LDL.LU R81, [R1+0x1144] ;  /* 0x0011440001517983 */ /* 0x000ea80000300800 */
[----:B------:R1:W2:Y:S04]  /*2ade0*/  LDL.LU R89, [R1+0x1140] ;  /* 0x0011400001597983 */ /* 0x0002a80000300800 */
[----:B------:R0:W-:Y:S04]  /*2adf0*/  STL [R1+0x1058], R90 ;  /* 0x0010585a01007387 */ /* 0x0001e80000100800 */
[----:B0-----:R-:W2:Y:S02]  /*2ae00*/  LDL.LU R90, [R1+0x204] ;  /* 0x00020400015a7983 */ /* 0x001ea40000300800 */
[----:B--2---:R-:W-:-:S02]  /*2ae10*/  F2FP.BF16.F32.PACK_AB R89, R88, R90 ;  /* 0x0000005a5859723e */ /* 0x004fc400000010ff */
[----:B------:R1:W3:Y:S04]  /*2ae20*/  LDL.LU R88, [R1+0x113c] ;  /* 0x00113c0001587983 */ /* 0x0002e80000300800 */
[----:B------:R-:W-:Y:S01]  /*2ae30*/  STL [R1+0x105c], R89 ;  /* 0x00105c5901007387 */ /* 0x000fe20000100800 */
[----:B---3--:R-:W-:-:S05]  /*2ae40*/  F2FP.BF16.F32.PACK_AB R88, R91, R92 ;  /* 0x0000005c5b58723e */ /* 0x008fca00000010ff */
[----:B------:R0:W-:Y:S02]  /*2ae50*/  STL [R1+0x1064], R88 ;  /* 0x0010645801007387 */ /* 0x0001e40000100800 */
[----:B0-----:R-:W-:Y:S02]  /*2ae60*/  F2FP.BF16.F32.PACK_AB R88, R67, R82 ;  /* 0x000000524358723e */ /* 0x001fe400000010ff */
[----:B------:R-:W2:Y:S01]  /*2ae70*/  LDL.LU R82, [R1+0x1d8] ;  /* 0x0001d80001527983 */ /* 0x000ea20000300800 */
[----:B------:R-:W-:Y:S02]  /*2ae80*/  F2FP.BF16.F32.PACK_AB R67, R66, R83 ;  /* 0x000000534243723e */ /* 0x000fe400000010ff */
[----:B------:R-:W-:Y:S01]  /*2ae90*/  F2FP.BF16.F32.PACK_AB R66, R65, R84 ;  /* 0x000000544142723e */ /* 0x000fe200000010ff */
[----:B------:R-:W-:Y:S01]  /*2aea0*/  STL [R1+0x3e8], R88 ;  /* 0x0003e85801007387 */ /* 0x000fe20000100800 */
[----:B------:R-:W-:-:S03]  /*2aeb0*/  F2FP.BF16.F32.PACK_AB R65, R64, R85 ;  /* 0x000000554041723e */ /* 0x000fc600000010ff */
[----:B------:R-:W3:Y:S04]  /*2aec0*/  LDL.LU R83, [R1+0x1d4] ;  /* 0x0001d40001537983 */ /* 0x000ee80000300800 */
[----:B------:R-:W-:Y:S01]  /*2aed0*/  STL [R1+0x3e4], R67 ;  /* 0x0003e44301007387 */ /* 0x000fe20000100800 */
[----:B-----5:R-:W-:-:S03]  /*2aee0*/  F2FP.BF16.F32.PACK_AB R64, R63, R86 ;  /* 0x000000563f40723e */ /* 0x020fc600000010ff */
[----:B------:R-:W5:Y:S04]  /*2aef0*/  LDL.LU R84, [R1+0x1d0] ;  /* 0x0001d00001547983 */ /* 0x000f680000300800 */
[----:B------:R-:W-:Y:S01]  /*2af00*/  STL [R1+0x3e0], R66 ;  /* 0x0003e04201007387 */ /* 0x000fe20000100800 */
[----:B------:R-:W-:-:S03]  /*2af10*/  F2FP.BF16.F32.PACK_AB R63, R62, R87 ;  /* 0x000000573e3f723e */ /* 0x000fc600000010ff */
[----:B------:R-:W4:Y:S04]  /*2af20*/  LDL.LU R85, [R1+0x1cc] ;  /* 0x0001cc0001557983 */ /* 0x000f280000300800 */
[----:B------:R-:W-:Y:S01]  /*2af30*/  STL [R1+0x3dc], R65 ;  /* 0x0003dc4101007387 */ /* 0x000fe20000100800 */
[----:B------:R-:W-:-:S03]  /*2af40*/  F2FP.BF16.F32.PACK_AB R62, R61, R93 ;  /* 0x0000005d3d3e723e */ /* 0x000fc600000010ff */
[----:B------:R-:W4:Y:S04]  /*2af50*/  LDL.LU R86, [R1+0x1c8] ;  /* 0x0001c80001567983 */ /* 0x000f280000300800 */
[----:B------:R-:W-:Y:S04]  /*2af60*/  STL [R1+0x3d8], R64 ;  /* 0x0003d84001007387 */ /* 0x000fe80000100800 */
[----:B------:R-:W4:Y:S01]  /*2af70*/  LDL.LU R87, [R1+0x1c4] ;  /* 0x0001c40001577983 */ /* 0x000f220000300800 */
[----:B------:R-:W-:-:S03]  /*2af80*/  F2FP.BF16.F32.PACK_AB R61, R60, R3 ;  /* 0x000000033c3d723e */ /* 0x000fc600000010ff */
[----:B------:R-:W-:Y:S04]  /*2af90*/  STL [R1+0x3d4], R63 ;  /* 0x0003d43f01007387 */ /* 0x000fe80000100800 */
[----:B------:R-:W4:Y:S04]  /*2afa0*/  LDL.LU R93, [R1+0x1c0] ;  /* 0x0001c000015d7983 */ /* 0x000f280000300800 */
[----:B------:R-:W-:Y:S04]  /*2afb0*/  STL [R1+0x3d0], R62 ;  /* 0x0003d03e01007387 */ /* 0x000fe80000100800 */
[----:B------:R-:W4:Y:S01]  /*2afc0*/  LDL.LU R3, [R1+0x1bc] ;  /* 0x0001bc0001037983 */ /* 0x000f220000300800 */
[----:B------:R-:W-:-:S03]  /*2afd0*/  F2FP.BF16.F32.PACK_AB R60, R59, R0 ;  /* 0x000000003b3c723e */ /* 0x000fc600000010ff */
[----:B------:R-:W-:Y:S04]  /*2afe0*/  STL [R1+0x3cc], R61 ;  /* 0x0003cc3d01007387 */ /* 0x000fe80000100800 */
[----:B------:R-:W4:Y:S04]  /*2aff0*/  LDL.LU R0, [R1+0x1b8] ;  /* 0x0001b80001007983 */ /* 0x000f280000300800 */
[----:B------:R-:W4:Y:S04]  /*2b000*/  LDL.LU R59, [R1+0x194] ;  /* 0x00019400013b7983 */ /* 0x000f280000300800 */
[----:B------:R0:W-:Y:S04]  /*2b010*/  STL [R1+0x3c8], R60 ;  /* 0x0003c83c01007387 */ /* 0x0001e80000100800 */
        /* <DEDUP_REMOVED lines=13> */
[----:B--2---:R-:W-:-:S03]  /*2b0f0*/  F2FP.BF16.F32.PACK_AB R58, R58, R82 ;  /* 0x000000523a3a723e */ /* 0x004fc600000010ff */
[----:B------:R-:W2:Y:S04]  /*2b100*/  LDL.LU R82, [R1+0x1138] ;  /* 0x0011380001527983 */ /* 0x000ea80000300800 */
[----:B------:R0:W-:Y:S01]  /*2b110*/  STL [R1+0x3c4], R58 ;  /* 0x0003c43a01007387 */ /* 0x0001e20000100800 */
[----:B---3--:R-:W-:Y:S02]  /*2b120*/  F2FP.BF16.F32.PACK_AB R57, R57, R83 ;  /* 0x000000533939723e */ /* 0x008fe400000010ff */
[----:B-----5:R-:W-:Y:S01]  /*2b130*/  F2FP.BF16.F32.PACK_AB R56, R56, R84 ;  /* 0x000000543838723e */ /* 0x020fe200000010ff */
[----:B0-----:R-:W3:Y:S04]  /*2b140*/  LDL.LU R58, [R1+0x198] ;  /* 0x00019800013a7983 */ /* 0x001ee80000300800 */
[----:B------:R-:W5:Y:S01]  /*2b150*/  LDL.LU R83, [R1+0x1134] ;  /* 0x0011340001537983 */ /* 0x000f620000300800 */
[----:B----4-:R-:W-:-:S03]  /*2b160*/  F2FP.BF16.F32.PACK_AB R55, R55, R85 ;  /* 0x000000553737723e */ /* 0x010fc600000010ff */
[----:B------:R0:W-:Y:S01]  /*2b170*/  STL [R1+0x3c0], R57 ;  /* 0x0003c03901007387 */ /* 0x0001e20000100800 */
[----:B------:R-:W-:-:S03]  /*2b180*/  F2FP.BF16.F32.PACK_AB R54, R54, R86 ;  /* 0x000000563636723e */ /* 0x000fc600000010ff */
[----:B0-----:R-:W4:Y:S04]  /*2b190*/  LDL.LU R57, [R1+0x19c] ;  /* 0x00019c0001397983 */ /* 0x001f280000300800 */
[----:B------:R-:W2:Y:S04]  /*2b1a0*/  LDL.LU R84, [R1+0x1130] ;  /* 0x0011300001547983 */ /* 0x000ea80000300800 */
[----:B------:R0:W-:Y:S01]  /*2b1b0*/  STL [R1+0x3bc], R56 ;  /* 0x0003bc3801007387 */ /* 0x0001e20000100800 */
[----:B------:R-:W-:Y:S02]  /*2b1c0*/  F2FP.BF16.F32.PACK_AB R53, R53, R87 ;  /* 0x000000573535723e */ /* 0x000fe400000010ff */
[----:B------:R-:W-:Y:S01]  /*2b1d0*/  F2FP.BF16.F32.PACK_AB R52, R52, R93 ;  /* 0x0000005d3434723e */ /* 0x000fe200000010ff */
[----:B0-----:R-:W2:Y:S04]  /*2b1e0*/  LDL.LU R56, [R1+0x1a0] ;  /* 0x0001a00001387983 */ /* 0x001ea80000300800 */
[----:B------:R-:W5:Y:S04]  /*2b1f0*/  LDL.LU R85, [R1+0x112c] ;  /* 0x00112c0001557983 */ /* 0x000f680000300800 */
[----:B------:R0:W-:Y:S01]  /*2b200*/  STL [R1+0x3b8], R55 ;  /* 0x0003b83701007387 */ /* 0x0001e20000100800 */
[----:B------:R-:W-:-:S03]  /*2b210*/  F2FP.BF16.F32.PACK_AB R51, R51, R3 ;  /* 0x000000033333723e */ /* 0x000fc600000010ff */
[----:B0-----:R-:W5:Y:S04]  /*2b220*/  LDL.LU R55, [R1+0x1a4] ;  /* 0x0001a40001377983 */ /* 0x001f680000300800 */
[----:B------:R-:W5:Y:S04]  /*2b230*/  LDL.LU R86, [R1+0x1128] ;  /* 0x0011280001567983 */ /* 0x000f680000300800 */
[----:B------:R0:W-:Y:S04]  /*2b240*/  STL [R1+0x3b4], R54 ;  /* 0x0003b43601007387 */ /* 0x0001e80000100800 */
        /* <DEDUP_REMOVED lines=9> */
[----:B0-----:R-:W5:Y:S01]  /*2b2e0*/  LDL.LU R51, [R1+0x1b4] ;  /* 0x0001b40001337983 */ /* 0x001f620000300800 */
[----:B------:R-:W-:-:S03]  /*2b2f0*/  F2FP.BF16.F32.PACK_AB R50, R50, R0 ;  /* 0x000000003232723e */ /* 0x000fc600000010ff */
[----:B------:R-:W5:Y:S04]  /*2b300*/  LDL.LU R0, [R1+0x1118] ;  /* 0x0011180001007983 */ /* 0x000f680000300800 */
[----:B------:R-:W-:Y:S01]  /*2b310*/  STL [R1+0x3a4], R50 ;  /* 0x0003a43201007387 */ /* 0x000fe20000100800 */
[----:B------:R-:W-:Y:S02]  /*2b320*/  F2FP.BF16.F32.PACK_AB R41, R41, R59 ;  /* 0x0000003b2929723e */ /* 0x000fe400000010ff */
[----:B------:R-:W-:Y:S02]  /*2b330*/  F2FP.BF16.F32.PACK_AB R40, R40, R60 ;  /* 0x0000003c2828723e */ /* 0x000fe400000010ff */
[----:B------:R-:W-:Y:S02]  /*2b340*/  F2FP.BF16.F32.PACK_AB R39, R39, R61 ;  /* 0x0000003d2727723e */ /* 0x000fe400000010ff */
[----:B------:R-:W-:-:S02]  /*2b350*/  F2FP.BF16.F32.PACK_AB R38, R38, R62 ;  /* 0x0000003e2626723e */ /* 0x000fc400000010ff */
[----:B------:R-:W-:Y:S02]  /*2b360*/  F2FP.BF16.F32.PACK_AB R37, R37, R63 ;  /* 0x0000003f2525723e */ /* 0x000fe400000010ff */
[----:B------:R-:W-:Y:S02]  /*2b370*/  F2FP.BF16.F32.PACK_AB R36, R36, R64 ;  /* 0x000000402424723e */ /* 0x000fe400000010ff */
        /* <DEDUP_REMOVED lines=8> */
[----:B---3--:R-:W-:Y:S02]  /*2b400*/  F2FP.BF16.F32.PACK_AB R42, R42, R58 ;  /* 0x0000003a2a2a723e */ /* 0x008fe400000010ff */
[----:B----4-:R-:W-:-:S02]  /*2b410*/  F2FP.BF16.F32.PACK_AB R43, R43, R57 ;  /* 0x000000392b2b723e */ /* 0x010fc400000010ff */
[----:B--2---:R-:W-:Y:S02]  /*2b420*/  F2FP.BF16.F32.PACK_AB R44, R44, R56 ;  /* 0x000000382c2c723e */ /* 0x004fe400000010ff */
[----:B-----5:R-:W-:Y:S02]  /*2b430*/  F2FP.BF16.F32.PACK_AB R45, R45, R55 ;  /* 0x000000372d2d723e */ /* 0x020fe400000010ff */
[----:B------:R-:W-:Y:S02]  /*2b440*/  F2FP.BF16.F32.PACK_AB R46, R46, R54 ;  /* 0x000000362e2e723e */ /* 0x000fe400000010ff */
[----:B------:R-:W-:Y:S02]  /*2b450*/  F2FP.BF16.F32.PACK_AB R47, R47, R53 ;  /* 0x000000352f2f723e */ /* 0x000fe400000010ff */
[----:B------:R-:W-:Y:S02]  /*2b460*/  F2FP.BF16.F32.PACK_AB R48, R48, R52 ;  /* 0x000000343030723e */ /* 0x000fe400000010ff */
[----:B------:R-:W-:-:S05]  /*2b470*/  F2FP.BF16.F32.PACK_AB R49, R49, R51 ;  /* 0x000000333131723e */ /* 0x000fca00000010ff */
        /* <DEDUP_REMOVED lines=17> */
[----:B------:R-:W-:-:S03]  /*2b590*/  F2FP.BF16.F32.PACK_AB R27, R27, R0 ;  /* 0x000000001b1b723e */ /* 0x000fc600000010ff */
[----:B------:R-:W-:Y:S04]  /*2b5a0*/  STL [R1+0x35c], R32 ;  /* 0x00035c2001007387 */ /* 0x000fe80000100800 */
[----:B------:R-:W-:Y:S01]  /*2b5b0*/  STL [R1+0x358], R31 ;  /* 0x0003581f01007387 */ /* 0x000fe20000100800 */
[----:B------:R-:W-:-:S03]  /*2b5c0*/  F2FP.BF16.F32.PACK_AB R26, R26, R3 ;  /* 0x000000031a1a723e */ /* 0x000fc600000010ff */
[----:B------:R-:W-:Y:S04]  /*2b5d0*/  STL [R1+0x354], R30 ;  /* 0x0003541e01007387 */ /* 0x000fe80000100800 */
[----:B------:R-:W-:Y:S04]  /*2b5e0*/  STL [R1+0x350], R29 ;  /* 0x0003501d01007387 */ /* 0x000fe80000100800 */
[----:B------:R1:W2:Y:S04]  /*2b5f0*/  LDL.LU R0, [R1+0x1114] ;  /* 0x0011140001007983 */ /* 0x0002a80000300800 */
[----:B------:R-:W-:Y:S04]  /*2b600*/  STL [R1+0x34c], R28 ;  /* 0x00034c1c01007387 */ /* 0x000fe80000100800 */
[----:B------:R1:W3:Y:S01]  /*2b610*/  LDL.LU R3, [R1+0x1110] ;  /* 0x0011100001037983 */ /* 0x0002e20000300800 */
[----:B------:R-:W-:-:S02]  /*2b620*/  F2FP.BF16.F32.PACK_AB R25, R25, R93 ;  /* 0x0000005d1919723e */ /* 0x000fc400000010ff */
[----:B------:R-:W-:Y:S01]  /*2b630*/  F2FP.BF16.F32.PACK_AB R24, R24, R87 ;  /* 0x000000571818723e */ /* 0x000fe200000010ff */
[----:B------:R-:W-:Y:S01]  /*2b640*/  STL [R1+0x348], R27 ;  /* 0x0003481b01007387 */ /* 0x000fe20000100800 */
[----:B------:R-:W-:Y:S02]  /*2b650*/  F2FP.BF16.F32.PACK_AB R23, R23, R86 ;  /* 0x000000561717723e */ /* 0x000fe400000010ff */
[----:B------:R-:W-:Y:S01]  /*2b660*/  F2FP.BF16.F32.PACK_AB R22, R22, R85 ;  /* 0x000000551616723e */ /* 0x000fe200000010ff */
[----:B------:R-:W-:Y:S01]  /*2b670*/  STL [R1+0x344], R26 ;  /* 0x0003441a01007387 */ /* 0x000fe20000100800 */
[----:B------:R-:W-:Y:S02]  /*2b680*/  F2FP.BF16.F32.PACK_AB R21, R21, R84 ;  /* 0x000000541515723e */ /* 0x000fe400000010ff */
[----:B------:R-:W-:Y:S01]  /*2b690*/  F2FP.BF16.F32.PACK_AB R20, R20, R83 ;  /* 0x000000531414723e */ /* 0x000fe200000010ff */
[----:B------:R-:W-:Y:S01]  /*2b6a0*/  STL [R1+0x340], R25 ;  /* 0x0003401901007387 */ /* 0x000fe20000100800 */
[----:B------:R-:W-:-:S02]  /*2b6b0*/  F2FP.BF16.F32.PACK_AB R19, R19, R82 ;  /* 0x000000521313723e */ /* 0x000fc400000010ff */
[----:B------:R-:W-:Y:S01]  /*2b6c0*/  F2FP.BF16.F32.PACK_AB R18, R18, R81 ;  /* 0x000000511212723e */ /* 0x000fe200000010ff */
[----:B------:R-:W-:Y:S01]  /*2b6d0*/  STL [R1+0x33c], R24 ;  /* 0x00033c1801007387 */ /* 0x000fe20000100800 */
[----:B------:R-:W-:-:S03]  /*2b6e0*/  F2FP.BF16.F32.PACK_AB R17, R17, R80 ;  /* 0x000000501111723e */ /* 0x000fc600000010ff */
        /* <DEDUP_REMOVED lines=22> */
[----:B------:R-:W-:Y:S04]  /*2b850*/  STL [R1+0x2ec], R12 ;  /* 0x0002ec0c01007387 */ /* 0x000fe80000100800 */
[----:B------:R-:W-:Y:S04]  /*2b860*/  STL [R1+0x2e4], R11 ;  /* 0x0002e40b01007387 */ /* 0x000fe80000100800 */
[----:B------:R-:W-:Y:S04]  /*2b870*/  STL [R1+0x2dc], R10 ;  /* 0x0002dc0a01007387 */ /* 0x000fe80000100800 */
[----:B------:R-:W-:Y:S04]  /*2b880*/  STL [R1+0x2d4], R9 ;  /* 0x0002d40901007387 */ /* 0x000fe80000100800 */
[----:B------:R-:W-:Y:S04]  /*2b890*/  STL [R1+0x210], R8 ;  /* 0x0002100801007387 */ /* 0x000fe80000100800 */
[----:B------:R-:W-:Y:S04]  /*2b8a0*/  STL [R1+0x20c], R7 ;  /* 0x00020c0701007387 */ /* 0x000fe80000100800 */
[----:B------:R0:W-:Y:S01]  /*2b8b0*/  STL [R1+0x208], R6 ;  /* 0x0002080601007387 */ /* 0x0001e20000100800 */
[----:B--2---:R-:W-:-:S02]  /*2b8c0*/  F2FP.BF16.F32.PACK_AB R0, R4, R2 ;  /* 0x000000020400723e */ /* 0x004fc400000010ff */
[----:B---3--:R-:W-:Y:S02]  /*2b8d0*/  F2FP.BF16.F32.PACK_AB R3, R5, R68 ;  /* 0x000000440503723e */ /* 0x008fe400000010ff */
[----:B0-----:R-:W0:Y:S03]  /*2b8e0*/  LDTM.x64 R4, tmem[UR7+0x100] ;  /* 0x00010007000479ee */ /* 0x001e260008340000 */
[----:B------:R-:W-:Y:S04]  /*2b8f0*/  STL [R1+0x204], R3 ;  /* 0x0002040301007387 */ /* 0x000fe80000100800 */
[----:B------:R2:W-:Y:S04]  /*2b900*/  STL [R1+0x200], R0 ;  /* 0x0002000001007387 */ /* 0x0005e80000100800 */
[----:B0-----:R-:W-:Y:S04]  /*2b910*/  STL.64 [R1+0x100], R4 ;  /* 0x0001000401007387 */ /* 0x001fe80000100a00 */
[----:B------:R-:W-:Y:S04]  /*2b920*/  STL.64 [R1+0x108], R6 ;  /* 0x0001080601007387 */ /* 0x000fe80000100a00 */
        /* <DEDUP_REMOVED lines=19> */
[----:B--2---:R-:W-:-:S03]  /*2ba60*/  IMAD.MOV.U32 R0, RZ, RZ, R67 ;  /* 0x000000ffff007224 */ /* 0x004fc600078e0043 */
[----:B------:R-:W-:Y:S01]  /*2ba70*/  STL.64 [R1+0x1e8], R62 ;  /* 0x0001e83e01007387 */ /* 0x000fe20000100a00 */
[----:B------:R-:W-:Y:S02]  /*2ba80*/  IMAD.MOV.U32 R87, RZ, RZ, R34 ;  /* 0x000000ffff577224 */ /* 0x000fe400078e0022 */
[----:B------:R-:W-:Y:S01]  /*2ba90*/  IMAD.MOV.U32 R86, RZ, RZ, R33 ;  /* 0x000000ffff567224 */ /* 0x000fe200078e0021 */
[----:B------:R-:W-:Y:S01]  /*2baa0*/  STL [R1+0x1f0], R64 ;  /* 0x0001f04001007387 */ /* 0x000fe20000100800 */
[----:B------:R-:W-:Y:S02]  /*2bab0*/  IMAD.MOV.U32 R85, RZ, RZ, R32 ;  /* 0x000000ffff557224 */ /* 0x000fe400078e0020 */
[----:B------:R-:W-:Y:S01]  /*2bac0*/  IMAD.MOV.U32 R84, RZ, RZ, R31 ;  /* 0x000000ffff547224 */ /* 0x000fe200078e001f */
[----:B------:R0:W-:Y:S01]  /*2bad0*/  STL [R1+0x1f8], R66 ;  /* 0x0001f84201007387 */ /* 0x0001e20000100800 */
[----:B------:R-:W-:Y:S02]  /*2bae0*/  IMAD.MOV.U32 R83, RZ, RZ, R30 ;  /* 0x000000ffff537224 */ /* 0x000fe400078e001e */
[----:B------:R-:W-:-:S02]  /*2baf0*/  IMAD.MOV.U32 R82, RZ, RZ, R29 ;  /* 0x000000ffff527224 */ /* 0x000fc400078e001d */
[----:B------:R-:W-:Y:S02]  /*2bb00*/  IMAD.MOV.U32 R81, RZ, RZ, R28 ;  /* 0x000000ffff517224 */ /* 0x000fe400078e001c */
[----:B------:R-:W-:Y:S02]  /*2bb10*/  IMAD.MOV.U32 R80, RZ, RZ, R27 ;  /* 0x000000ffff507224 */ /* 0x000fe400078e001b */
[----:B------:R-:W-:Y:S02]  /*2bb20*/  IMAD.MOV.U32 R79, RZ, RZ, R26 ;  /* 0x000000ffff4f7224 */ /* 0x000fe400078e001a */
[----:B------:R-:W-:Y:S02]  /*2bb30*/  IMAD.MOV.U32 R78, RZ, RZ, R25 ;  /* 0x000000ffff4e7224 */ /* 0x000fe400078e0019 */
        /* <DEDUP_REMOVED lines=10> */
[----:B0-----:R-:W0:Y:S01]  /*2bbe0*/  LDTM.x64 R4, tmem[UR7+0x140] ;  /* 0x00014007000479ee */ /* 0x001e220008340000 */
[----:B------:R-:W-:Y:S04]  /*2bbf0*/  STL [R1+0x110c], R73 ;  /* 0x00110c4901007387 */ /* 0x000fe80000100800 */
[----:B------:R-:W-:Y:S04]  /*2bc00*/  STL [R1+0x1108], R74 ;  /* 0x0011084a01007387 */ /* 0x000fe80000100800 */
[----:B------:R2:W-:Y:S04]  /*2bc10*/  STL [R1+0x1104], R75 ;  /* 0x0011044b01007387 */ /* 0x0005e80000100800 */
[----:B--2---:R-:W2:Y:S04]  /*2bc20*/  LDL.LU R75, [R1+0x1f0] ;  /* 0x0001f000014b7983 */ /* 0x004ea80000300800 */
[----:B------:R3:W-:Y:S04]  /*2bc30*/  STL [R1+0x1100], R76 ;  /* 0x0011004c01007387 */ /* 0x0007e80000100800 */
[----:B---3--:R-:W3:Y:S04]  /*2bc40*/  LDL.LU R76, [R1+0x1ec] ;  /* 0x0001ec00014c7983 */ /* 0x008ee80000300800 */
[----:B------:R4:W-:Y:S04]  /*2bc50*/  STL [R1+0x10fc], R77 ;  /* 0x0010fc4d01007387 */ /* 0x0009e80000100800 */
[----:B----4-:R-:W4:Y:S04]  /*2bc60*/  LDL.LU R77, [R1+0x1e8] ;  /* 0x0001e800014d7983 */ /* 0x010f280000300800 */
[----:B------:R5:W-:Y:S04]  /*2bc70*/  STL [R1+0x10f8], R78 ;  /* 0x0010f84e01007387 */ /* 0x000be80000100800 */
[----:B-----5:R-:W5:Y:S04]  /*2bc80*/  LDL.LU R78, [R1+0x1e4] ;  /* 0x0001e400014e7983 */ /* 0x020f680000300800 */
[----:B------:R0:W-:Y:S04]  /*2bc90*/  STL [R1+0x10f4], R79 ;  /* 0x0010f44f01007387 */ /* 0x0001e80000100800 */
[----:B0-----:R-:W5:Y:S04]  /*2bca0*/  LDL.LU R79, [R1+0x1e0] ;  /* 0x0001e000014f7983 */ /* 0x001f680000300800 */
[----:B------:R0:W-:Y:S04]  /*2bcb0*/  STL [R1+0x10f0], R80 ;  /* 0x0010f05001007387 */ /* 0x0001e80000100800 */
        /* <DEDUP_REMOVED lines=35> */
[----:B------:R-:W-:Y:S01]  /*2bef0*/  STL.64 [R1+0xe8], R62 ;  /* 0x0000e83e01007387 */ /* 0x000fe20000100a00 */
[----:B------:R-:W-:Y:S02]  /*2bf00*/  IMAD.MOV.U32 R0, RZ, RZ, R11 ;  /* 0x000000ffff007224 */ /* 0x000fe400078e000b */
[----:B------:R-:W-:Y:S01]  /*2bf10*/  IMAD.MOV.U32 R88, RZ, RZ, R10 ;  /* 0x000000ffff587224 */ /* 0x000fe200078e000a */
[----:B------:R-:W-:Y:S01]  /*2bf20*/  STL.64 [R1+0xf0], R64 ;  /* 0x0000f04001007387 */ /* 0x000fe20000100a00 */
[----:B------:R-:W-:Y:S02]  /*2bf30*/  IMAD.MOV.U32 R93, RZ, RZ, R9 ;  /* 0x000000ffff5d7224 */ /* 0x000fe400078e0009 */
[----:B------:R-:W-:Y:S01]  /*2bf40*/  IMAD.MOV.U32 R2, RZ, RZ, R8 ;  /* 0x000000ffff027224 */ /* 0x000fe200078e0008 */
[----:B------:R1:W-:Y:S01]  /*2bf50*/  STL.64 [R1+0xf8], R66 ;  /* 0x0000f84201007387 */ /* 0x0003e20000100a00 */
[----:B------:R-:W-:Y:S02]  /*2bf60*/  IMAD.MOV.U32 R89, RZ, RZ, R7 ;  /* 0x000000ffff597224 */ /* 0x000fe400078e0007 */
[----:B------:R-:W-:Y:S01]  /*2bf70*/  IMAD.MOV.U32 R92, RZ, RZ, R6 ;  /* 0x000000ffff5c7224 */ /* 0x000fe200078e0006 */
[----:B0-----:R-:W5:Y:S01]  /*2bf80*/  LDL.LU R80, [R1+0x1dc] ;  /* 0x0001dc0001507983 */ /* 0x001f620000300800 */
[----:B------:R-:W-:-:S02]  /*2bf90*/  IMAD.MOV.U32 R90, RZ, RZ, R5 ;  /* 0x000000ffff5a7224 */ /* 0x000fc400078e0005 */
[----:B------:R-:W-:Y:S01]  /*2bfa0*/  IMAD.MOV.U32 R91, RZ, RZ, R4 ;  /* 0x000000ffff5b7224 */ /* 0x000fe200078e0004 */
[----:B------:R-:W5:Y:S01]  /*2bfb0*/  LDL.LU R81, [R1+0x1d8] ;  /* 0x0001d80001517983 */ /* 0x000f620000300800 */
[----:B-1----:R-:W0:Y:S03]  /*2bfc0*/  LDTM.x64 R4, tmem[UR7+0x180] ;  /* 0x00018007000479ee */ /* 0x002e260008340000 */
[----:B------:R-:W5:Y:S04]  /*2bfd0*/  LDL.LU R82, [R1+0x1d4] ;  /* 0x0001d40001527983 */ /* 0x000f680000300800 */
[----:B------:R-:W5:Y:S04]  /*2bfe0*/  LDL.LU R83, [R1+0x1d0] ;  /* 0x0001d00001537983 */ /* 0x000f680000300800 */
[----:B------:R-:W5:Y:S04]  /*2bff0*/  LDL.LU R84, [R1+0x1cc] ;  /* 0x0001cc0001547983 */ /* 0x000f680000300800 */
[----:B------:R-:W5:Y:S04]  /*2c000*/  LDL.LU R85, [R1+0x1c8] ;  /* 0x0001c80001557983 */ /* 0x000f680000300800 */
[----:B------:R-:W5:Y:S04]  /*2c010*/  LDL.LU R86, [R1+0x1c4] ;  /* 0x0001c40001567983 */ /* 0x000f680000300800 */
[----:B------:R-:W-:Y:S04]  /*2c020*/  STL [R1+0x1080], R2 ;  /* 0x0010800201007387 */ /* 0x000fe80000100800 */
[----:B------:R-:W-:Y:S01]  /*2c030*/  STL [R1+0x107c], R93 ;  /* 0x00107c5d01007387 */ /* 0x000fe20000100800 */
[----:B0-----:R-:W-:-:S03]  /*2c040*/  F2FP.BF16.F32.PACK_AB R87, R67, R73 ;  /* 0x000000494357723e */ /* 0x001fc600000010ff */
[----:B------:R-:W-:Y:S04]  /*2c050*/  STL [R1+0x1078], R88 ;  /* 0x0010785801007387 */ /* 0x000fe80000100800 */
[----:B------:R-:W-:Y:S04]  /*2c060*/  STL [R1+0x1074], R0 ;  /* 0x0010740001007387 */ /* 0x000fe80000100800 */
[----:B------:R-:W-:Y:S04]  /*2c070*/  STL [R1+0x1070], R3 ;  /* 0x0010700301007387 */ /* 0x000fe80000100800 */
[----:B------:R-:W5:Y:S04]  /*2c080*/  LDL.LU R73, [R1+0x110c] ;  /* 0x00110c0001497983 */ /* 0x000f680000300800 */
[----:B------:R-:W5:Y:S04]  /*2c090*/  LDL.LU R67, [R1+0x1f8] ;  /* 0x0001f80001437983 */ /* 0x000f680000300800 */
[----:B------:R0:W-:Y:S04]  /*2c0a0*/  STL [R1+0x1fc], R87 ;  /* 0x0001fc5701007387 */ /* 0x0001e80000100800 */
[----:B0-----:R-:W5:Y:S01]  /*2c0b0*/  LDL.LU R87, [R1+0x1c0] ;  /* 0x0001c00001577983 */ /* 0x001f620000300800 */
[----:B------:R-:W-:-:S02]  /*2c0c0*/  F2FP.BF16.F32.PACK_AB R65, R65, R74 ;  /* 0x0000004a4141723e */ /* 0x000fc400000010ff */
[----:B--2---:R-:W-:Y:S02]  /*2c0d0*/  F2FP.BF16.F32.PACK_AB R64, R64, R75 ;  /* 0x0000004b4040723e */ /* 0x004fe400000010ff */
[----:B---3--:R-:W-:Y:S02]  /*2c0e0*/  F2FP.BF16.F32.PACK_AB R63, R63, R76 ;  /* 0x0000004c3f3f723e */ /* 0x008fe400000010ff */
[----:B----4-:R-:W-:Y:S02]  /*2c0f0*/  F2FP.BF16.F32.PACK_AB R62, R62, R77 ;  /* 0x0000004d3e3e723e */ /* 0x010fe400000010ff */
[----:B-----5:R-:W-:Y:S02]  /*2c100*/  F2FP.BF16.F32.PACK_AB R61, R61, R78 ;  /* 0x0000004e3d3d723e */ /* 0x020fe400000010ff */
[----:B------:R-:W-:Y:S02]  /*2c110*/  F2FP.BF16.F32.PACK_AB R60, R60, R79 ;  /* 0x0000004f3c3c723e */ /* 0x000fe400000010ff */
[----:B------:R-:W-:-:S02]  /*2c120*/  F2FP.BF16.F32.PACK_AB R59, R59, R80 ;  /* 0x000000503b3b723e */ /* 0x000fc400000010ff */
[----:B------:R-:W-:Y:S02]  /*2c130*/  F2FP.BF16.F32.PACK_AB R58, R58, R81 ;  /* 0x000000513a3a723e */ /* 0x000fe400000010ff */
[----:B------:R-:W-:Y:S02]  /*2c140*/  F2FP.BF16.F32.PACK_AB R57, R57, R82 ;  /* 0x000000523939723e */ /* 0x000fe400000010ff */
[----:B------:R-:W-:Y:S02]  /*2c150*/  F2FP.BF16.F32.PACK_AB R56, R56, R83 ;  /* 0x000000533838723e */ /* 0x000fe400000010ff */
[----:B------:R-:W-:Y:S02]  /*2c160*/  F2FP.BF16.F32.PACK_AB R55, R55, R84 ;  /* 0x000000543737723e */ /* 0x000fe400000010ff */
[----:B------:R-:W-:Y:S02]  /*2c170*/  F2FP.BF16.F32.PACK_AB R88, R66, R67 ;  /* 0x000000434258723e */ /* 0x000fe400000010ff */
[----:B------:R-:W2:Y:S04]  /*2c180*/  LDL.LU R66, [R1+0x184] ;  /* 0x0001840001427983 */ /* 0x000ea80000300800 */
[----:B------:R-:W3:Y:S04]  /*2c190*/  LDL.LU R67, [R1+0x180] ;  /* 0x0001800001437983 */ /* 0x000ee80000300800 */
[----:B------:R0:W-:Y:S04]  /*2c1a0*/  STL [R1+0x1f8], R88 ;  /* 0x0001f85801007387 */ /* 0x0001e80000100800 */
[----:B0-----:R-:W4:Y:S04]  /*2c1b0*/  LDL.LU R88, [R1+0x17c] ;  /* 0x00017c0001587983 */ /* 0x001f280000300800 */
        /* <DEDUP_REMOVED lines=19> */
[----:B------:R0:W-:Y:S01]  /*2c2f0*/  STL [R1+0x1dc], R59 ;  /* 0x0001dc3b01007387 */ /* 0x0001e20000100800 */
[----:B------:R-:W-:-:S03]  /*2c300*/  F2FP.BF16.F32.PACK_AB R54, R54, R85 ;  /* 0x000000553636723e */ /* 0x000fc600000010ff */
        /* <DEDUP_REMOVED lines=24> */
[----:B--2---:R-:W-:-:S02]  /*2c490*/  F2FP.BF16.F32.PACK_AB R37, R37, R66 ;  /* 0x000000422525723e */ /* 0x004fc400000010ff */
[----:B---3--:R-:W-:Y:S02]  /*2c4a0*/  F2FP.BF16.F32.PACK_AB R36, R36, R67 ;  /* 0x000000432424723e */ /* 0x008fe400000010ff */
[----:B----4-:R-:W-:Y:S02]  /*2c4b0*/  F2FP.BF16.F32.PACK_AB R35, R35, R88 ;  /* 0x000000582323723e */ /* 0x010fe400000010ff */
[----:B-----5:R-:W-:Y:S02]  /*2c4c0*/  F2FP.BF16.F32.PACK_AB R38, R38, R65 ;  /* 0x000000412626723e */ /* 0x020fe400000010ff */
        /* <DEDUP_REMOVED lines=29> */
[----:B------:R-:W-:Y:S01]  /*2c6a0*/  STL [R1+0x184], R37 ;  /* 0x0001842501007387 */ /* 0x000fe20000100800 */
[----:B------:R-:W-:-:S03]  /*2c6b0*/  F2FP.BF16.F32.PACK_AB R32, R32, R85 ;  /* 0x000000552020723e */ /* 0x000fc600000010ff */
[----:B------:R-:W-:Y:S04]  /*2c6c0*/  STL [R1+0x180], R36 ;  /* 0x0001802401007387 */ /* 0x000fe80000100800 */
[----:B------:R0:W2:Y:S01]  /*2c6d0*/  LDL.LU R87, [R1+0x10d0] ;  /* 0x0010d00001577983 */ /* 0x0000a20000300800 */
[----:B------:R-:W-:-:S03]  /*2c6e0*/  F2FP.BF16.F32.PACK_AB R31, R31, R84 ;  /* 0x000000541f1f723e */ /* 0x000fc600000010ff */
[----:B------:R-:W-:Y:S04]  /*2c6f0*/  STL [R1+0x17c], R35 ;  /* 0x00017c2301007387 */ /* 0x000fe80000100800 */
[----:B------:R0:W3:Y:S04]  /*2c700*/  LDL.LU R86, [R1+0x10cc] ;  /* 0x0010cc0001567983 */ /* 0x0000e80000300800 */
[----:B------:R-:W-:Y:S01]  /*2c710*/  STL [R1+0x178], R34 ;  /* 0x0001782201007387 */ /* 0x000fe20000100800 */
[----:B------:R-:W-:-:S03]  /*2c720*/  F2FP.BF16.F32.PACK_AB R30, R30, R83 ;  /* 0x000000531e1e723e */ /* 0x000fc600000010ff */
[----:B------:R0:W4:Y:S04]  /*2c730*/  LDL.LU R85, [R1+0x10c8] ;  /* 0x0010c80001557983 */ /* 0x0001280000300800 */
[----:B------:R-:W-:Y:S04]  /*2c740*/  STL [R1+0x174], R33 ;  /* 0x0001742101007387 */ /* 0x000fe80000100800 */
[----:B------:R0:W5:Y:S04]  /*2c750*/  LDL.LU R84, [R1+0x10c4] ;  /* 0x0010c40001547983 */ /* 0x0001680000300800 */
[----:B------:R-:W-:Y:S04]  /*2c760*/  STL [R1+0x170], R32 ;  /* 0x0001702001007387 */ /* 0x000fe80000100800 */
[----:B------:R0:W5:Y:S04]  /*2c770*/  LDL.LU R83, [R1+0x10c0] ;  /* 0x0010c00001537983 */ /* 0x0001680000300800 */
[----:B------:R-:W-:Y:S04]  /*2c780*/  STL [R1+0x16c], R31 ;  /* 0x00016c1f01007387 */ /* 0x000fe80000100800 */
[----:B------:R-:W5:Y:S04]  /*2c790*/  LDL.LU R57, [R1+0x128] ;  /* 0x0001280001397983 */ /* 0x000f680000300800 */
[----:B------:R-:W5:Y:S04]  /*2c7a0*/  LDL.LU R58, [R1+0x124] ;  /* 0x00012400013a7983 */ /* 0x000f680000300800 */
[----:B------:R-:W-:Y:S04]  /*2c7b0*/  STL [R1+0x168], R30 ;  /* 0x0001681e01007387 */ /* 0x000fe80000100800 */
[----:B------:R-:W5:Y:S04]  /*2c7c0*/  LDL.LU R59, [R1+0x120] ;  /* 0x00012000013b7983 */ /* 0x000f680000300800 */
[----:B------:R-:W5:Y:S04]  /*2c7d0*/  LDL.LU R60, [R1+0x11c] ;  /* 0x00011c00013c7983 */ /* 0x000f680000300800 */
[----:B------:R-:W5:Y:S01]  /*2c7e0*/  LDL.LU R61, [R1+0x118] ;  /* 0x00011800013d7983 */ /* 0x000f620000300800 */
[----:B------:R-:W-:-:S03]  /*2c7f0*/  F2FP.BF16.F32.PACK_AB R29, R29, R82 ;  /* 0x000000521d1d723e */ /* 0x000fc600000010ff */
[----:B------:R-:W5:Y:S04]  /*2c800*/  LDL.LU R62, [R1+0x114] ;  /* 0x00011400013e7983 */ /* 0x000f680000300800 */
[----:B------:R-:W5:Y:S01]  /*2c810*/  LDL.LU R63, [R1+0x110] ;  /* 0x00011000013f7983 */ /* 0x000f620000300800 */
[----:B------:R-:W-:-:S03]  /*2c820*/  F2FP.BF16.F32.PACK_AB R28, R28, R81 ;  /* 0x000000511c1c723e */ /* 0x000fc600000010ff */
[----:B------:R-:W5:Y:S04]  /*2c830*/  LDL.LU R64, [R1+0x10c] ;  /* 0x00010c0001407983 */ /* 0x000f680000300800 */
[----:B------:R-:W5:Y:S04]  /*2c840*/  LDL.LU R65, [R1+0x108] ;  /* 0x0001080001417983 */ /* 0x000f680000300800 */
[----:B------:R-:W5:Y:S01]  /*2c850*/  LDL.LU R66, [R1+0x104] ;  /* 0x0001040001427983 */ /* 0x000f620000300800 */
[----:B------:R-:W-:-:S03]  /*2c860*/  F2FP.BF16.F32.PACK_AB R27, R27, R80 ;  /* 0x000000501b1b723e */ /* 0x000fc600000010ff */
[----:B------:R-:W5:Y:S04]  /*2c870*/  LDL.LU R67, [R1+0x100] ;  /* 0x0001000001437983 */ /* 0x000f680000300800 */
[----:B------:R0:W5:Y:S01]  /*2c880*/  LDL.LU R82, [R1+0x10bc] ;  /* 0x0010bc0001527983 */ /* 0x0001620000300800 */
[----:B------:R-:W-:-:S03]  /*2c890*/  F2FP.BF16.F32.PACK_AB R26, R26, R79 ;  /* 0x0000004f1a1a723e */ /* 0x000fc600000010ff */
[----:B------:R0:W5:Y:S04]  /*2c8a0*/  LDL.LU R81, [R1+0x10b8] ;  /* 0x0010b80001517983 */ /* 0x0001680000300800 */
[----:B------:R-:W-:Y:S04]  /*2c8b0*/  STL [R1+0x164], R29 ;  /* 0x0001641d01007387 */ /* 0x000fe80000100800 */
[----:B------:R0:W5:Y:S04]  /*2c8c0*/  LDL.LU R80, [R1+0x10b4] ;  /* 0x0010b40001507983 */ /* 0x0001680000300800 */
[----:B------:R-:W-:Y:S04]  /*2c8d0*/  STL [R1+0x160], R28 ;  /* 0x0001601c01007387 */ /* 0x000fe80000100800 */
[----:B------:R0:W5:Y:S01]  /*2c8e0*/  LDL.LU R79, [R1+0x10b0] ;  /* 0x0010b000014f7983 */ /* 0x0001620000300800 */
[----:B------:R-:W-:-:S03]  /*2c8f0*/  F2FP.BF16.F32.PACK_AB R2, R25, R78 ;  /* 0x0000004e1902723e */ /* 0x000fc600000010ff */
[----:B------:R-:W-:Y:S01]  /*2c900*/  STL [R1+0x15c], R27 ;  /* 0x00015c1b01007387 */ /* 0x000fe20000100800 */
[----:B------:R-:W-:-:S03]  /*2c910*/  F2FP.BF16.F32.PACK_AB R3, R24, R77 ;  /* 0x0000004d1803723e */ /* 0x000fc600000010ff */
[----:B------:R0:W5:Y:S04]  /*2c920*/  LDL.LU R78, [R1+0x10ac] ;  /* 0x0010ac00014e7983 */ /* 0x0001680000300800 */
[----:B------:R-:W-:Y:S04]  /*2c930*/  STL [R1+0x158], R26 ;  /* 0x0001581a01007387 */ /* 0x000fe80000100800 */
[----:B------:R0:W5:Y:S04]  /*2c940*/  LDL.LU R77, [R1+0x10a8] ;  /* 0x0010a800014d7983 */ /* 0x0001680000300800 */
[----:B------:R1:W-:Y:S04]  /*2c950*/  STL [R1+0x154], R2 ;  /* 0x0001540201007387 */ /* 0x0003e80000100800 */
[----:B-1----:R-:W5:Y:S04]  /*2c960*/  LDL.LU R2, [R1+0xfc] ;  /* 0x0000fc0001027983 */ /* 0x002f680000300800 */
[----:B------:R-:W5:Y:S04]  /*2c970*/  LDL.LU R88, [R1+0x2c] ;  /* 0x00002c0001587983 */ /* 0x000f680000300800 */
[----:B------:R1:W-:Y:S04]  /*2c980*/  STL [R1+0x150], R3 ;  /* 0x0001500301007387 */ /* 0x0003e80000100800 */
[----:B-1----:R-:W5:Y:S01]  /*2c990*/  LDL.LU R3, [R1+0x28] ;  /* 0x0000280001037983 */ /* 0x002f620000300800 */
[----:B--2---:R-:W-:-:S03]  /*2c9a0*/  F2FP.BF16.F32.PACK_AB R87, R23, R76 ;  /* 0x0000004c1757723e */ /* 0x004fc600000010ff */
[----:B------:R0:W2:Y:S01]  /*2c9b0*/  LDL.LU R76, [R1+0x10a4] ;  /* 0x0010a400014c7983 */ /* 0x0000a20000300800 */
[----:B---3--:R-:W-:-:S03]  /*2c9c0*/  F2FP.BF16.F32.PACK_AB R86, R22, R75 ;  /* 0x0000004b1656723e */ /* 0x008fc600000010ff */
[----:B------:R-:W-:Y:S04]  /*2c9d0*/  STL [R1+0x1048], R87 ;  /* 0x0010485701007387 */ /* 0x000fe80000100800 */
[----:B------:R0:W3:Y:S01]  /*2c9e0*/  LDL.LU R75, [R1+0x10a0] ;  /* 0x0010a000014b7983 */ /* 0x0000e20000300800 */
[----:B----4-:R-:W-:-:S03]  /*2c9f0*/  F2FP.BF16.F32.PACK_AB R85, R21, R74 ;  /* 0x0000004a1555723e */ /* 0x010fc600000010ff */
[----:B------:R-:W-:Y:S04]  /*2ca00*/  STL [R1+0x104c], R86 ;  /* 0x00104c5601007387 */ /* 0x000fe80000100800 */
[----:B------:R0:W4:Y:S01]  /*2ca10*/  LDL.LU R74, [R1+0x109c] ;  /* 0x00109c00014a7983 */ /* 0x0001220000300800 */
[----:B-----5:R-:W-:-:S03]  /*2ca20*/  F2FP.BF16.F32.PACK_AB R84, R20, R73 ;  /* 0x000000491454723e */ /* 0x020fc600000010ff */
[----:B------:R0:W5:Y:S01]  /*2ca30*/  LDL.LU R73, [R1+0x1098] ;  /* 0x0010980001497983 */ /* 0x0001620000300800 */
[----:B------:R-:W-:-:S03]  /*2ca40*/  F2FP.BF16.F32.PACK_AB R83, R19, R72 ;  /* 0x000000481353723e */ /* 0x000fc600000010ff */
        /* <DEDUP_REMOVED lines=9> */
[----:B------:R-:W-:Y:S02]  /*2cae0*/  F2FP.BF16.F32.PACK_AB R78, R14, R57 ;  /* 0x000000390e4e723e */ /* 0x000fe400000010ff */
[----:B------:R-:W-:Y:S02]  /*2caf0*/  F2FP.BF16.F32.PACK_AB R77, R13, R58 ;  /* 0x0000003a0d4d723e */ /* 0x000fe400000010ff */
[----:B--2---:R-:W-:Y:S02]  /*2cb00*/  F2FP.BF16.F32.PACK_AB R76, R12, R59 ;  /* 0x0000003b0c4c723e */ /* 0x004fe400000010ff */
[----:B---3--:R-:W-:Y:S02]  /*2cb10*/  F2FP.BF16.F32.PACK_AB R75, R11, R60 ;  /* 0x0000003c0b4b723e */ /* 0x008fe400000010ff */
[----:B----4-:R-:W-:Y:S02]  /*2cb20*/  F2FP.BF16.F32.PACK_AB R74, R10, R61 ;  /* 0x0000003d0a4a723e */ /* 0x010fe400000010ff */
[----:B-----5:R-:W-:-:S02]  /*2cb30*/  F2FP.BF16.F32.PACK_AB R73, R9, R62 ;  /* 0x0000003e0949723e */ /* 0x020fc400000010ff */
[----:B------:R-:W-:Y:S02]  /*2cb40*/  F2FP.BF16.F32.PACK_AB R72, R8, R63 ;  /* 0x0000003f0848723e */ /* 0x000fe400000010ff */
[----:B------:R-:W-:Y:S02]  /*2cb50*/  F2FP.BF16.F32.PACK_AB R71, R7, R64 ;  /* 0x000000400747723e */ /* 0x000fe400000010ff */
[----:B------:R-:W-:Y:S02]  /*2cb60*/  F2FP.BF16.F32.PACK_AB R70, R6, R65 ;  /* 0x000000410646723e */ /* 0x000fe400000010ff */
[----:B------:R-:W-:Y:S02]  /*2cb70*/  F2FP.BF16.F32.PACK_AB R69, R5, R66 ;  /* 0x000000420545723e */ /* 0x000fe400000010ff */
[----:B------:R-:W-:Y:S02]  /*2cb80*/  F2FP.BF16.F32.PACK_AB R68, R4, R67 ;  /* 0x000000430444723e */ /* 0x000fe400000010ff */
[----:B------:R-:W1:Y:S01]  /*2cb90*/  LDTM.x64 R4, tmem[UR7+0x1c0] ;  /* 0x0001c007000479ee */ /* 0x000e620008340000 */
[----:B------:R-:W2:Y:S01]  /*2cba0*/  LDCU UR7, c[0x0][0x3b8] ;  /* 0x00007700ff0777ac */ /* 0x000ea20008000800 */
[----:B------:R-:W-:Y:S01]  /*2cbb0*/  NOP ;  /* 0x0000000000007918 */ /* 0x000fe20000000000 */
[----:B-1----:R-:W-:Y:S04]  /*2cbc0*/  STL [R1+0x1044], R44 ;  /* 0x0010442c01007387 */ /* 0x002fe80000100800 */
        /* <DEDUP_REMOVED lines=21> */
[----:B------:R1:W-:Y:S04]  /*2cd20*/  STL [R1+0xff4], R64 ;  /* 0x000ff44001007387 */ /* 0x0003e80000100800 */
[----:B------:R3:W-:Y:S04]  /*2cd30*/  STL [R1+0xff0], R65 ;  /* 0x000ff04101007387 */ /* 0x0007e80000100800 */
[----:B------:R4:W-:Y:S01]  /*2cd40*/  STL [R1+0xfec], R66 ;  /* 0x000fec4201007387 */ /* 0x0009e20000100800 */
[----:B------:R-:W-:-:S02]  /*2cd50*/  F2FP.BF16.F32.PACK_AB R14, R14, R3 ;  /* 0x000000030e0e723e */ /* 0x000fc400000010ff */
[C---:B-1----:R-:W-:Y:S02]  /*2cd60*/  PRMT R64, R0.reuse, 0x7610, R64 ;  /* 0x0000761000407816 */ /* 0x042fe40000000040 */
[----:B---3--:R-:W-:Y:S01]  /*2cd70*/  PRMT R65, R0, 0x7632, R65 ;  /* 0x0000763200417816 */ /* 0x008fe20000000041 */
[----:B----4-:R-:W3:Y:S04]  /*2cd80*/  LDL.LU R66, [R1+0x6b0] ;  /* 0x0006b00001427983 */ /* 0x010ee80000300800 */
[----:B------:R-:W4:Y:S04]  /*2cd90*/  LDL.LU R2, [R1+0x1080] ;  /* 0x0010800001027983 */ /* 0x000f280000300800 */
[----:B------:R1:W-:Y:S04]  /*2cda0*/  STL [R1+0xfc], R93 ;  /* 0x0000fc5d01007387 */ /* 0x0003e80000100800 */
[----:B-1----:R-:W5:Y:S04]  /*2cdb0*/  LDL.LU R93, [R1+0x107c] ;  /* 0x00107c00015d7983 */ /* 0x002f680000300800 */
[----:B------:R-:W2:Y:S04]  /*2cdc0*/  LDL.LU R88, [R1+0x1078] ;  /* 0x0010780001587983 */ /* 0x000ea80000300800 */
[----:B------:R-:W2:Y:S04]  /*2cdd0*/  LDL.LU R0, [R1+0x1074] ;  /* 0x0010740001007983 */ /* 0x000ea80000300800 */
[----:B------:R-:W2:Y:S01]  /*2cde0*/  LDL.LU R3, [R1+0x1070] ;  /* 0x0010700001037983 */ /* 0x000ea20000300800 */
[----:B------:R-:W-:-:S02]  /*2cdf0*/  PRMT R62, R14, 0x7610, R62 ;  /* 0x000076100e3e7816 */ /* 0x000fc4000000003e */
[----:B------:R-:W-:Y:S02]  /*2ce00*/  PRMT R63, R14, 0x7632, R63 ;  /* 0x000076320e3f7816 */ /* 0x000fe4000000003f */
[----:B------:R-:W3:Y:S01]  /*2ce10*/  LDL.LU R14, [R1+0x24] ;  /* 0x00002400010e7983 */ /* 0x000ee20000300800 */
[----:B--2---:R-:W-:-:S03]  /*2ce20*/  F2FP.BF16.F32.PACK_AB R86, R12, R3 ;  /* 0x000000030c56723e */ /* 0x004fc600000010ff */
[----:B------:R0:W5:Y:S01]  /*2ce30*/  LDL.LU R3, [R1+0x106c] ;  /* 0x00106c0001037983 */ /* 0x0001620000300800 */
[----:B------:R-:W-:-:S03]  /*2ce40*/  F2FP.BF16.F32.PACK_AB R12, R11, R0 ;  /* 0x000000000b0c723e */ /* 0x000fc600000010ff */
[----:B------:R0:W4:Y:S01]  /*2ce50*/  LDL.LU R0, [R1+0x1068] ;  /* 0x0010680001007983 */ /* 0x0001220000300800 */
[----:B------:R-:W-:-:S03]  /*2ce60*/  F2FP.BF16.F32.PACK_AB R11, R10, R88 ;  /* 0x000000580a0b723e */ /* 0x000fc600000010ff */
[----:B------:R-:W2:Y:S01]  /*2ce70*/  LDL.LU R88, [R1+0x1064] ;  /* 0x0010640001587983 */ /* 0x000ea20000300800 */
[----:B---3--:R-:W-:Y:S02]  /*2ce80*/  F2FP.BF16.F32.PACK_AB R87, R13, R14 ;  /* 0x0000000e0d57723e */ /* 0x008fe400000010ff */
[----:B------:R-:W1:Y:S01]  /*2ce90*/  LDC R14, c[0x0][0x3b4] ;  /* 0x0000ed00ff0e7b82 */ /* 0x000e620000000800 */
[----:B-----5:R-:W-:Y:S02]  /*2cea0*/  F2FP.BF16.F32.PACK_AB R3, R9, R93 ;  /* 0x0000005d0903723e */ /* 0x020fe400000010ff */
[----:B------:R-:W3:Y:S01]  /*2ceb0*/  LDL.LU R93, [R1+0x1060] ;  /* 0x00106000015d7983 */ /* 0x000ee20000300800 */
[----:B----4-:R-:W-:Y:S02]  /*2cec0*/  F2FP.BF16.F32.PACK_AB R0, R8, R2 ;  /* 0x000000020800723e */ /* 0x010fe400000010ff */
[C---:B------:R-:W-:Y:S02]  /*2ced0*/  PRMT R60, R87.reuse, 0x7610, R60 ;  /* 0x00007610573c7816 */ /* 0x040fe4000000003c */
[----:B------:R-:W-:-:S02]  /*2cee0*/  PRMT R61, R87, 0x7632, R61 ;  /* 0x00007632573d7816 */ /* 0x000fc4000000003d */
[C---:B------:R-:W-:Y:S01]  /*2cef0*/  PRMT R50, R0.reuse, 0x7610, R50 ;  /* 0x0000761000327816 */ /* 0x040fe20000000032 */
[----:B------:R-:W4:Y:S01]  /*2cf00*/  LDL R87, [R1+0x6bc] ;  /* 0x0006bc0001577983 */ /* 0x000f220000100800 */
[----:B------:R-:W-:Y:S01]  /*2cf10*/  PRMT R51, R0, 0x7632, R51 ;  /* 0x0000763200337816 */ /* 0x000fe20000000033 */
[C---:B-1----:R-:W-:Y:S01]  /*2cf20*/  IMAD R0, R66.reuse, R14, RZ ;  /* 0x0000000e42007224 */ /* 0x042fe200078e02ff */
[----:B------:R-:W-:-:S04]  /*2cf30*/  ISETP.GE.AND P0, PT, R66, UR22, PT ;  /* 0x0000001642007c0c */ /* 0x000fc8000bf06270 */
[----:B------:R-:W-:Y:S02]  /*2cf40*/  LEA R8, P2, R0, UR20, 0x1 ;  /* 0x0000001400087c11 */ /* 0x000fe4000f8408ff */
[C---:B------:R-:W-:Y:S02]  /*2cf50*/  PRMT R56, R12.reuse, 0x7610, R56 ;  /* 0x000076100c387816 */ /* 0x040fe40000000038 */
[----:B------:R-:W-:Y:S02]  /*2cf60*/  PRMT R57, R12, 0x7632, R57 ;  /* 0x000076320c397816 */ /* 0x000fe40000000039 */
[----:B------:R-:W-:Y:S02]  /*2cf70*/  LEA.HI.X.SX32 R9, R0, UR21, 0x1, P2 ;  /* 0x0000001500097c11 */ /* 0x000fe400090f0eff */
[C---:B------:R-:W-:Y:S02]  /*2cf80*/  PRMT R52, R3.reuse, 0x7610, R52 ;  /* 0x0000761003347816 */ /* 0x040fe40000000034 */
[----:B------:R-:W-:-:S02]  /*2cf90*/  PRMT R53, R3, 0x7632, R53 ;  /* 0x0000763203357816 */ /* 0x000fc40000000035 */
[----:B------:R-:W-:Y:S02]  /*2cfa0*/  F2FP.BF16.F32.PACK_AB R7, R7, R89 ;  /* 0x000000590707723e */ /* 0x000fe400000010ff */
[C---:B------:R-:W-:Y:S01]  /*2cfb0*/  PRMT R58, R86.reuse, 0x7610, R58 ;  /* 0x00007610563a7816 */ /* 0x040fe2000000003a */
[----:B------:R-:W5:Y:S01]  /*2cfc0*/  LDL.LU R89, [R1+0x105c] ;  /* 0x00105c0001597983 */ /* 0x000f620000300800 */
[----:B------:R-:W-:-:S03]  /*2cfd0*/  PRMT R59, R86, 0x7632, R59 ;  /* 0x00007632563b7816 */ /* 0x000fc6000000003b */
[----:B------:R-:W4:Y:S01]  /*2cfe0*/  LDL R86, [R1+0x6b8] ;  /* 0x0006b80001567983 */ /* 0x000f220000100800 */
[----:B------:R-:W-:Y:S02]  /*2cff0*/  F2FP.BF16.F32.PACK_AB R5, R5, R90 ;  /* 0x0000005a0505723e */ /* 0x000fe400000010ff */
[----:B--2---:R-:W-:Y:S02]  /*2d000*/  PRMT R10, R88, 0x7632, R10 ;  /* 0x00007632580a7816 */ /* 0x004fe4000000000a */
[C---:B---3--:R-:W-:Y:S01]  /*2d010*/  ISETP.LT.AND P0, PT, R93.reuse, UR31, !P0 ;  /* 0x0000001f5d007c0c */ /* 0x048fe2000c701270 */
[----:B------:R-:W-:Y:S02]  /*2d020*/  IMAD R12, R93, UR7, RZ ;  /* 0x000000075d0c7c24 */ /* 0x000fe4000f8e02ff */
[----:B------:R-:W-:Y:S01]  /*2d030*/  IMAD R0, R14, 0x80, R0 ;  /* 0x000000800e007824 */ /* 0x000fe200078e0200 */
[C---:B------:R-:W-:Y:S01]  /*2d040*/  PRMT R48, R7.reuse, 0x7610, R48 ;  /* 0x0000761007307816 */ /* 0x040fe20000000030 */
[----:B------:R-:W-:Y:S01]  /*2d050*/  IMAD.WIDE R2, R12, 0x2, R8 ;  /* 0x000000020c027825 */ /* 0x000fe200078e0208 */
[----:B------:R-:W-:Y:S01]  /*2d060*/  PRMT R49, R7, 0x7632, R49 ;  /* 0x0000763207317816 */ /* 0x000fe20000000031 */
[----:B------:R-:W1:Y:S06]  /*2d070*/  LDCU UR31, c[0x0][0x398] ;  /* 0x00007300ff1f77ac */ /* 0x000e6c0008000800 */
[----:B------:R2:W-:Y:S02]  /*2d080*/  @P0 STG.E.U16 desc[UR16][R2.64], R88 ;  /* 0x0000005802000986 */ /* 0x0005e4000c101510 */
[----:B--2---:R-:W-:-:S02]  /*2d090*/  F2FP.BF16.F32.PACK_AB R2, R6, R92 ;  /* 0x0000005c0602723e */ /* 0x004fc400000010ff */
[----:B------:R-:W2:Y:S04]  /*2d0a0*/  LDL R92, [R1+0x6b4] ;  /* 0x0006b400015c7983 */ /* 0x000ea80000100800 */
[----:B------:R-:W3:Y:S01]  /*2d0b0*/  LDL.LU R90, [R1+0x1058] ;  /* 0x00105800015a7983 */ /* 0x000ee20000300800 */
[----:B------:R-:W-:-:S03]  /*2d0c0*/  F2FP.BF16.F32.PACK_AB R88, R4, R91 ;  /* 0x0000005b0458723e */ /* 0x000fc600000010ff */
[----:B------:R-:W3:Y:S01]  /*2d0d0*/  LDL.LU R91, [R1+0x1054] ;  /* 0x00105400015b7983 */ /* 0x000ee20000300800 */
[----:B------:R-:W-:Y:S01]  /*2d0e0*/  ISETP.GE.AND P0, PT, R93, UR23, PT ;  /* 0x000000175d007c0c */ /* 0x000fe2000bf06270 */
[----:B------:R-:W0:Y:S01]  /*2d0f0*/  LDCU.64 UR22, c[0x0][0x398] ;  /* 0x00007300ff1677ac */ /* 0x000e220008000a00 */
[C---:B------:R-:W-:Y:S02]  /*2d100*/  PRMT R46, R2.reuse, 0x7610, R46 ;  /* 0x00007610022e7816 */ /* 0x040fe4000000002e */
[----:B------:R-:W-:Y:S02]  /*2d110*/  PRMT R47, R2, 0x7632, R47 ;  /* 0x00007632022f7816 */ /* 0x000fe4000000002f */
[C---:B------:R-:W-:Y:S02]  /*2d120*/  LEA R2, P1, R0.reuse, UR20, 0x1 ;  /* 0x0000001400027c11 */ /* 0x040fe4000f8208ff */
[----:B----4-:R-:W-:Y:S01]  /*2d130*/  ISETP.LT.AND P2, PT, R87, UR8, !P0 ;  /* 0x0000000857007c0c */ /* 0x010fe2000c741270 */
[----:B------:R-:W4:Y:S01]  /*2d140*/  LDCU UR8, c[0x0][0x39c] ;  /* 0x00007380ff0877ac */ /* 0x000f220008000800 */
[----:B------:R-:W-:Y:S01]  /*2d150*/  LEA.HI.X.SX32 R3, R0, UR21, 0x1, P1 ;  /* 0x0000001500037c11 */ /* 0x000fe200088f0eff */
[----:B------:R-:W-:-:S02]  /*2d160*/  IMAD R0, R14, 0x80, R0 ;  /* 0x000000800e007824 */ /* 0x000fc400078e0200 */
[----:B------:R-:W-:Y:S01]  /*2d170*/  IMAD.WIDE R6, R12, 0x2, R2 ;  /* 0x000000020c067825 */ /* 0x000fe200078e0202 */
[C---:B------:R-:W-:Y:S02]  /*2d180*/  PRMT R44, R5.reuse, 0x7610, R44 ;  /* 0x00007610052c7816 */ /* 0x040fe4000000002c */
[----:B------:R-:W-:Y:S01]  /*2d190*/  PRMT R45, R5, 0x7632, R45 ;  /* 0x00007632052d7816 */ /* 0x000fe2000000002d */
[----:B------:R-:W-:-:S04]  /*2d1a0*/  IMAD R5, R14, 0x80, R0 ;  /* 0x000000800e057824 */ /* 0x000fc800078e0200 */
[----:B------:R0:W-:Y:S01]  /*2d1b0*/  @P2 STG.E.U16 desc[UR16][R6.64], R10 ;  /* 0x0000000a06002986 */ /* 0x0001e2000c101510 */
[----:B------:R-:W-:Y:S01]  /*2d1c0*/  ISETP.LT.AND P2, PT, R86, UR12, !P0 ;  /* 0x0000000c56007c0c */ /* 0x000fe2000c741270 */
[----:B------:R-:W1:Y:S01]  /*2d1d0*/  LDCU UR12, c[0x0][0x39c] ;  /* 0x00007380ff0c77ac */ /* 0x000e620008000800 */
[----:B------:R-:W-:Y:S02]  /*2d1e0*/  PRMT R54, R11, 0x7610, R54 ;  /* 0x000076100b367816 */ /* 0x000fe40000000036 */
[----:B0-----:R-:W-:-:S04]  /*2d1f0*/  LEA R6, P1, R0, UR20, 0x1 ;  /* 0x0000001400067c11 */ /* 0x001fc8000f8208ff */
[----:B------:R-:W-:Y:S02]  /*2d200*/  LEA.HI.X.SX32 R7, R0, UR21, 0x1, P1 ;  /* 0x0000001500077c11 */ /* 0x000fe400088f0eff */
[----:B------:R-:W-:Y:S02]  /*2d210*/  LEA R4, P1, R5, UR20, 0x1 ;  /* 0x0000001405047c11 */ /* 0x000fe4000f8208ff */
[----:B------:R-:W-:Y:S01]  /*2d220*/  PRMT R55, R11, 0x7632, R55 ;  /* 0x000076320b377816 */ /* 0x000fe20000000037 */
[----:B------:R-:W-:Y:S01]  /*2d230*/  IMAD.WIDE R10, R12, 0x2, R6 ;  /* 0x000000020c0a7825 */ /* 0x000fe200078e0206 */
[----:B------:R-:W-:Y:S01]  /*2d240*/  LEA.HI.X.SX32 R5, R5, UR21, 0x1, P1 ;  /* 0x0000001505057c11 */ /* 0x000fe200088f0eff */
[----:B------:R-:W0:Y:S01]  /*2d250*/  LDCU.64 UR20, c[0x0][0x398] ;  /* 0x00007300ff1477ac */ /* 0x000e220008000a00 */
[----:B------:R-:W-:Y:S02]  /*2d260*/  PRMT R0, R68, 0x7632, R0 ;  /* 0x0000763244007816 */ /* 0x000fe40000000000 */
[----:B------:R1:W-:Y:S02]  /*2d270*/  @P2 STG.E.U16 desc[UR16][R10.64], R68 ;  /* 0x000000440a002986 */ /* 0x0003e4000c101510 */
[----:B-1----:R-:W-:Y:S01]  /*2d280*/  IMAD.WIDE R10, R12, 0x2, R4 ;  /* 0x000000020c0a7825 */ /* 0x002fe200078e0204 */
[----:B--2---:R-:W-:Y:S01]  /*2d290*/  ISETP.LT.AND P0, PT, R92, UR28, !P0 ;  /* 0x0000001c5c007c0c */ /* 0x004fe2000c701270 */
[----:B------:R-:W1:-:S12]  /*2d2a0*/  LDCU UR28, c[0x0][0x398] ;  /* 0x00007300ff1c77ac */ /* 0x000e580008000800 */
[----:B------:R2:W-:Y:S02]  /*2d2b0*/  @P0 STG.E.U16 desc[UR16][R10.64], R0 ;  /* 0x000000000a000986 */ /* 0x0005e4000c101510 */
[----:B--2---:R-:W-:-:S05]  /*2d2c0*/  VIADD R0, R93, 0x1 ;  /* 0x000000015d007836 */ /* 0x004fca0000000000 */
[----:B----4-:R-:W-:Y:S01]  /*2d2d0*/  ISETP.GE.AND P0, PT, R0, UR8, PT ;  /* 0x0000000800007c0c */ /* 0x010fe2000bf06270 */
[----:B------:R-:W-:Y:S01]  /*2d2e0*/  VIADD R0, R12, UR7 ;  /* 0x000000070c007c36 */ /* 0x000fe20008000000 */
[----:B------:R-:W2:Y:S02]  /*2d2f0*/  LDCU UR8, c[0x0][0x398] ;  /* 0x00007300ff0877ac */ /* 0x000ea40008000800 */
[----:B------:R-:W-:Y:S01]  /*2d300*/  ISETP.LT.AND P1, PT, R66, UR26, !P0 ;  /* 0x0000001a42007c0c */ /* 0x000fe2000c721270 */
[----:B------:R-:W-:Y:S01]  /*2d310*/  IMAD.WIDE R10, R0, 0x2, R8 ;  /* 0x00000002000a7825 */ /* 0x000fe200078e0208 */
[----:B------:R-:W-:Y:S01]  /*2d320*/  ISETP.LT.AND P2, PT, R87, UR4, !P0 ;  /* 0x0000000457007c0c */ /* 0x000fe2000c741270 */
[----:B------:R-:W4:Y:S01]  /*2d330*/  LDCU UR4, c[0x0][0x39c] ;  /* 0x00007380ff0477ac */ /* 0x000f220008000800 */
[----:B-----5:R-:W-:Y:S02]  /*2d340*/  PRMT R12, R89, 0x7632, R12 ;  /* 0x00007632590c7816 */ /* 0x020fe4000000000c */
[----:B------:R-:W-:Y:S01]  /*2d350*/  PRMT R13, R78, 0x7632, R13 ;  /* 0x000076324e0d7816 */ /* 0x000fe2000000000d */
[----:B------:R-:W5:Y:S06]  /*2d360*/  LDCU UR26, c[0x0][0x398] ;  /* 0x00007300ff1a77ac */ /* 0x000f6c0008000800 */
[----:B------:R1:W-:Y:S01]  /*2d370*/  @P1 STG.E.U16 desc[UR16][R10.64], R89 ;  /* 0x000000590a001986 */ /* 0x0003e2000c101510 */
[----:B0-----:R-:W-:Y:S01]  /*2d380*/  ISETP.LT.AND P1, PT, R86, UR20, !P0 ;  /* 0x0000001456007c0c */ /* 0x001fe2000c721270 */
[----:B------:R-:W0:Y:S01]  /*2d390*/  LDCU UR20, c[0x0][0x398] ;  /* 0x00007300ff1477ac */ /* 0x000e220008000800 */
[----:B------:R-:W-:Y:S01]  /*2d3a0*/  ISETP.LT.AND P0, PT, R92, UR24, !P0 ;  /* 0x000000185c007c0c */ /* 0x000fe2000c701270 */
[----:B------:R-:W0:Y:S01]  /*2d3b0*/  LDCU UR24, c[0x0][0x39c] ;  /* 0x00007380ff1877ac */ /* 0x000e220008000800 */
[----:B-1----:R-:W-:-:S05]  /*2d3c0*/  IMAD.WIDE R10, R0, 0x2, R2 ;  /* 0x00000002000a7825 */ /* 0x002fca00078e0202 */
[----:B------:R1:W-:Y:S02]  /*2d3d0*/  @P2 STG.E.U16 desc[UR16][R10.64], R12 ;  /* 0x0000000c0a002986 */ /* 0x0003e4000c101510 */
[----:B-1----:R-:W-:Y:S01]  /*2d3e0*/  IMAD.WIDE R10, R0, 0x2, R6 ;  /* 0x00000002000a7825 */ /* 0x002fe200078e0206 */
[----:B------:R-:W-:-:S04]  /*2d3f0*/  PRMT R12, R69, 0x7632, R12 ;  /* 0x00007632450c7816 */ /* 0x000fc8000000000c */
[----:B------:R1:W-:Y:S02]  /*2d400*/  @P1 STG.E.U16 desc[UR16][R10.64], R69 ;  /* 0x000000450a001986 */ /* 0x0003e4000c101510 */
[----:B-1----:R-:W-:-:S05]  /*2d410*/  IMAD.WIDE R10, R0, 0x2, R4 ;  /* 0x00000002000a7825 */ /* 0x002fca00078e0204 */
[----:B------:R1:W-:Y:S02]  /*2d420*/  @P0 STG.E.U16 desc[UR16][R10.64], R12 ;  /* 0x0000000c0a000986 */ /* 0x0003e4000c101510 */
[----:B-1----:R-:W-:-:S05]  /*2d430*/  VIADD R10, R93, 0x2 ;  /* 0x000000025d0a7836 */ /* 0x002fca0000000000 */
[----:B----4-:R-:W-:Y:S01]  /*2d440*/  ISETP.GE.AND P0, PT, R10, UR4, PT ;  /* 0x000000040a007c0c */ /* 0x010fe2000bf06270 */
[----:B------:R-:W-:Y:S01]  /*2d450*/  VIADD R0, R0, UR7 ;  /* 0x0000000700007c36 */ /* 0x000fe20008000000 */
[----:B---3--:R-:W-:Y:S01]  /*2d460*/  PRMT R12, R90, 0x7632, R12 ;  /* 0x000076325a0c7816 */ /* 0x008fe2000000000c */
[----:B------:R-:W1:Y:S01]  /*2d470*/  LDCU UR4, c[0x0][0x39c] ;  /* 0x00007380ff0477ac */ /* 0x000e620008000800 */
[----:B------:R-:W-:Y:S01]  /*2d480*/  ISETP.LT.AND P1, PT, R66, UR22, !P0 ;  /* 0x0000001642007c0c */ /* 0x000fe2000c721270 */
[C---:B------:R-:W-:Y:S01]  /*2d490*/  IMAD.WIDE R10, R0.reuse, 0x2, R8 ;  /* 0x00000002000a7825 */ /* 0x040fe200078e0208 */
[----:B------:R-:W3:Y:S11]  /*2d4a0*/  LDCU UR22, c[0x0][0x39c] ;  /* 0x00007380ff1677ac */ /* 0x000ef60008000800 */
[----:B------:R4:W-:Y:S01]  /*2d4b0*/  @P1 STG.E.U16 desc[UR16][R10.64], R90 ;  /* 0x0000005a0a001986 */ /* 0x0009e2000c101510 */
[----:B------:R-:W-:Y:S01]  /*2d4c0*/  ISETP.LT.AND P1, PT, R87, UR10, !P0 ;  /* 0x0000000a57007c0c */ /* 0x000fe2000c721270 */
[----:B------:R-:W0:Y:S01]  /*2d4d0*/  LDCU UR10, c[0x0][0x398] ;  /* 0x00007300ff0a77ac */ /* 0x000e220008000800 */
[----:B----4-:R-:W-:-:S11]  /*2d4e0*/  IMAD.WIDE R10, R0, 0x2, R2 ;  /* 0x00000002000a7825 */ /* 0x010fd600078e0202 */
[----:B------:R4:W-:Y:S01]  /*2d4f0*/  @P1 STG.E.U16 desc[UR16][R10.64], R12 ;  /* 0x0000000c0a001986 */ /* 0x0009e2000c101510 */
[----:B------:R-:W-:Y:S01]  /*2d500*/  ISETP.LT.AND P1, PT, R86, UR14, !P0 ;  /* 0x0000000e56007c0c */ /* 0x000fe2000c721270 */
[----:B------:R-:W0:Y:S01]  /*2d510*/  LDCU UR14, c[0x0][0x398] ;  /* 0x00007300ff0e77ac */ /* 0x000e220008000800 */
[----:B------:R-:W-:Y:S02]  /*2d520*/  ISETP.LT.AND P0, PT, R92, UR18, !P0 ;  /* 0x000000125c007c0c */ /* 0x000fe4000c701270 */
[----:B------:R-:W-:Y:S01]  /*2d530*/  PRMT R69, R80, 0x7632, R69 ;  /* 0x0000763250457816 */ /* 0x000fe20000000045 */
[----:B------:R-:W0:Y:S01]  /*2d540*/  LDCU UR18, c[0x0][0x39c] ;  /* 0x00007380ff1277ac */ /* 0x000e220008000800 */
[----:B----4-:R-:W-:Y:S01]  /*2d550*/  IMAD.WIDE R10, R0, 0x2, R6 ;  /* 0x00000002000a7825 */ /* 0x010fe200078e0206 */
[----:B------:R-:W-:-:S06]  /*2d560*/  PRMT R12, R70, 0x7632, R12 ;  /* 0x00007632460c7816 */ /* 0x000fcc000000000c */
[----:B------:R4:W-:Y:S02]  /*2d570*/  @P1 STG.E.U16 desc[UR16][R10.64], R70 ;  /* 0x000000460a001986 */ /* 0x0009e4000c101510 */
[----:B----4-:R-:W-:-:S05]  /*2d580*/  IMAD.WIDE R10, R0, 0x2, R4 ;  /* 0x00000002000a7825 */ /* 0x010fca00078e0204 */
[----:B------:R4:W-:Y:S02]  /*2d590*/  @P0 STG.E.U16 desc[UR16][R10.64], R12 ;  /* 0x0000000c0a000986 */ /* 0x0009e4000c101510 */
[----:B----4-:R-:W-:-:S05]  /*2d5a0*/  VIADD R10, R93, 0x3 ;  /* 0x000000035d0a7836 */ /* 0x010fca0000000000 */
[----:B-1----:R-:W-:Y:S01]  /*2d5b0*/  ISETP.GE.AND P0, PT, R10, UR4, PT ;  /* 0x000000040a007c0c */ /* 0x002fe2000bf06270 */
[----:B------:R-:W1:Y:S03]  /*2d5c0*/  LDCU UR4, c[0x0][0x398] ;  /* 0x00007300ff0477ac */ /* 0x000e660008000800 */
[----:B------:R-:W-:Y:S01]  /*2d5d0*/  ISETP.LT.AND P1, PT, R66, UR30, !P0 ;  /* 0x0000001e42007c0c */ /* 0x000fe2000c721270 */
[----:B------:R-:W-:Y:S01]  /*2d5e0*/  VIADD R0, R0, UR7 ;  /* 0x0000000700007c36 */ /* 0x000fe20008000000 */
[----:B------:R-:W-:Y:S01]  /*2d5f0*/  PRMT R12, R91, 0x7632, R12 ;  /* 0x000076325b0c7816 */ /* 0x000fe2000000000c */
[----:B------:R-:W4:Y:S02]  /*2d600*/  LDCU UR30, c[0x0][0x398] ;  /* 0x00007300ff1e77ac */ /* 0x000f240008000800 */
[----:B------:R-:W-:-:S08]  /*2d610*/  IMAD.WIDE R10, R0, 0x2, R8 ;  /* 0x00000002000a7825 */ /* 0x000fd000078e0208 */
[----:B------:R0:W-:Y:S01]  /*2d620*/  @P1 STG.E.U16 desc[UR16][R10.64], R91 ;  /* 0x0000005b0a001986 */ /* 0x0001e2000c101510 */
[----:B-1----:R-:W-:Y:S01]  /*2d630*/  ISETP.LT.AND P1, PT, R87, UR4, !P0 ;  /* 0x0000000457007c0c */ /* 0x002fe2000c721270 */
[----:B------:R-:W1:Y:S01]  /*2d640*/  LDCU UR4, c[0x0][0x398] ;  /* 0x00007300ff0477ac */ /* 0x000e620008000800 */
[----:B0-----:R-:W-:-:S11]  /*2d650*/  IMAD.WIDE R10, R0, 0x2, R2 ;  /* 0x00000002000a7825 */ /* 0x001fd600078e0202 */
[----:B------:R0:W-:Y:S01]  /*2d660*/  @P1 STG.E.U16 desc[UR16][R10.64], R12 ;  /* 0x0000000c0a001986 */ /* 0x0001e2000c101510 */
[----:B--2---:R-:W-:Y:S01]  /*2d670*/  ISETP.LT.AND P1, PT, R86, UR8, !P0 ;  /* 0x0000000856007c0c */ /* 0x004fe2000c721270 */
[----:B------:R-:W2:Y:S01]  /*2d680*/  LDCU UR8, c[0x0][0x398] ;  /* 0x00007300ff0877ac */ /* 0x000ea20008000800 */
[----:B-1----:R-:W-:Y:S02]  /*2d690*/  ISETP.LT.AND P0, PT, R92, UR4, !P0 ;  /* 0x000000045c007c0c */ /* 0x002fe4000c701270 */
[----:B------:R-:W3:Y:S01]  /*2d6a0*/  LDL.LU R92, [R1+0x1050] ;  /* 0x00105000015c7983 */ /* 0x000ee20000300800 */
[----:B------:R-:W1:Y:S03]  /*2d6b0*/  LDCU UR4, c[0x0][0x39c] ;  /* 0x00007380ff0477ac */ /* 0x000e660008000800 */
[----:B------:R-:W4:Y:S01]  /*2d6c0*/  LDL.S16 R90, [R1+0x214] ;  /* 0x00021400015a7983 */ /* 0x000f220000100600 */
[----:B0-----:R-:W-:Y:S01]  /*2d6d0*/  IMAD.WIDE R10, R0, 0x2, R6 ;  /* 0x00000002000a7825 */ /* 0x001fe200078e0206 */
[----:B------:R-:W-:-:S02]  /*2d6e0*/  PRMT R12, R71, 0x7632, R12 ;  /* 0x00007632470c7816 */ /* 0x000fc4000000000c */
[----:B------:R-:W4:Y:S04]  /*2d6f0*/  LDL.LU.S16 R89, [R1+0x216] ;  /* 0x0002160001597983 */ /* 0x000f280000300600 */
[----:B------:R0:W-:Y:S04]  /*2d700*/  @P1 STG.E.U16 desc[UR16][R10.64], R71 ;  /* 0x000000470a001986 */ /* 0x0001e8000c101510 */
[----:B------:R-:W4:Y:S04]  /*2d710*/  LDL.S16 R91, [R1+0x218] ;  /* 0x00021800015b7983 */ /* 0x000f280000100600 */
[----:B------:R-:W4:Y:S01]  /*2d720*/  LDL.LU.S16 R70, [R1+0x21a] ;  /* 0x00021a0001467983 */ /* 0x000f220000300600 */
[----:B0-----:R-:W-:-:S05]  /*2d730*/  IMAD.WIDE R10, R0, 0x2, R4 ;  /* 0x00000002000a7825 */ /* 0x001fca00078e0204 */
[----:B------:R0:W-:Y:S02]  /*2d740*/  @P0 STG.E.U16 desc[UR16][R10.64], R12 ;  /* 0x0000000c0a000986 */ /* 0x0001e4000c101510 */
[----:B0-----:R-:W-:-:S05]  /*2d750*/  VIADD R10, R93, 0x4 ;  /* 0x000000045d0a7836 */ /* 0x001fca0000000000 */
[----:B-1----:R-:W-:Y:S01]  /*2d760*/  ISETP.GE.AND P0, PT, R10, UR4, PT ;  /* 0x000000040a007c0c */ /* 0x002fe2000bf06270 */
[----:B------:R-:W-:Y:S01]  /*2d770*/  VIADD R0, R0, UR7 ;  /* 0x0000000700007c36 */ /* 0x000fe20008000000 */
[----:B------:R-:W0:Y:S02]  /*2d780*/  LDCU UR4, c[0x0][0x398] ;  /* 0x00007300ff0477ac */ /* 0x000e240008000800 */
[----:B--2---:R-:W-:Y:S01]  /*2d790*/  ISETP.LT.AND P1, PT, R66, UR8, !P0 ;  /* 0x0000000842007c0c */ /* 0x004fe2000c721270 */
[----:B------:R-:W-:Y:S01]  /*2d7a0*/  IMAD.WIDE R10, R0, 0x2, R8 ;  /* 0x00000002000a7825 */ /* 0x000fe200078e0208 */
[----:B------:R-:W1:Y:S01]  /*2d7b0*/  LDCU UR8, c[0x0][0x398] ;  /* 0x00007300ff0877ac */ /* 0x000e620008000800 */
[----:B---3--:R-:W-:-:S10]  /*2d7c0*/  PRMT R12, R92, 0x7610, R12 ;  /* 0x000076105c0c7816 */ /* 0x008fd4000000000c */
[----:B------:R2:W-:Y:S02]  /*2d7d0*/  @P1 STG.E.U16 desc[UR16][R10.64], R12 ;  /* 0x0000000c0a001986 */ /* 0x0005e4000c101510 */
[----:B--2---:R-:W-:Y:S02]  /*2d7e0*/  PRMT R12, R92, 0x7632, R12 ;  /* 0x000076325c0c7816 */ /* 0x004fe4000000000c */
[----:B------:R-:W1:Y:S01]  /*2d7f0*/  LDL.LU R92, [R1+0x6b4] ;  /* 0x0006b400015c7983 */ /* 0x000e620000300800 */
[----:B------:R-:W-:Y:S01]  /*2d800*/  ISETP.LT.AND P2, PT, R87, UR10, !P0 ;  /* 0x0000000a57007c0c */ /* 0x000fe2000c741270 */
[----:B------:R-:W-:Y:S01]  /*2d810*/  IMAD.WIDE R10, R0, 0x2, R2 ;  /* 0x00000002000a7825 */ /* 0x000fe200078e0202 */
[----:B0-----:R-:W-:Y:S01]  /*2d820*/  ISETP.LT.AND P1, PT, R86, UR4, !P0 ;  /* 0x0000000456007c0c */ /* 0x001fe2000c721270 */
[----:B------:R-:W0:Y:S01]  /*2d830*/  LDCU UR4, c[0x0][0x39c] ;  /* 0x00007380ff0477ac */ /* 0x000e220008000800 */
[----:B------:R-:W2:Y:S09]  /*2d840*/  LDCU UR10, c[0x0][0x398] ;  /* 0x00007300ff0a77ac */ /* 0x000eb20008000800 */
[----:B------:R3:W-:Y:S02]  /*2d850*/  @P2 STG.E.U16 desc[UR16][R10.64], R12 ;  /* 0x0000000c0a002986 */ /* 0x0007e4000c101510 */
[----:B---3--:R-:W-:Y:S01]  /*2d860*/  IMAD.WIDE R10, R0, 0x2, R6 ;  /* 0x00000002000a7825 */ /* 0x008fe200078e0206 */
[----:B------:R-:W-:-:S04]  /*2d870*/  PRMT R12, R72, 0x7632, R12 ;  /* 0x00007632480c7816 */ /* 0x000fc8000000000c */
[----:B------:R3:W-:Y:S02]  /*2d880*/  @P1 STG.E.U16 desc[UR16][R10.64], R72 ;  /* 0x000000480a001986 */ /* 0x0007e4000c101510 */
[----:B---3--:R-:W-:-:S04]  /*2d890*/  IMAD.WIDE R10, R0, 0x2, R4 ;  /* 0x00000002000a7825 */ /* 0x008fc800078e0204 */
[----:B------:R-:W-:Y:S01]  /*2d8a0*/  VIADD R0, R0, UR7 ;  /* 0x0000000700007c36 */ /* 0x000fe20008000000 */
[----:B-1----:R-:W-:Y:S01]  /*2d8b0*/  ISETP.LT.AND P0, PT, R92, UR8, !P0 ;  /* 0x000000085c007c0c */ /* 0x002fe2000c701270 */
[----:B------:R-:W1:-:S12]  /*2d8c0*/  LDCU UR8, c[0x0][0x398] ;  /* 0x00007300ff0877ac */ /* 0x000e580008000800 */
[----:B------:R3:W-:Y:S02]  /*2d8d0*/  @P0 STG.E.U16 desc[UR16][R10.64], R12 ;  /* 0x0000000c0a000986 */ /* 0x0007e4000c101510 */
[----:B---3--:R-:W-:-:S05]  /*2d8e0*/  VIADD R10, R93, 0x5 ;  /* 0x000000055d0a7836 */ /* 0x008fca0000000000 */
[----:B0-----:R-:W-:Y:S01]  /*2d8f0*/  ISETP.GE.AND P0, PT, R10, UR4, PT ;  /* 0x000000040a007c0c */ /* 0x001fe2000bf06270 */
[----:B------:R-:W0:Y:S03]  /*2d900*/  LDCU UR4, c[0x0][0x398] ;  /* 0x00007300ff0477ac */ /* 0x000e260008000800 */
[----:B-1----:R-:W-:Y:S01]  /*2d910*/  ISETP.LT.AND P1, PT, R66, UR8, !P0 ;  /* 0x0000000842007c0c */ /* 0x002fe2000c721270 */
[----:B------:R-:W-:Y:S01]  /*2d920*/  IMAD.WIDE R10, R0, 0x2, R8 ;  /* 0x00000002000a7825 */ /* 0x000fe200078e0208 */
[----:B----4-:R-:W-:Y:S01]  /*2d930*/  PRMT R12, R90, 0x7610, R12 ;  /* 0x000076105a0c7816 */ /* 0x010fe2000000000c */
[----:B------:R-:W1:Y:S10]  /*2d940*/  LDCU UR8, c[0x0][0x398] ;  /* 0x00007300ff0877ac */ /* 0x000e740008000800 */
[----:B------:R3:W-:Y:S01]  /*2d950*/  @P1 STG.E.U16 desc[UR16][R10.64], R12 ;  /* 0x0000000c0a001986 */ /* 0x0007e2000c101510 */
[----:B0-----:R-:W-:Y:S01]  /*2d960*/  ISETP.LT.AND P1, PT, R87, UR4, !P0 ;  /* 0x0000000457007c0c */ /* 0x001fe2000c721270 */
[----:B------:R-:W0:Y:S01]  /*2d970*/  LDCU UR4, c[0x0][0x398] ;  /* 0x00007300ff0477ac */ /* 0x000e220008000800 */
[----:B---3--:R-:W-:Y:S01]  /*2d980*/  PRMT R12, R89, 0x7610, R12 ;  /* 0x00007610590c7816 */ /* 0x008fe2000000000c */
[----:B------:R-:W-:-:S10]  /*2d990*/  IMAD.WIDE R10, R0, 0x2, R2 ;  /* 0x00000002000a7825 */ /* 0x000fd400078e0202 */
[----:B------:R3:W-:Y:S01]  /*2d9a0*/  @P1 STG.E.U16 desc[UR16][R10.64], R12 ;  /* 0x0000000c0a001986 */ /* 0x0007e2000c101510 */
[----:B-1----:R-:W-:Y:S01]  /*2d9b0*/  ISETP.LT.AND P1, PT, R86, UR8, !P0 ;  /* 0x0000000856007c0c */ /* 0x002fe2000c721270 */
[----:B------:R-:W1:Y:S02]  /*2d9c0*/  LDCU UR8, c[0x0][0x398] ;  /* 0x00007300ff0877ac */ /* 0x000e640008000800 */
[----:B------:R-:W4:Y:S04]  /*2d9d0*/  LDL.LU R86, [R1+0x104c] ;  /* 0x00104c0001567983 */ /* 0x000f280000300800 */
[----:B------:R-:W4:Y:S01]  /*2d9e0*/  LDL.S16 R90, [R1+0x21c] ;  /* 0x00021c00015a7983 */ /* 0x000f220000100600 */
[----:B---3--:R-:W-:Y:S01]  /*2d9f0*/  IMAD.WIDE R10, R0, 0x2, R6 ;  /* 0x00000002000a7825 */ /* 0x008fe200078e0206 */
[----:B------:R-:W-:-:S04]  /*2da00*/  PRMT R12, R73, 0x7632, R12 ;  /* 0x00007632490c7816 */ /* 0x000fc8000000000c */
[----:B------:R3:W-:Y:S04]  /*2da10*/  @P1 STG.E.U16 desc[UR16][R10.64], R73 ;  /* 0x000000490a001986 */ /* 0x0007e8000c101510 */
[----:B---3--:R-:W3:Y:S01]  /*2da20*/  LDL.LU R73, [R1+0x6b8] ;  /* 0x0006b80001497983 */ /* 0x008ee20000300800 */
[----:B0-----:R-:W-:Y:S01]  /*2da30*/  ISETP.LT.AND P0, PT, R92, UR4, !P0 ;  /* 0x000000045c007c0c */ /* 0x001fe2000c701270 */
[----:B------:R-:W0:Y:S01]  /*2da40*/  LDCU UR4, c[0x0][0x39c] ;  /* 0x00007380ff0477ac */ /* 0x000e220008000800 */
[----:B------:R-:W-:-:S11]  /*2da50*/  IMAD.WIDE R10, R0, 0x2, R4 ;  /* 0x00000002000a7825 */ /* 0x000fd600078e0204 */
[----:B------:R0:W-:Y:S02]  /*2da60*/  @P0 STG.E.U16 desc[UR16][R10.64], R12 ;  /* 0x0000000c0a000986 */ /* 0x0001e4000c101510 */
[----:B0-----:R-:W-:-:S05]  /*2da70*/  VIADD R10, R93, 0x6 ;  /* 0x000000065d0a7836 */ /* 0x001fca0000000000 */
[----:B------:R-:W-:Y:S01]  /*2da80*/  ISETP.GE.AND P0, PT, R10, UR4, PT ;  /* 0x000000040a007c0c */ /* 0x000fe2000bf06270 */
[----:B------:R-:W3:Y:S03]  /*2da90*/  LDCU UR4, c[0x0][0x398] ;  /* 0x00007300ff0477ac */ /* 0x000ee60008000800 */
[----:B--2---:R-:W-:Y:S01]  /*2daa0*/  ISETP.LT.AND P2, PT, R87, UR10, !P0 ;  /* 0x0000000a57007c0c */ /* 0x004fe2000c741270 */
[----:B------:R-:W-:Y:S01]  /*2dab0*/  VIADD R0, R0, UR7 ;  /* 0x0000000700007c36 */ /* 0x000fe20008000000 */
[----:B------:R-:W2:Y:S01]  /*2dac0*/  LDL.LU R87, [R1+0x1048] ;  /* 0x0010480001577983 */ /* 0x000ea20000300800 */
[----:B-1----:R-:W-:Y:S01]  /*2dad0*/  ISETP.LT.AND P1, PT, R66, UR8, !P0 ;  /* 0x0000000842007c0c */ /* 0x002fe2000c721270 */
[----:B------:R-:W0:Y:S02]  /*2dae0*/  LDCU UR8, c[0x0][0x398] ;  /* 0x00007300ff0877ac */ /* 0x000e240008000800 */
[----:B------:R-:W2:Y:S01]  /*2daf0*/  LDL.LU.S16 R89, [R1+0x21e] ;  /* 0x00021e0001597983 */ /* 0x000ea20000300600 */
[----:B------:R-:W-:Y:S01]  /*2db00*/  PRMT R12, R91, 0x7610, R12 ;  /* 0x000076105b0c7816 */ /* 0x000fe2000000000c */
[----:B------:R-:W-:Y:S01]  /*2db10*/  IMAD.WIDE R10, R0, 0x2, R8 ;  /* 0x00000002000a7825 */ /* 0x000fe200078e0208 */
[----:B------:R-:W1:Y:S01]  /*2db20*/  LDCU UR10, c[0x0][0x398] ;  /* 0x00007300ff0a77ac */ /* 0x000e620008000800 */
[----:B------:R-:W2:Y:S06]  /*2db30*/  LDL.S16 R91, [R1+0x220] ;  /* 0x00022000015b7983 */ /* 0x000eac0000100600 */
[----:B------:R0:W-:Y:S02]  /*2db40*/  @P1 STG.E.U16 desc[UR16][R10.64], R12 ;  /* 0x0000000c0a001986 */ /* 0x0001e4000c101510 */
[----:B0-----:R-:W-:Y:S01]  /*2db50*/  PRMT R12, R70, 0x7610, R12 ;  /* 0x00007610460c7816 */ /* 0x001fe2000000000c */
[C---:B------:R-:W-:Y:S01]  /*2db60*/  IMAD.WIDE R10, R0.reuse, 0x2, R2 ;  /* 0x00000002000a7825 */ /* 0x040fe200078e0202 */
[----:B------:R-:W2:Y:S04]  /*2db70*/  LDL.LU.S16 R70, [R1+0x222] ;  /* 0x0002220001467983 */ /* 0x000ea80000300600 */
[----:B------:R0:W-:Y:S02]  /*2db80*/  @P2 STG.E.U16 desc[UR16][R10.64], R12 ;  /* 0x0000000c0a002986 */ /* 0x0001e4000c101510 */
[----:B0-----:R-:W-:Y:S01]  /*2db90*/  IMAD.WIDE R10, R0, 0x2, R6 ;  /* 0x00000002000a7825 */ /* 0x001fe200078e0206 */
[----:B------:R-:W-:-:S02]  /*2dba0*/  PRMT R12, R74, 0x7632, R12 ;  /* 0x000076324a0c7816 */ /* 0x000fc4000000000c */
[----:B---3--:R-:W-:Y:S01]  /*2dbb0*/  ISETP.LT.AND P1, PT, R73, UR4, !P0 ;  /* 0x0000000449007c0c */ /* 0x008fe2000c721270 */
[----:B------:R-:W0:-:S12]  /*2dbc0*/  LDCU UR4, c[0x0][0x39c] ;  /* 0x00007380ff0477ac */ /* 0x000e180008000800 */
[----:B------:R3:W-:Y:S04]  /*2dbd0*/  @P1 STG.E.U16 desc[UR16][R10.64], R74 ;  /* 0x0000004a0a001986 */ /* 0x0007e8000c101510 */
[----:B---3--:R-:W3:Y:S01]  /*2dbe0*/  LDL.LU R74, [R1+0x6bc] ;  /* 0x0006bc00014a7983 */ /* 0x008ee20000300800 */
[----:B------:R-:W-:Y:S01]  /*2dbf0*/  ISETP.LT.AND P0, PT, R92, UR8, !P0 ;  /* 0x000000085c007c0c */ /* 0x000fe2000c701270 */
[----:B------:R-:W0:Y:S01]  /*2dc00*/  LDCU UR8, c[0x0][0x398] ;  /* 0x00007300ff0877ac */ /* 0x000e220008000800 */
[----:B------:R-:W-:-:S11]  /*2dc10*/  IMAD.WIDE R10, R0, 0x2, R4 ;  /* 0x00000002000a7825 */ /* 0x000fd600078e0204 */
[----:B------:R0:W-:Y:S02]  /*2dc20*/  @P0 STG.E.U16 desc[UR16][R10.64], R12 ;  /* 0x0000000c0a000986 */ /* 0x0001e4000c101510 */
[----:B0-----:R-:W-:-:S05]  /*2dc30*/  VIADD R10, R93, 0x7 ;  /* 0x000000075d0a7836 */ /* 0x001fca0000000000 */
[----:B------:R-:W-:Y:S01]  /*2dc40*/  ISETP.GE.AND P0, PT, R10, UR4, PT ;  /* 0x000000040a007c0c */ /* 0x000fe2000bf06270 */
[----:B------:R-:W-:Y:S01]  /*2dc50*/  VIADD R0, R0, UR7 ;  /* 0x0000000700007c36 */ /* 0x000fe20008000000 */
[----:B----4-:R-:W-:Y:S01]  /*2dc60*/  PRMT R12, R90, 0x7610, R12 ;  /* 0x000076105a0c7816 */ /* 0x010fe2000000000c */
[----:B------:R-:W3:Y:S01]  /*2dc70*/  LDCU UR4, c[0x0][0x398] ;  /* 0x00007300ff0477ac */ /* 0x000ee20008000800 */
[----:B------:R-:W-:Y:S01]  /*2dc80*/  ISETP.LT.AND P1, PT, R66, UR8, !P0 ;  /* 0x0000000842007c0c */ /* 0x000fe2000c721270 */
[----:B------:R-:W-:Y:S01]  /*2dc90*/  IMAD.WIDE R10, R0, 0x2, R8 ;  /* 0x00000002000a7825 */ /* 0x000fe200078e0208 */
[----:B------:R-:W4:Y:S01]  /*2dca0*/  LDL.S16 R90, [R1+0x224] ;  /* 0x00022400015a7983 */ /* 0x000f220000100600 */
[----:B------:R-:W0:Y:S10]  /*2dcb0*/  LDCU UR8, c[0x0][0x398] ;  /* 0x00007300ff0877ac */ /* 0x000e340008000800 */
[----:B------:R2:W-:Y:S02]  /*2dcc0*/  @P1 STG.E.U16 desc[UR16][R10.64], R12 ;  /* 0x0000000c0a001986 */ /* 0x0005e4000c101510 */
[----:B--2---:R-:W-:-:S02]  /*2dcd0*/  PRMT R12, R89, 0x7610, R12 ;  /* 0x00007610590c7816 */ /* 0x004fc4000000000c */
[----:B------:R-:W2:Y:S01]  /*2dce0*/  LDL.LU.S16 R89, [R1+0x226] ;  /* 0x0002260001597983 */ /* 0x000ea20000300600 */
[----:B------:R-:W-:Y:S01]  /*2dcf0*/  IMAD.WIDE R10, R0, 0x2, R2 ;  /* 0x00000002000a7825 */ /* 0x000fe200078e0202 */
[----:B---3--:R-:W-:Y:S01]  /*2dd00*/  ISETP.LT.AND P1, PT, R74, UR4, !P0 ;  /* 0x000000044a007c0c */ /* 0x008fe2000c721270 */
[----:B------:R-:W3:-:S12]  /*2dd10*/  LDCU UR4, c[0x0][0x398] ;  /* 0x00007300ff0477ac */ /* 0x000ed80008000800 */
[----:B------:R1:W-:Y:S01]  /*2dd20*/  @P1 STG.E.U16 desc[UR16][R10.64], R12 ;  /* 0x0000000c0a001986 */ /* 0x0003e2000c101510 */
[----:B0-----:R-:W-:Y:S01]  /*2dd30*/  ISETP.LT.AND P1, PT, R73, UR8, !P0 ;  /* 0x0000000849007c0c */ /* 0x001fe2000c721270 */
[----:B------:R-:W0:Y:S01]  /*2dd40*/  LDCU UR8, c[0x0][0x398] ;  /* 0x00007300ff0877ac */ /* 0x000e220008000800 */
[----:B---3--:R-:W-:Y:S01]  /*2dd50*/  ISETP.LT.AND P0, PT, R92, UR4, !P0 ;  /* 0x000000045c007c0c */ /* 0x008fe2000c701270 */
[----:B------:R-:W3:Y:S01]  /*2dd60*/  LDCU UR4, c[0x0][0x39c] ;  /* 0x00007380ff0477ac */ /* 0x000ee20008000800 */
[----:B-1----:R-:W-:Y:S01]  /*2dd70*/  IMAD.WIDE R10, R0, 0x2, R6 ;  /* 0x00000002000a7825 */ /* 0x002fe200078e0206 */
[----:B------:R-:W-:-:S08]  /*2dd80*/  PRMT R12, R75, 0x7632, R12 ;  /* 0x000076324b0c7816 */ /* 0x000fd0000000000c */
[----:B------:R1:W-:Y:S02]  /*2dd90*/  @P1 STG.E.U16 desc[UR16][R10.64], R75 ;  /* 0x0000004b0a001986 */ /* 0x0003e4000c101510 */
[----:B-1----:R-:W-:-:S05]  /*2dda0*/  IMAD.WIDE R10, R0, 0x2, R4 ;  /* 0x00000002000a7825 */ /* 0x002fca00078e0204 */
[----:B------:R1:W-:Y:S02]  /*2ddb0*/  @P0 STG.E.U16 desc[UR16][R10.64], R12 ;  /* 0x0000000c0a000986 */ /* 0x0003e4000c101510 */
[----:B-1----:R-:W-:-:S05]  /*2ddc0*/  VIADD R10, R93, 0x8 ;  /* 0x000000085d0a7836 */ /* 0x002fca0000000000 */
[----:B---3--:R-:W-:Y:S01]  /*2ddd0*/  ISETP.GE.AND P0, PT, R10, UR4, PT ;  /* 0x000000040a007c0c */ /* 0x008fe2000bf06270 */
[----:B------:R-:W1:Y:S03]  /*2dde0*/  LDCU UR4, c[0x0][0x398] ;  /* 0x00007300ff0477ac */ /* 0x000e660008000800 */
[----:B0-----:R-:W-:Y:S01]  /*2ddf0*/  ISETP.LT.AND P1, PT, R66, UR8, !P0 ;  /* 0x0000000842007c0c */ /* 0x001fe2000c721270 */
[----:B------:R-:W0:Y:S01]  /*2de00*/  LDCU UR8, c[0x0][0x398] ;  /* 0x00007300ff0877ac */ /* 0x000e220008000800 */
[----:B------:R-:W-:Y:S01]  /*2de10*/  VIADD R0, R0, UR7 ;  /* 0x0000000700007c36 */ /* 0x000fe20008000000 */
[----:B------:R-:W-:Y:S02]  /*2de20*/  ISETP.LT.AND P2, PT, R74, UR10, !P0 ;  /* 0x0000000a4a007c0c */ /* 0x000fe4000c741270 */
[----:B------:R-:W-:Y:S01]  /*2de30*/  PRMT R12, R91, 0x7610, R12 ;  /* 0x000076105b0c7816 */ /* 0x000fe2000000000c */
[----:B------:R-:W-:Y:S01]  /*2de40*/  IMAD.WIDE R10, R0, 0x2, R8 ;  /* 0x00000002000a7825 */ /* 0x000fe200078e0208 */
[----:B------:R-:W3:Y:S01]  /*2de50*/  LDL.S16 R91, [R1+0x228] ;  /* 0x00022800015b7983 */ /* 0x000ee20000100600 */
[----:B------:R-:W2:Y:S05]  /*2de60*/  LDCU UR10, c[0x0][0x398] ;  /* 0x00007300ff0a77ac */ /* 0x000eaa0008000800 */
[----:B------:R4:W-:Y:S01]  /*2de70*/  @P1 STG.E.U16 desc[UR16][R10.64], R12 ;  /* 0x0000000c0a001986 */ /* 0x0009e2000c101510 */
[----:B-1----:R-:W-:Y:S01]  /*2de80*/  ISETP.LT.AND P1, PT, R73, UR4, !P0 ;  /* 0x0000000449007c0c */ /* 0x002fe2000c721270 */
[----:B------:R-:W1:Y:S01]  /*2de90*/  LDCU UR4, c[0x0][0x39c] ;  /* 0x00007380ff0477ac */ /* 0x000e620008000800 */
[----:B0-----:R-:W-:Y:S01]  /*2dea0*/  ISETP.LT.AND P0, PT, R92, UR8, !P0 ;  /* 0x000000085c007c0c */ /* 0x001fe2000c701270 */
[----:B------:R-:W0:Y:S01]  /*2deb0*/  LDCU UR8, c[0x0][0x398] ;  /* 0x00007300ff0877ac */ /* 0x000e220008000800 */
[----:B----4-:R-:W-:Y:S01]  /*2dec0*/  PRMT R12, R70, 0x7610, R12 ;  /* 0x00007610460c7816 */ /* 0x010fe2000000000c */
[C---:B------:R-:W-:Y:S01]  /*2ded0*/  IMAD.WIDE R10, R0.reuse, 0x2, R2 ;  /* 0x00000002000a7825 */ /* 0x040fe200078e0202 */
[----:B------:R-:W4:Y:S04]  /*2dee0*/  LDL.LU.S16 R70, [R1+0x22a] ;  /* 0x00022a0001467983 */ /* 0x000f280000300600 */
[----:B------:R0:W-:Y:S02]  /*2def0*/  @P2 STG.E.U16 desc[UR16][R10.64], R12 ;  /* 0x0000000c0a002986 */ /* 0x0001e4000c101510 */
[----:B0-----:R-:W-:Y:S01]  /*2df00*/  IMAD.WIDE R10, R0, 0x2, R6 ;  /* 0x00000002000a7825 */ /* 0x001fe200078e0206 */
[----:B------:R-:W-:-:S04]  /*2df10*/  PRMT R12, R76, 0x7632, R12 ;  /* 0x000076324c0c7816 */ /* 0x000fc8000000000c */
[----:B------:R0:W-:Y:S02]  /*2df20*/  @P1 STG.E.U16 desc[UR16][R10.64], R76 ;  /* 0x0000004c0a001986 */ /* 0x0001e4000c101510 */
[----:B0-----:R-:W-:-:S05]  /*2df30*/  IMAD.WIDE R10, R0, 0x2, R4 ;  /* 0x00000002000a7825 */ /* 0x001fca00078e0204 */
[----:B------:R0:W-:Y:S02]  /*2df40*/  @P0 STG.E.U16 desc[UR16][R10.64], R12 ;  /* 0x0000000c0a000986 */ /* 0x0001e4000c101510 */
[----:B0-----:R-:W-:-:S05]  /*2df50*/  VIADD R10, R93, 0x9 ;  /* 0x000000095d0a7836 */ /* 0x001fca0000000000 */
[----:B-1----:R-:W-:Y:S01]  /*2df60*/  ISETP.GE.AND P0, PT, R10, UR4, PT ;  /* 0x000000040a007c0c */ /* 0x002fe2000bf06270 */
[----:B------:R-:W-:Y:S01]  /*2df70*/  VIADD R0, R0, UR7 ;  /* 0x0000000700007c36 */ /* 0x000fe20008000000 */
[----:B------:R-:W-:Y:S01]  /*2df80*/  PRMT R12, R90, 0x7610, R12 ;  /* 0x000076105a0c7816 */ /* 0x000fe2000000000c */
[----:B------:R-:W0:Y:S01]  /*2df90*/  LDCU UR4, c[0x0][0x398] ;  /* 0x00007300ff0477ac */ /* 0x000e220008000800 */
[----:B------:R-:W-:Y:S01]  /*2dfa0*/  ISETP.LT.AND P1, PT, R66, UR8, !P0 ;  /* 0x0000000842007c0c */ /* 0x000fe2000c721270 */
[----:B------:R-:W-:Y:S01]  /*2dfb0*/  IMAD.WIDE R10, R0, 0x2, R8 ;  /* 0x00000002000a7825 */ /* 0x000fe200078e0208 */
[----:B------:R-:W5:Y:S01]  /*2dfc0*/  LDL.S16 R90, [R1+0x22c] ;  /* 0x00022c00015a7983 */ /* 0x000f620000100600 */
[----:B------:R-:W1:Y:S10]  /*2dfd0*/  LDCU UR8, c[0x0][0x398] ;  /* 0x00007300ff0877ac */ /* 0x000e740008000800 */
[----:B------:R2:W-:Y:S02]  /*2dfe0*/  @P1 STG.E.U16 desc[UR16][R10.64], R12 ;  /* 0x0000000c0a001986 */ /* 0x0005e4000c101510 */
[----:B--2---:R-:W-:-:S02]  /*2dff0*/  PRMT R12, R89, 0x7610, R12 ;  /* 0x00007610590c7816 */ /* 0x004fc4000000000c */
[----:B------:R-:W2:Y:S01]  /*2e000*/  LDL.LU.S16 R89, [R1+0x22e] ;  /* 0x00022e0001597983 */ /* 0x000ea20000300600 */
[----:B0-----:R-:W-:Y:S01]  /*2e010*/  ISETP.LT.AND P1, PT, R74, UR4, !P0 ;  /* 0x000000044a007c0c */ /* 0x001fe2000c721270 */
[----:B------:R-:W0:Y:S01]  /*2e020*/  LDCU UR4, c[0x0][0x398] ;  /* 0x00007300ff0477ac */ /* 0x000e220008000800 */
[----:B------:R-:W-:-:S11]  /*2e030*/  IMAD.WIDE R10, R0, 0x2, R2 ;  /* 0x00000002000a7825 */ /* 0x000fd600078e0202 */
[----:B------:R0:W-:Y:S01]  /*2e040*/  @P1 STG.E.U16 desc[UR16][R10.64], R12 ;  /* 0x0000000c0a001986 */ /* 0x0001e2000c101510 */
[----:B-1----:R-:W-:Y:S01]  /*2e050*/  ISETP.LT.AND P1, PT, R73, UR8, !P0 ;  /* 0x0000000849007c0c */ /* 0x002fe2000c721270 */
[----:B------:R-:W1:Y:S01]  /*2e060*/  LDCU UR8, c[0x0][0x398] ;  /* 0x00007300ff0877ac */ /* 0x000e620008000800 */
[----:B0-----:R-:W-:Y:S01]  /*2e070*/  ISETP.LT.AND P0, PT, R92, UR4, !P0 ;  /* 0x000000045c007c0c */ /* 0x001fe2000c701270 */
[----:B------:R-:W0:Y:S01]  /*2e080*/  LDCU UR4, c[0x0][0x398] ;  /* 0x00007300ff0477ac */ /* 0x000e220008000800 */
[----:B------:R-:W-:Y:S01]  /*2e090*/  IMAD.WIDE R10, R0, 0x2, R6 ;  /* 0x00000002000a7825 */ /* 0x000fe200078e0206 */
[----:B------:R-:W-:-:S08]  /*2e0a0*/  PRMT R12, R77, 0x7632, R12 ;  /* 0x000076324d0c7816 */ /* 0x000fd0000000000c */
[----:B------:R0:W-:Y:S02]  /*2e0b0*/  @P1 STG.E.U16 desc[UR16][R10.64], R77 ;  /* 0x0000004d0a001986 */ /* 0x0001e4000c101510 */
[----:B0-----:R-:W-:-:S05]  /*2e0c0*/  IMAD.WIDE R10, R0, 0x2, R4 ;  /* 0x00000002000a7825 */ /* 0x001fca00078e0204 */
[----:B------:R0:W-:Y:S02]  /*2e0d0*/  @P0 STG.E.U16 desc[UR16][R10.64], R12 ;  /* 0x0000000c0a000986 */ /* 0x0001e4000c101510 */
[----:B0-----:R-:W-:-:S05]  /*2e0e0*/  VIADD R10, R93, 0xa ;  /* 0x0000000a5d0a7836 */ /* 0x001fca0000000000 */
[----:B------:R-:W-:Y:S01]  /*2e0f0*/  ISETP.GE.AND P1, PT, R10, UR24, PT ;  /* 0x000000180a007c0c */ /* 0x000fe2000bf26270 */
[----:B------:R-:W-:Y:S01]  /*2e100*/  VIADD R0, R0, UR7 ;  /* 0x0000000700007c36 */ /* 0x000fe20008000000 */
[----:B------:R-:W0:Y:S02]  /*2e110*/  LDCU UR24, c[0x0][0x398] ;  /* 0x00007300ff1877ac */ /* 0x000e240008000800 */
[----:B------:R-:W-:Y:S01]  /*2e120*/  ISETP.LT.AND P0, PT, R66, UR40, !P1 ;  /* 0x0000002842007c0c */ /* 0x000fe2000cf01270 */
[----:B------:R-:W-:Y:S01]  /*2e130*/  IMAD.WIDE R10, R0, 0x2, R8 ;  /* 0x00000002000a7825 */ /* 0x000fe200078e0208 */
[----:B---3--:R-:W-:Y:S01]  /*2e140*/  PRMT R12, R91, 0x7610, R12 ;  /* 0x000076105b0c7816 */ /* 0x008fe2000000000c */
[----:B------:R-:W3:Y:S01]  /*2e150*/  LDCU UR40, c[0x0][0x39c] ;  /* 0x00007380ff2877ac */ /* 0x000ee20008000800 */
[----:B------:R-:W3:Y:S09]  /*2e160*/  LDL.S16 R91, [R1+0x230] ;  /* 0x00023000015b7983 */ /* 0x000ef20000100600 */
[----:B------:R4:W-:Y:S02]  /*2e170*/  @P0 STG.E.U16 desc[UR16][R10.64], R12 ;  /* 0x0000000c0a000986 */ /* 0x0009e4000c101510 */
[----:B----4-:R-:W-:-:S02]  /*2e180*/  PRMT R12, R70, 0x7610, R12 ;  /* 0x00007610460c7816 */ /* 0x010fc4000000000c */
[----:B------:R-:W4:Y:S01]  /*2e190*/  LDL.LU.S16 R70, [R1+0x232] ;  /* 0x0002320001467983 */ /* 0x000f220000300600 */
[----:B-----5:R-:W-:-:S03]  /*2e1a0*/  PRMT R15, R90, 0x7610, R15 ;  /* 0x000076105a0f7816 */ /* 0x020fc6000000000f */
[----:B------:R-:W5:Y:S01]  /*2e1b0*/  LDL.S16 R90, [R1+0x234] ;  /* 0x00023400015a7983 */ /* 0x000f620000100600 */
[----:B--2---:R-:W-:-:S03]  /*2e1c0*/  PRMT R14, R89, 0x7610, R14 ;  /* 0x00007610590e7816 */ /* 0x004fc6000000000e */
[----:B------:R-:W2:Y:S01]  /*2e1d0*/  LDL.LU.S16 R89, [R1+0x236] ;  /* 0x0002360001597983 */ /* 0x000ea20000300600 */
[----:B------:R-:W-:Y:S01]  /*2e1e0*/  ISETP.LT.AND P0, PT, R74, UR30, !P1 ;  /* 0x0000001e4a007c0c */ /* 0x000fe2000cf01270 */
[----:B------:R-:W-:Y:S01]  /*2e1f0*/  VIADD R10, R93, 0xb ;  /* 0x0000000b5d0a7836 */ /* 0x000fe20000000000 */
[----:B------:R-:W-:Y:S01]  /*2e200*/  ISETP.LT.AND P2, PT, R73, UR42, !P1 ;  /* 0x0000002a49007c0c */ /* 0x000fe2000cf41270 */
[----:B------:R-:W0:Y:S03]  /*2e210*/  LDCU UR30, c[0x0][0x398] ;  /* 0x00007300ff1e77ac */ /* 0x000e260008000800 */
[----:B------:R-:W-:Y:S01]  /*2e220*/  ISETP.GE.AND P5, PT, R10, UR43, PT ;  /* 0x0000002b0a007c0c */ /* 0x000fe2000bfa6270 */
[----:B------:R-:W-:Y:S01]  /*2e230*/  IMAD.WIDE R10, R0, 0x2, R2 ;  /* 0x00000002000a7825 */ /* 0x000fe200078e0202 */
[----:B------:R-:W-:Y:S01]  /*2e240*/  ISETP.LT.AND P1, PT, R92, UR38, !P1 ;  /* 0x000000265c007c0c */ /* 0x000fe2000cf21270 */
[----:B------:R-:W0:Y:S04]  /*2e250*/  LDCU UR42, c[0x0][0x398] ;  /* 0x00007300ff2a77ac */ /* 0x000e280008000800 */
[----:B------:R0:W-:Y:S01]  /*2e260*/  @P0 STG.E.U16 desc[UR16][R10.64], R12 ;  /* 0x0000000c0a000986 */ /* 0x0001e2000c101510 */
[----:B-1----:R-:W-:Y:S01]  /*2e270*/  ISETP.LT.AND P6, PT, R66, UR8, !P5 ;  /* 0x0000000842007c0c */ /* 0x002fe2000efc1270 */
[----:B------:R-:W1:Y:S01]  /*2e280*/  LDCU UR8, c[0x0][0x39c] ;  /* 0x00007380ff0877ac */ /* 0x000e620008000800 */
[----:B------:R-:W-:Y:S01]  /*2e290*/  ISETP.LT.AND P4, PT, R74, UR47, !P5 ;  /* 0x0000002f4a007c0c */ /* 0x000fe2000ef81270 */
[----:B------:R-:W1:Y:S01]  /*2e2a0*/  LDCU UR43, c[0x0][0x398] ;  /* 0x00007300ff2b77ac */ /* 0x000e620008000800 */
[----:B------:R-:W1:Y:S01]  /*2e2b0*/  LDCU UR38, c[0x0][0x398] ;  /* 0x00007300ff2677ac */ /* 0x000e620008000800 */
[----:B0-----:R-:W-:Y:S01]  /*2e2c0*/  IMAD.WIDE R10, R0, 0x2, R6 ;  /* 0x00000002000a7825 */ /* 0x001fe200078e0206 */
[----:B------:R-:W0:Y:S03]  /*2e2d0*/  LDCU UR47, c[0x0][0x398] ;  /* 0x00007300ff2f77ac */ /* 0x000e260008000800 */
[----:B------:R-:W-:Y:S01]  /*2e2e0*/  VIADD R12, R93, 0xc ;  /* 0x0000000c5d0c7836 */ /* 0x000fe20000000000 */
[----:B------:R1:W-:Y:S01]  /*2e2f0*/  @P2 STG.E.U16 desc[UR16][R10.64], R78 ;  /* 0x0000004e0a002986 */ /* 0x0003e2000c101510 */
[----:B------:R-:W-:Y:S01]  /*2e300*/  ISETP.LT.AND P2, PT, R73, UR32, !P5 ;  /* 0x0000002049007c0c */ /* 0x000fe2000ef41270 */
[----:B------:R-:W0:Y:S02]  /*2e310*/  LDCU UR32, c[0x0][0x398] ;  /* 0x00007300ff2077ac */ /* 0x000e240008000800 */
[----:B------:R-:W-:Y:S01]  /*2e320*/  ISETP.GE.AND P0, PT, R12, UR77, PT ;  /* 0x0000004d0c007c0c */ /* 0x000fe2000bf06270 */
[----:B-1----:R-:W-:Y:S01]  /*2e330*/  IMAD.WIDE R10, R0, 0x2, R4 ;  /* 0x00000002000a7825 */ /* 0x002fe200078e0204 */
[----:B------:R-:W-:Y:S01]  /*2e340*/  ISETP.LT.AND P5, PT, R92, UR36, !P5 ;  /* 0x000000245c007c0c */ /* 0x000fe2000efa1270 */
[----:B------:R-:W1:Y:S02]  /*2e350*/  LDCU UR36, c[0x0][0x398] ;  /* 0x00007300ff2477ac */ /* 0x000e640008000800 */
[----:B------:R-:W-:Y:S01]  /*2e360*/  VIADD R0, R0, UR7 ;  /* 0x0000000700007c36 */ /* 0x000fe20008000000 */
[----:B------:R0:W-:Y:S01]  /*2e370*/  @P1 STG.E.U16 desc[UR16][R10.64], R13 ;  /* 0x0000000d0a001986 */ /* 0x0001e2000c101510 */
[----:B------:R-:W1:Y:S02]  /*2e380*/  LDCU UR77, c[0x0][0x398] ;  /* 0x00007300ff4d77ac */ /* 0x000e640008000800 */
[----:B0-----:R-:W-:-:S04]  /*2e390*/  IMAD.WIDE R12, R0, 0x2, R8 ;  /* 0x00000002000c7825 */ /* 0x001fc800078e0208 */
[C---:B------:R-:W-:Y:S01]  /*2e3a0*/  IMAD.WIDE R10, R0.reuse, 0x2, R2 ;  /* 0x00000002000a7825 */ /* 0x040fe200078e0202 */
[----:B------:R-:W-:Y:S04]  /*2e3b0*/  @P6 STG.E.U16 desc[UR16][R12.64], R15 ;  /* 0x0000000f0c006986 */ /* 0x000fe8000c101510 */
[----:B------:R0:W-:Y:S02]  /*2e3c0*/  @P4 STG.E.U16 desc[UR16][R10.64], R14 ;  /* 0x0000000e0a004986 */ /* 0x0001e4000c101510 */
[----:B0-----:R-:W-:-:S04]  /*2e3d0*/  IMAD.WIDE R10, R0, 0x2, R6 ;  /* 0x00000002000a7825 */ /* 0x001fc800078e0206 */
[C---:B------:R-:W-:Y:S01]  /*2e3e0*/  IMAD.WIDE R14, R0.reuse, 0x2, R4 ;  /* 0x00000002000e7825 */ /* 0x040fe200078e0204 */
[----:B------:R0:W-:Y:S02]  /*2e3f0*/  @P2 STG.E.U16 desc[UR16][R10.64], R79 ;  /* 0x0000004f0a002986 */ /* 0x0001e4000c101510 */
[----:B0-----:R-:W-:Y:S01]  /*2e400*/  PRMT R11, R79, 0x7632, R11 ;  /* 0x000076324f0b7816 */ /* 0x001fe2000000000b */
[----:B------:R-:W-:-:S04]  /*2e410*/  VIADD R10, R0, UR7 ;  /* 0x00000007000a7c36 */ /* 0x000fc80008000000 */
[----:B------:R4:W-:Y:S01]  /*2e420*/  @P5 STG.E.U16 desc[UR16][R14.64], R11 ;  /* 0x0000000b0e005986 */ /* 0x0009e2000c101510 */
[----:B---3--:R-:W-:-:S03]  /*2e430*/  PRMT R0, R91, 0x7610, R0 ;  /* 0x000076105b007816 */ /* 0x008fc60000000000 */
[----:B------:R-:W3:Y:S01]  /*2e440*/  LDL.S16 R91, [R1+0x238] ;  /* 0x00023800015b7983 */ /* 0x000ee20000100600 */
[----:B----4-:R-:W-:-:S03]  /*2e450*/  PRMT R11, R70, 0x7610, R11 ;  /* 0x00007610460b7816 */ /* 0x010fc6000000000b */
[----:B------:R-:W4:Y:S01]  /*2e460*/  LDL.LU.S16 R70, [R1+0x23a] ;  /* 0x00023a0001467983 */ /* 0x000f220000300600 */
[----:B-----5:R-:W-:-:S03]  /*2e470*/  PRMT R68, R90, 0x7610, R68 ;  /* 0x000076105a447816 */ /* 0x020fc60000000044 */
[----:B------:R-:W5:Y:S01]  /*2e480*/  LDL.S16 R90, [R1+0x23c] ;  /* 0x00023c00015a7983 */ /* 0x000f620000100600 */
[----:B--2---:R-:W-:-:S03]  /*2e490*/  PRMT R67, R89, 0x7610, R67 ;  /* 0x0000761059437816 */ /* 0x004fc60000000043 */
[----:B------:R-:W2:Y:S01]  /*2e4a0*/  LDL.LU.S16 R89, [R1+0x23e] ;  /* 0x00023e0001597983 */ /* 0x000ea20000300600 */
[----:B------:R-:W-:Y:S01]  /*2e4b0*/  ISETP.LT.AND P3, PT, R66, UR76, !P0 ;  /* 0x0000004c42007c0c */ /* 0x000fe2000c761270 */
[----:B------:R-:W-:Y:S01]  /*2e4c0*/  VIADD R12, R93, 0xd ;  /* 0x0000000d5d0c7836 */ /* 0x000fe20000000000 */
[----:B------:R-:W-:Y:S02]  /*2e4d0*/  ISETP.LT.AND P6, PT, R74, UR51, !P0 ;  /* 0x000000334a007c0c */ /* 0x000fe4000c7c1270 */
[----:B------:R-:W-:Y:S01]  /*2e4e0*/  ISETP.LT.AND P1, PT, R73, UR58, !P0 ;  /* 0x0000003a49007c0c */ /* 0x000fe2000c721270 */
[----:B------:R-:W-:Y:S01]  /*2e4f0*/  IMAD.WIDE R14, R10, 0x2, R2 ;  /* 0x000000020a0e7825 */ /* 0x000fe200078e0202 */
[----:B------:R-:W-:Y:S01]  /*2e500*/  ISETP.GE.AND P4, PT, R12, UR12, PT ;  /* 0x0000000c0c007c0c */ /* 0x000fe2000bf86270 */
[----:B------:R-:W0:Y:S02]  /*2e510*/  LDCU UR76, c[0x0][0x39c] ;  /* 0x00007380ff4c77ac */ /* 0x000e240008000800 */
[----:B------:R-:W-:Y:S01]  /*2e520*/  IMAD.WIDE R12, R10, 0x2, R8 ;  /* 0x000000020a0c7825 */ /* 0x000fe200078e0208 */
[----:B------:R-:W-:Y:S01]  /*2e530*/  ISETP.LT.AND P0, PT, R92, UR63, !P0 ;  /* 0x0000003f5c007c0c */ /* 0x000fe2000c701270 */
[----:B------:R-:W0:Y:S03]  /*2e540*/  LDCU UR51, c[0x0][0x398] ;  /* 0x00007300ff3377ac */ /* 0x000e260008000800 */
[----:B------:R1:W-:Y:S01]  /*2e550*/  @P3 STG.E.U16 desc[UR16][R12.64], R0 ;  /* 0x000000000c003986 */ /* 0x0003e2000c101510 */
[----:B------:R-:W-:Y:S01]  /*2e560*/  ISETP.LT.AND P2, PT, R66, UR55, !P4 ;  /* 0x0000003742007c0c */ /* 0x000fe2000e741270 */
[----:B------:R-:W0:Y:S01]  /*2e570*/  LDCU UR58, c[0x0][0x398] ;  /* 0x00007300ff3a77ac */ /* 0x000e220008000800 */
[----:B------:R-:W-:Y:S01]  /*2e580*/  ISETP.LT.AND P5, PT, R74, UR50, !P4 ;  /* 0x000000324a007c0c */ /* 0x000fe2000e7a1270 */
[----:B------:R0:W-:Y:S01]  /*2e590*/  @P6 STG.E.U16 desc[UR16][R14.64], R11 ;  /* 0x0000000b0e006986 */ /* 0x0001e2000c101510 */
[----:B------:R-:W2:Y:S01]  /*2e5a0*/  LDCU UR63, c[0x0][0x398] ;  /* 0x00007300ff3f77ac */ /* 0x000ea20008000800 */
[----:B------:R-:W2:Y:S01]  /*2e5b0*/  LDCU UR12, c[0x0][0x398] ;  /* 0x00007300ff0c77ac */ /* 0x000ea20008000800 */
[----:B-1----:R-:W-:-:S02]  /*2e5c0*/  VIADD R0, R93, 0xe ;  /* 0x0000000e5d007836 */ /* 0x002fc40000000000 */
[----:B------:R-:W-:Y:S01]  /*2e5d0*/  IMAD.WIDE R12, R10, 0x2, R6 ;  /* 0x000000020a0c7825 */ /* 0x000fe200078e0206 */
[----:B------:R-:W-:Y:S01]  /*2e5e0*/  ISETP.LT.AND P3, PT, R73, UR10, !P4 ;  /* 0x0000000a49007c0c */ /* 0x000fe2000e761270 */
[----:B------:R-:W1:Y:S01]  /*2e5f0*/  LDCU UR55, c[0x0][0x39c] ;  /* 0x00007380ff3777ac */ /* 0x000e620008000800 */
[----:B------:R-:W-:Y:S01]  /*2e600*/  ISETP.GE.AND P6, PT, R0, UR22, PT ;  /* 0x0000001600007c0c */ /* 0x000fe2000bfc6270 */
[C---:B------:R-:W-:Y:S01]  /*2e610*/  VIADD R0, R10.reuse, UR7 ;  /* 0x000000070a007c36 */ /* 0x040fe20008000000 */
[----:B------:R1:W-:Y:S01]  /*2e620*/  @P1 STG.E.U16 desc[UR16][R12.64], R80 ;  /* 0x000000500c001986 */ /* 0x0003e2000c101510 */
[----:B0-----:R-:W-:Y:S01]  /*2e630*/  IMAD.WIDE R14, R10, 0x2, R4 ;  /* 0x000000020a0e7825 */ /* 0x001fe200078e0204 */
[----:B------:R-:W-:Y:S01]  /*2e640*/  ISETP.LT.AND P4, PT, R92, UR56, !P4 ;  /* 0x000000385c007c0c */ /* 0x000fe2000e781270 */
[----:B------:R-:W0:Y:S02]  /*2e650*/  LDCU UR50, c[0x0][0x398] ;  /* 0x00007300ff3277ac */ /* 0x000e240008000800 */
[C---:B------:R-:W-:Y:S01]  /*2e660*/  IMAD.WIDE R10, R0.reuse, 0x2, R2 ;  /* 0x00000002000a7825 */ /* 0x040fe200078e0202 */
[----:B------:R0:W-:Y:S01]  /*2e670*/  @P0 STG.E.U16 desc[UR16][R14.64], R69 ;  /* 0x000000450e000986 */ /* 0x0001e2000c101510 */
[----:B------:R-:W2:Y:S01]  /*2e680*/  LDCU UR10, c[0x0][0x398] ;  /* 0x00007300ff0a77ac */ /* 0x000ea20008000800 */
[----:B------:R-:W2:Y:S01]  /*2e690*/  LDCU UR22, c[0x0][0x398] ;  /* 0x00007300ff1677ac */ /* 0x000ea20008000800 */
[----:B-1----:R-:W-:Y:S01]  /*2e6a0*/  IMAD.WIDE R12, R0, 0x2, R8 ;  /* 0x00000002000c7825 */ /* 0x002fe200078e0208 */
[----:B------:R-:W-:Y:S01]  /*2e6b0*/  ISETP.LT.AND P1, PT, R66, UR72, !P6 ;  /* 0x0000004842007c0c */ /* 0x000fe2000f721270 */
[----:B------:R-:W1:Y:S03]  /*2e6c0*/  LDCU UR56, c[0x0][0x398] ;  /* 0x00007300ff3877ac */ /* 0x000e660008000800 */
[----:B------:R5:W-:Y:S01]  /*2e6d0*/  @P2 STG.E.U16 desc[UR16][R12.64], R68 ;  /* 0x000000440c002986 */ /* 0x000be2000c101510 */
[----:B0-----:R-:W-:Y:S01]  /*2e6e0*/  IMAD.WIDE R14, R0, 0x2, R4 ;  /* 0x00000002000e7825 */ /* 0x001fe200078e0204 */
[----:B------:R-:W-:Y:S01]  /*2e6f0*/  ISETP.LT.AND P0, PT, R74, UR53, !P6 ;  /* 0x000000354a007c0c */ /* 0x000fe2000f701270 */
[----:B------:R-:W0:Y:S01]  /*2e700*/  LDCU UR72, c[0x0][0x39c] ;  /* 0x00007380ff4877ac */ /* 0x000e220008000800 */
[----:B------:R0:W-:Y:S01]  /*2e710*/  @P5 STG.E.U16 desc[UR16][R10.64], R67 ;  /* 0x000000430a005986 */ /* 0x0001e2000c101510 */
[----:B-----5:R-:W-:Y:S01]  /*2e720*/  PRMT R68, R90, 0x7610, R68 ;  /* 0x000076105a447816 */ /* 0x020fe20000000044 */
[----:B0-----:R-:W-:-:S04]  /*2e730*/  IMAD.WIDE R10, R0, 0x2, R6 ;  /* 0x00000002000a7825 */ /* 0x001fc800078e0206 */
[----:B------:R-:W-:Y:S01]  /*2e740*/  VIADD R12, R93, 0xf ;  /* 0x0000000f5d0c7836 */ /* 0x000fe20000000000 */
[----:B------:R0:W-:Y:S01]  /*2e750*/  @P3 STG.E.U16 desc[UR16][R10.64], R81 ;  /* 0x000000510a003986 */ /* 0x0001e2000c101510 */
[----:B------:R-:W-:Y:S01]  /*2e760*/  ISETP.LT.AND P2, PT, R73, UR49, !P6 ;  /* 0x0000003149007c0c */ /* 0x000fe2000f741270 */
[----:B------:R-:W5:Y:S01]  /*2e770*/  LDCU UR53, c[0x0][0x398] ;  /* 0x00007300ff3577ac */ /* 0x000f620008000800 */
[----:B0-----:R-:W-:Y:S01]  /*2e780*/  PRMT R11, R81, 0x7632, R11 ;  /* 0x00007632510b7816 */ /* 0x001fe2000000000b */
[----:B------:R-:W-:Y:S01]  /*2e790*/  VIADD R10, R0, UR7 ;  /* 0x00000007000a7c36 */ /* 0x000fe20008000000 */
[----:B---3--:R-:W-:Y:S01]  /*2e7a0*/  PRMT R0, R91, 0x7610, R0 ;  /* 0x000076105b007816 */ /* 0x008fe20000000000 */
[----:B------:R-:W0:Y:S01]  /*2e7b0*/  LDCU UR49, c[0x0][0x398] ;  /* 0x00007300ff3177ac */ /* 0x000e220008000800 */
[----:B------:R-:W3:Y:S04]  /*2e7c0*/  LDL.S16 R91, [R1+0x240] ;  /* 0x00024000015b7983 */ /* 0x000ee80000100600 */
[----:B------:R4:W-:Y:S01]  /*2e7d0*/  @P4 STG.E.U16 desc[UR16][R14.64], R11 ;  /* 0x0000000b0e004986 */ /* 0x0009e2000c101510 */
[----:B--2---:R-:W-:-:S02]  /*2e7e0*/  PRMT R67, R89, 0x7610, R67 ;  /* 0x0000761059437816 */ /* 0x004fc40000000043 */
[----:B----4-:R-:W-:Y:S02]  /*2e7f0*/  PRMT R11, R70, 0x7610, R11 ;  /* 0x00007610460b7816 */ /* 0x010fe4000000000b */
[----:B------:R-:W2:Y:S04]  /*2e800*/  LDL.LU.S16 R70, [R1+0x242] ;  /* 0x0002420001467983 */ /* 0x000ea80000300600 */
[----:B------:R-:W4:Y:S04]  /*2e810*/  LDL.S16 R90, [R1+0x244] ;  /* 0x00024400015a7983 */ /* 0x000f280000100600 */
[----:B------:R-:W5:Y:S01]  /*2e820*/  LDL.LU.S16 R89, [R1+0x246] ;  /* 0x0002460001597983 */ /* 0x000f620000300600 */
[----:B------:R-:W-:Y:S01]  /*2e830*/  ISETP.GE.AND P5, PT, R12, UR70, PT ;  /* 0x000000460c007c0c */ /* 0x000fe2000bfa6270 */
[----:B------:R-:W-:Y:S01]  /*2e840*/  IMAD.WIDE R12, R10, 0x2, R8 ;  /* 0x000000020a0c7825 */ /* 0x000fe200078e0208 */
[----:B------:R-:W-:Y:S01]  /*2e850*/  ISETP.LT.AND P6, PT, R92, UR54, !P6 ;  /* 0x000000365c007c0c */ /* 0x000fe2000f7c1270 */
[----:B------:R-:W0:Y:S02]  /*2e860*/  LDCU UR54, c[0x0][0x398] ;  /* 0x00007300ff3677ac */ /* 0x000e240008000800 */
[----:B------:R-:W-:Y:S01]  /*2e870*/  IMAD.WIDE R14, R10, 0x2, R2 ;  /* 0x000000020a0e7825 */ /* 0x000fe200078e0202 */
[----:B------:R1:W-:Y:S01]  /*2e880*/  @P1 STG.E.U16 desc[UR16][R12.64], R0 ;  /* 0x000000000c001986 */ /* 0x0003e2000c101510 */
[----:B------:R-:W-:Y:S01]  /*2e890*/  ISETP.LT.AND P3, PT, R66, UR48, !P5 ;  /* 0x0000003042007c0c */ /* 0x000fe2000ef61270 */
[----:B------:R-:W0:Y:S01]  /*2e8a0*/  LDCU UR48, c[0x0][0x39c] ;  /* 0x00007380ff3077ac */ /* 0x000e220008000800 */
[----:B------:R-:W-:Y:S01]  /*2e8b0*/  ISETP.LT.AND P4, PT, R74, UR34, !P5 ;  /* 0x000000224a007c0c */ /* 0x000fe2000ef81270 */
[----:B------:R0:W-:Y:S01]  /*2e8c0*/  @P0 STG.E.U16 desc[UR16][R14.64], R11 ;  /* 0x0000000b0e000986 */ /* 0x0001e2000c101510 */
[----:B------:R-:W-:Y:S01]  /*2e8d0*/  PRMT R69, R82, 0x7632, R69 ;  /* 0x0000763252457816 */ /* 0x000fe20000000045 */
        /* <DEDUP_REMOVED lines=13> */
[----:B------:R-:W2:Y:S02]  /*2e9b0*/  LDCU UR18, c[0x0][0x398] ;  /* 0x00007300ff1277ac */ /* 0x000ea40008000800 */
[----:B-1----:R-:W-:Y:S01]  /*2e9c0*/  IMAD.WIDE R12, R0, 0x2, R8 ;  /* 0x00000002000c7825 */ /* 0x002fe200078e0208 */
[----:B------:R-:W-:Y:S01]  /*2e9d0*/  ISETP.LT.AND P2, PT, R66, UR75, !P0 ;  /* 0x0000004b42007c0c */ /* 0x000fe2000c741270 */
[----:B------:R-:W1:Y:S03]  /*2e9e0*/  LDCU UR75, c[0x0][0x39c] ;  /* 0x00007380ff4b77ac */ /* 0x000e660008000800 */
[----:B------:R-:W-:Y:S01]  /*2e9f0*/  @P3 STG.E.U16 desc[UR16][R12.64], R68 ;  /* 0x000000440c003986 */ /* 0x000fe2000c101510 */
[----:B------:R-:W1:Y:S03]  /*2ea00*/  LDCU UR45, c[0x0][0x398] ;  /* 0x00007300ff2d77ac */ /* 0x000e660008000800 */
[----:B------:R1:W-:Y:S01]  /*2ea10*/  @P4 STG.E.U16 desc[UR16][R10.64], R67 ;  /* 0x000000430a004986 */ /* 0x0003e2000c101510 */
[----:B0-----:R-:W-:-:S04]  /*2ea20*/  IMAD.WIDE R14, R0, 0x2, R4 ;  /* 0x00000002000e7825 */ /* 0x001fc800078e0204 */
[----:B-1----:R-:W-:-:S05]  /*2ea30*/  IMAD.WIDE R10, R0, 0x2, R6 ;  /* 0x00000002000a7825 */ /* 0x002fca00078e0206 */
[----:B------:R0:W-:Y:S02]  /*2ea40*/  @P1 STG.E.U16 desc[UR16][R10.64], R83 ;  /* 0x000000530a001986 */ /* 0x0001e4000c101510 */
[----:B0-----:R-:W-:Y:S01]  /*2ea50*/  PRMT R11, R83, 0x7632, R11 ;  /* 0x00007632530b7816 */ /* 0x001fe2000000000b */
[----:B------:R-:W-:-:S04]  /*2ea60*/  VIADD R10, R0, UR7 ;  /* 0x00000007000a7c36 */ /* 0x000fc80008000000 */
[----:B------:R2:W-:Y:S01]  /*2ea70*/  @P5 STG.E.U16 desc[UR16][R14.64], R11 ;  /* 0x0000000b0e005986 */ /* 0x0005e2000c101510 */
[----:B---3--:R-:W-:-:S03]  /*2ea80*/  PRMT R0, R91, 0x7610, R0 ;  /* 0x000076105b007816 */ /* 0x008fc60000000000 */
[----:B------:R-:W3:Y:S01]  /*2ea90*/  LDL.S16 R91, [R1+0x248] ;  /* 0x00024800015b7983 */ /* 0x000ee20000100600 */
[----:B--2---:R-:W-:-:S03]  /*2eaa0*/  PRMT R11, R70, 0x7610, R11 ;  /* 0x00007610460b7816 */ /* 0x004fc6000000000b */
[----:B------:R-:W2:Y:S01]  /*2eab0*/  LDL.LU.S16 R70, [R1+0x24a] ;  /* 0x00024a0001467983 */ /* 0x000ea20000300600 */
[----:B----4-:R-:W-:-:S03]  /*2eac0*/  PRMT R68, R90, 0x7610, R68 ;  /* 0x000076105a447816 */ /* 0x010fc60000000044 */
[----:B------:R-:W4:Y:S01]  /*2ead0*/  LDL.S16 R90, [R1+0x24c] ;  /* 0x00024c00015a7983 */ /* 0x000f220000100600 */
[----:B-----5:R-:W-:-:S03]  /*2eae0*/  PRMT R67, R89, 0x7610, R67 ;  /* 0x0000761059437816 */ /* 0x020fc60000000043 */
[----:B------:R-:W5:Y:S01]  /*2eaf0*/  LDL.LU.S16 R89, [R1+0x24e] ;  /* 0x00024e0001597983 */ /* 0x000f620000300600 */
[----:B------:R-:W-:Y:S01]  /*2eb00*/  VIADD R12, R93, 0x11 ;  /* 0x000000115d0c7836 */ /* 0x000fe20000000000 */
[----:B------:R-:W-:Y:S02]  /*2eb10*/  ISETP.LT.AND P6, PT, R74, UR20, !P0 ;  /* 0x000000144a007c0c */ /* 0x000fe4000c7c1270 */
[----:B------:R-:W-:Y:S01]  /*2eb20*/  ISETP.LT.AND P3, PT, R73, UR71, !P0 ;  /* 0x0000004749007c0c */ /* 0x000fe2000c761270 */
[----:B------:R-:W-:Y:S01]  /*2eb30*/  IMAD.WIDE R14, R10, 0x2, R2 ;  /* 0x000000020a0e7825 */ /* 0x000fe200078e0202 */
[----:B------:R-:W-:Y:S01]  /*2eb40*/  ISETP.GE.AND P4, PT, R12, UR65, PT ;  /* 0x000000410c007c0c */ /* 0x000fe2000bf86270 */
[----:B------:R-:W2:Y:S01]  /*2eb50*/  LDL.S16 R71, [R1+0x250] ;  /* 0x0002500001477983 */ /* 0x000ea20000100600 */
[----:B------:R-:W-:Y:S01]  /*2eb60*/  ISETP.LT.AND P0, PT, R92, UR46, !P0 ;  /* 0x0000002e5c007c0c */ /* 0x000fe2000c701270 */
[----:B------:R-:W-:Y:S01]  /*2eb70*/  IMAD.WIDE R12, R10, 0x2, R8 ;  /* 0x000000020a0c7825 */ /* 0x000fe200078e0208 */
[----:B------:R-:W-:Y:S01]  /*2eb80*/  ISETP.LT.AND P1, PT, R66, UR74, !P4 ;  /* 0x0000004a42007c0c */ /* 0x000fe2000e721270 */
[----:B------:R-:W0:Y:S03]  /*2eb90*/  LDCU UR20, c[0x0][0x398] ;  /* 0x00007300ff1477ac */ /* 0x000e260008000800 */
[----:B------:R1:W-:Y:S01]  /*2eba0*/  @P2 STG.E.U16 desc[UR16][R12.64], R0 ;  /* 0x000000000c002986 */ /* 0x0003e2000c101510 */
[----:B------:R-:W-:Y:S01]  /*2ebb0*/  ISETP.LT.AND P5, PT, R74, UR39, !P4 ;  /* 0x000000274a007c0c */ /* 0x000fe2000e7a1270 */
[----:B------:R-:W0:Y:S02]  /*2ebc0*/  LDCU UR71, c[0x0][0x398] ;  /* 0x00007300ff4777ac */ /* 0x000e240008000800 */
[----:B------:R0:W-:Y:S01]  /*2ebd0*/  @P6 STG.E.U16 desc[UR16][R14.64], R11 ;  /* 0x0000000b0e006986 */ /* 0x0001e2000c101510 */
[----:B------:R-:W-:Y:S01]  /*2ebe0*/  PRMT R69, R84, 0x7632, R69 ;  /* 0x0000763254457816 */ /* 0x000fe20000000045 */
        /* <DEDUP_REMOVED lines=17> */
[----:B------:R-:W-:-:S02]  /*2ed00*/  ISETP.LT.AND P3, PT, R66, UR35, !P6 ;  /* 0x0000002342007c0c */ /* 0x000fc4000f761270 */
[----:B------:R-:W-:Y:S01]  /*2ed10*/  ISETP.LT.AND P0, PT, R74, UR66, !P6 ;  /* 0x000000424a007c0c */ /* 0x000fe2000f701270 */
[----:B------:R-:W1:Y:S01]  /*2ed20*/  LDCU UR35, c[0x0][0x39c] ;  /* 0x00007380ff2377ac */ /* 0x000e620008000800 */
[----:B------:R-:W-:Y:S01]  /*2ed30*/  @P1 STG.E.U16 desc[UR16][R12.64], R68 ;  /* 0x000000440c001986 */ /* 0x000fe2000c101510 */
[----:B0-----:R-:W-:Y:S01]  /*2ed40*/  IMAD.WIDE R14, R0, 0x2, R4 ;  /* 0x00000002000e7825 */ /* 0x001fe200078e0204 */
[----:B------:R-:W-:Y:S01]  /*2ed50*/  PRMT R69, R86, 0x7632, R69 ;  /* 0x0000763256457816 */ /* 0x000fe20000000045 */
[----:B------:R-:W0:Y:S01]  /*2ed60*/  LDCU UR64, c[0x0][0x398] ;  /* 0x00007300ff4077ac */ /* 0x000e220008000800 */
[----:B------:R5:W-:Y:S01]  /*2ed70*/  @P5 STG.E.U16 desc[UR16][R10.64], R67 ;  /* 0x000000430a005986 */ /* 0x000be2000c101510 */
[----:B------:R-:W0:Y:S01]  /*2ed80*/  LDCU UR66, c[0x0][0x398] ;  /* 0x00007300ff4277ac */ /* 0x000e220008000800 */
[----:B-----5:R-:W-:Y:S02]  /*2ed90*/  PRMT R67, R89, 0x7610, R67 ;  /* 0x0000761059437816 */ /* 0x020fe40000000043 */
[----:B------:R-:W5:Y:S01]  /*2eda0*/  LDL.LU.S16 R89, [R1+0x252] ;  /* 0x0002520001597983 */ /* 0x000f620000300600 */
[----:B------:R-:W-:-:S04]  /*2edb0*/  IMAD.WIDE R10, R0, 0x2, R6 ;  /* 0x00000002000a7825 */ /* 0x000fc800078e0206 */
[----:B------:R-:W-:Y:S01]  /*2edc0*/  VIADD R12, R93, 0x13 ;  /* 0x000000135d0c7836 */ /* 0x000fe20000000000 */
[----:B------:R0:W-:Y:S01]  /*2edd0*/  @P2 STG.E.U16 desc[UR16][R10.64], R85 ;  /* 0x000000550a002986 */ /* 0x0001e2000c101510 */
[----:B------:R-:W-:Y:S01]  /*2ede0*/  ISETP.LT.AND P1, PT, R73, UR68, !P6 ;  /* 0x0000004449007c0c */ /* 0x000fe2000f721270 */
[----:B------:R-:W1:Y:S02]  /*2edf0*/  LDCU UR68, c[0x0][0x398] ;  /* 0x00007300ff4477ac */ /* 0x000e640008000800 */
[----:B------:R-:W-:Y:S01]  /*2ee00*/  ISETP.GE.AND P5, PT, R12, UR62, PT ;  /* 0x0000003e0c007c0c */ /* 0x000fe2000bfa6270 */
[----:B------:R-:W5:Y:S01]  /*2ee10*/  LDL.S16 R72, [R1+0x150] ;  /* 0x0001500001487983 */ /* 0x000f620000100600 */
[----:B0-----:R-:W-:Y:S01]  /*2ee20*/  VIADD R10, R0, UR7 ;  /* 0x00000007000a7c36 */ /* 0x001fe20008000000 */
[----:B------:R-:W-:Y:S01]  /*2ee30*/  PRMT R11, R85, 0x7632, R11 ;  /* 0x00007632550b7816 */ /* 0x000fe2000000000b */
[----:B------:R-:W0:Y:S01]  /*2ee40*/  LDCU UR62, c[0x0][0x398] ;  /* 0x00007300ff3e77ac */ /* 0x000e220008000800 */
[----:B---3--:R-:W-:Y:S01]  /*2ee50*/  PRMT R0, R91, 0x7610, R0 ;  /* 0x000076105b007816 */ /* 0x008fe20000000000 */
[----:B------:R-:W-:Y:S01]  /*2ee60*/  IMAD.WIDE R12, R10, 0x2, R8 ;  /* 0x000000020a0c7825 */ /* 0x000fe200078e0208 */
[----:B------:R-:W-:Y:S01]  /*2ee70*/  ISETP.LT.AND P6, PT, R92, UR26, !P6 ;  /* 0x0000001a5c007c0c */ /* 0x000fe2000f7c1270 */
[----:B------:R2:W-:Y:S01]  /*2ee80*/  @P4 STG.E.U16 desc[UR16][R14.64], R11 ;  /* 0x0000000b0e004986 */ /* 0x0005e2000c101510 */
[----:B------:R-:W-:Y:S01]  /*2ee90*/  ISETP.LT.AND P2, PT, R66, UR60, !P5 ;  /* 0x0000003c42007c0c */ /* 0x000fe2000ef41270 */
[----:B------:R-:W3:Y:S02]  /*2eea0*/  LDCU UR60, c[0x0][0x39c] ;  /* 0x00007380ff3c77ac */ /* 0x000ee40008000800 */
[----:B------:R0:W-:Y:S01]  /*2eeb0*/  @P3 STG.E.U16 desc[UR16][R12.64], R0 ;  /* 0x000000000c003986 */ /* 0x0001e2000c101510 */
[----:B------:R-:W-:Y:S01]  /*2eec0*/  ISETP.LT.AND P4, PT, R74, UR73, !P5 ;  /* 0x000000494a007c0c */ /* 0x000fe2000ef81270 */
[----:B------:R-:W1:Y:S01]  /*2eed0*/  LDCU UR26, c[0x0][0x398] ;  /* 0x00007300ff1a77ac */ /* 0x000e620008000800 */
[----:B----4-:R-:W-:Y:S01]  /*2eee0*/  PRMT R68, R90, 0x7610, R68 ;  /* 0x000076105a447816 */ /* 0x010fe20000000044 */
[----:B------:R-:W4:Y:S01]  /*2eef0*/  LDL.LU.S16 R91, [R1+0x152] ;  /* 0x00015200015b7983 */ /* 0x000f220000300600 */
[----:B--2---:R-:W-:Y:S01]  /*2ef00*/  PRMT R11, R70, 0x7610, R11 ;  /* 0x00007610460b7816 */ /* 0x004fe2000000000b */
[----:B------:R-:W-:-:S04]  /*2ef10*/  IMAD.WIDE R14, R10, 0x2, R2 ;  /* 0x000000020a0e7825 */ /* 0x000fc800078e0202 */
[----:B0-----:R-:W-:Y:S01]  /*2ef20*/  VIADD R0, R93, 0x14 ;  /* 0x000000145d007836 */ /* 0x001fe20000000000 */
[----:B------:R0:W-:Y:S01]  /*2ef30*/  @P0 STG.E.U16 desc[UR16][R14.64], R11 ;  /* 0x0000000b0e000986 */ /* 0x0001e2000c101510 */
[----:B------:R-:W-:Y:S01]  /*2ef40*/  IMAD.WIDE R12, R10, 0x2, R6 ;  /* 0x000000020a0c7825 */ /* 0x000fe200078e0206 */
[----:B------:R-:W-:Y:S01]  /*2ef50*/  ISETP.LT.AND P3, PT, R73, UR67, !P5 ;  /* 0x0000004349007c0c */ /* 0x000fe2000ef61270 */
[----:B------:R-:W2:Y:S01]  /*2ef60*/  LDCU UR73, c[0x0][0x398] ;  /* 0x00007300ff4977ac */ /* 0x000ea20008000800 */
[----:B------:R-:W-:Y:S01]  /*2ef70*/  ISETP.GE.AND P0, PT, R0, UR59, PT ;  /* 0x0000003b00007c0c */ /* 0x000fe2000bf06270 */
[C---:B------:R-:W-:Y:S01]  /*2ef80*/  VIADD R0, R10.reuse, UR7 ;  /* 0x000000070a007c36 */ /* 0x040fe20008000000 */
[----:B------:R1:W-:Y:S04]  /*2ef90*/  @P1 STG.E.U16 desc[UR16][R12.64], R86 ;  /* 0x000000560c001986 */ /* 0x0003e8000c101510 */
[----:B------:R-:W2:Y:S01]  /*2efa0*/  LDL.S16 R70, [R1+0x254] ;  /* 0x0002540001467983 */ /* 0x000ea20000100600 */
[----:B0-----:R-:W-:Y:S01]  /*2efb0*/  IMAD.WIDE R14, R10, 0x2, R4 ;  /* 0x000000020a0e7825 */ /* 0x001fe200078e0204 */
[----:B------:R-:W-:-:S02]  /*2efc0*/  ISETP.LT.AND P5, PT, R92, UR14, !P5 ;  /* 0x0000000e5c007c0c */ /* 0x000fc4000efa1270 */
[----:B------:R-:W3:Y:S01]  /*2efd0*/  LDL.LU.S16 R90, [R1+0x256] ;  /* 0x00025600015a7983 */ /* 0x000ee20000300600 */
[----:B------:R-:W0:Y:S01]  /*2efe0*/  LDCU UR67, c[0x0][0x398] ;  /* 0x00007300ff4377ac */ /* 0x000e220008000800 */
[C---:B------:R-:W-:Y:S01]  /*2eff0*/  IMAD.WIDE R10, R0.reuse, 0x2, R2 ;  /* 0x00000002000a7825 */ /* 0x040fe200078e0202 */
[----:B------:R-:W0:Y:S03]  /*2f000*/  LDCU UR59, c[0x0][0x398] ;  /* 0x00007300ff3b77ac */ /* 0x000e260008000800 */
[----:B-1----:R-:W-:Y:S01]  /*2f010*/  IMAD.WIDE R12, R0, 0x2, R8 ;  /* 0x00000002000c7825 */ /* 0x002fe200078e0208 */
[----:B------:R1:W-:Y:S01]  /*2f020*/  @P6 STG.E.U16 desc[UR16][R14.64], R69 ;  /* 0x000000450e006986 */ /* 0x0003e2000c101510 */
[----:B------:R-:W-:Y:S01]  /*2f030*/  ISETP.LT.AND P1, PT, R66, UR4, !P0 ;  /* 0x0000000442007c0c */ /* 0x000fe2000c721270 */
[----:B------:R-:W0:Y:S02]  /*2f040*/  LDCU UR4, c[0x0][0x39c] ;  /* 0x00007380ff0477ac */ /* 0x000e240008000800 */
[----:B------:R-:W-:Y:S01]  /*2f050*/  @P2 STG.E.U16 desc[UR16][R12.64], R68 ;  /* 0x000000440c002986 */ /* 0x000fe2000c101510 */
[----:B------:R-:W0:Y:S03]  /*2f060*/  LDCU UR14, c[0x0][0x398] ;  /* 0x00007300ff0e77ac */ /* 0x000e260008000800 */
[----:B------:R0:W-:Y:S01]  /*2f070*/  @P4 STG.E.U16 desc[UR16][R10.64], R67 ;  /* 0x000000430a004986 */ /* 0x0001e2000c101510 */
[----:B-1----:R-:W-:-:S04]  /*2f080*/  IMAD.WIDE R14, R0, 0x2, R4 ;  /* 0x00000002000e7825 */ /* 0x002fc800078e0204 */
[----:B0-----:R-:W-:-:S05]  /*2f090*/  IMAD.WIDE R10, R0, 0x2, R6 ;  /* 0x00000002000a7825 */ /* 0x001fca00078e0206 */
[----:B------:R0:W-:Y:S02]  /*2f0a0*/  @P3 STG.E.U16 desc[UR16][R10.64], R87 ;  /* 0x000000570a003986 */ /* 0x0001e4000c101510 */
[----:B0-----:R-:W-:Y:S01]  /*2f0b0*/  VIADD R10, R0, UR7 ;  /* 0x00000007000a7c36 */ /* 0x001fe20008000000 */
[----:B------:R-:W-:Y:S02]  /*2f0c0*/  PRMT R0, R71, 0x7610, R0 ;  /* 0x0000761047007816 */ /* 0x000fe40000000000 */
[----:B------:R-:W3:Y:S01]  /*2f0d0*/  LDL.S16 R71, [R1+0x154] ;  /* 0x0001540001477983 */ /* 0x000ee20000100600 */
[----:B-----5:R-:W-:-:S03]  /*2f0e0*/  PRMT R67, R89, 0x7610, R67 ;  /* 0x0000761059437816 */ /* 0x020fc60000000043 */
[----:B------:R-:W5:Y:S01]  /*2f0f0*/  LDL.LU.S16 R89, [R1+0x156] ;  /* 0x0001560001597983 */ /* 0x000f620000300600 */
[----:B------:R-:W-:Y:S01]  /*2f100*/  VIADD R12, R93, 0x15 ;  /* 0x000000155d0c7836 */ /* 0x000fe20000000000 */
[----:B------:R-:W-:Y:S01]  /*2f110*/  ISETP.LT.AND P6, PT, R74, UR33, !P0 ;  /* 0x000000214a007c0c */ /* 0x000fe2000c7c1270 */
[----:B------:R-:W0:Y:S01]  /*2f120*/  LDCU UR33, c[0x0][0x398] ;  /* 0x00007300ff2177ac */ /* 0x000e220008000800 */
[----:B------:R-:W-:Y:S02]  /*2f130*/  PRMT R11, R87, 0x7632, R11 ;  /* 0x00007632570b7816 */ /* 0x000fe4000000000b */
[----:B------:R-:W-:Y:S01]  /*2f140*/  ISETP.GE.AND P4, PT, R12, UR57, PT ;  /* 0x000000390c007c0c */ /* 0x000fe2000bf86270 */
[----:B------:R-:W-:Y:S01]  /*2f150*/  IMAD.WIDE R12, R10, 0x2, R8 ;  /* 0x000000020a0c7825 */ /* 0x000fe200078e0208 */
[----:B------:R-:W-:Y:S01]  /*2f160*/  ISETP.LT.AND P2, PT, R73, UR31, !P0 ;  /* 0x0000001f49007c0c */ /* 0x000fe2000c741270 */
[----:B------:R1:W-:Y:S01]  /*2f170*/  @P5 STG.E.U16 desc[UR16][R14.64], R11 ;  /* 0x0000000b0e005986 */ /* 0x0003e2000c101510 */
[----:B------:R-:W-:Y:S01]  /*2f180*/  ISETP.LT.AND P0, PT, R92, UR41, !P0 ;  /* 0x000000295c007c0c */ /* 0x000fe2000c701270 */
[----:B------:R-:W0:Y:S02]  /*2f190*/  LDCU UR31, c[0x0][0x398] ;  /* 0x00007300ff1f77ac */ /* 0x000e240008000800 */
[----:B------:R0:W-:Y:S01]  /*2f1a0*/  @P1 STG.E.U16 desc[UR16][R12.64], R0 ;  /* 0x000000000c001986 */ /* 0x0001e2000c101510 */
[----:B------:R-:W-:Y:S01]  /*2f1b0*/  ISETP.LT.AND P3, PT, R66, UR44, !P4 ;  /* 0x0000002c42007c0c */ /* 0x000fe2000e761270 */
[----:B------:R-:W2:Y:S01]  /*2f1c0*/  LDCU UR44, c[0x0][0x39c] ;  /* 0x00007380ff2c77ac */ /* 0x000ea20008000800 */
[----:B------:R-:W-:Y:S01]  /*2f1d0*/  ISETP.LT.AND P5, PT, R74, UR69, !P4 ;  /* 0x000000454a007c0c */ /* 0x000fe2000e7a1270 */
[----:B------:R-:W2:Y:S01]  /*2f1e0*/  LDCU UR41, c[0x0][0x398] ;  /* 0x00007300ff2977ac */ /* 0x000ea20008000800 */
[----:B-1----:R-:W-:Y:S01]  /*2f1f0*/  IMAD.WIDE R14, R10, 0x2, R2 ;  /* 0x000000020a0e7825 */ /* 0x002fe200078e0202 */
[----:B------:R-:W1:Y:S03]  /*2f200*/  LDCU UR57, c[0x0][0x398] ;  /* 0x00007300ff3977ac */ /* 0x000e660008000800 */
[----:B0-----:R-:W-:Y:S01]  /*2f210*/  VIADD R0, R93, 0x16 ;  /* 0x000000165d007836 */ /* 0x001fe20000000000 */
[----:B------:R-:W-:Y:S01]  /*2f220*/  PRMT R11, R72, 0x7610, R11 ;  /* 0x00007610480b7816 */ /* 0x000fe2000000000b */
[----:B------:R-:W-:Y:S01]  /*2f230*/  IMAD.WIDE R12, R10, 0x2, R6 ;  /* 0x000000020a0c7825 */ /* 0x000fe200078e0206 */
[----:B------:R0:W-:Y:S01]  /*2f240*/  @P6 STG.E.U16 desc[UR16][R14.64], R67 ;  /* 0x000000430e006986 */ /* 0x0001e2000c101510 */
[----:B----4-:R-:W-:Y:S01]  /*2f250*/  PRMT R69, R91, 0x7610, R69 ;  /* 0x000076105b457816 */ /* 0x010fe20000000045 */
[----:B------:R-:W4:Y:S01]  /*2f260*/  LDCU UR69, c[0x0][0x398] ;  /* 0x00007300ff4577ac */ /* 0x000f220008000800 */
[----:B------:R-:W-:Y:S01]  /*2f270*/  ISETP.GE.AND P6, PT, R0, UR40, PT ;  /* 0x0000002800007c0c */ /* 0x000fe2000bfc6270 */
[C---:B------:R-:W-:Y:S01]  /*2f280*/  VIADD R0, R10.reuse, UR7 ;  /* 0x000000070a007c36 */ /* 0x040fe20008000000 */
[----:B------:R-:W4:Y:S01]  /*2f290*/  LDL.S16 R91, [R1+0x258] ;  /* 0x00025800015b7983 */ /* 0x000f220000100600 */
[----:B------:R-:W-:Y:S01]  /*2f2a0*/  ISETP.LT.AND P1, PT, R73, UR24, !P4 ;  /* 0x0000001849007c0c */ /* 0x000fe2000e721270 */
[----:B------:R-:W1:Y:S02]  /*2f2b0*/  LDCU UR24, c[0x0][0x398] ;  /* 0x00007300ff1877ac */ /* 0x000e640008000800 */
[----:B------:R2:W-:Y:S01]  /*2f2c0*/  @P2 STG.E.U16 desc[UR16][R12.64], R11 ;  /* 0x0000000b0c002986 */ /* 0x0005e2000c101510 */
[----:B0-----:R-:W-:Y:S01]  /*2f2d0*/  IMAD.WIDE R14, R10, 0x2, R4 ;  /* 0x000000020a0e7825 */ /* 0x001fe200078e0204 */
[----:B------:R-:W0:Y:S04]  /*2f2e0*/  LDCU UR40, c[0x0][0x398] ;  /* 0x00007300ff2877ac */ /* 0x000e280008000800 */
[----:B------:R-:W-:Y:S01]  /*2f2f0*/  @P0 STG.E.U16 desc[UR16][R14.64], R69 ;  /* 0x000000450e000986 */ /* 0x000fe2000c101510 */
[----:B--2---:R-:W-:Y:S01]  /*2f300*/  PRMT R68, R70, 0x7610, R68 ;  /* 0x0000761046447816 */ /* 0x004fe20000000044 */
[----:B------:R-:W-:Y:S01]  /*2f310*/  IMAD.WIDE R12, R0, 0x2, R8 ;  /* 0x00000002000c7825 */ /* 0x000fe200078e0208 */
[----:B---3--:R-:W-:-:S03]  /*2f320*/  PRMT R67, R90, 0x7610, R67 ;  /* 0x000076105a437816 */ /* 0x008fc60000000043 */
[C---:B------:R-:W-:Y:S01]  /*2f330*/  IMAD.WIDE R10, R0.reuse, 0x2, R2 ;  /* 0x00000002000a7825 */ /* 0x040fe200078e0202 */
[----:B------:R-:W2:Y:S04]  /*2f340*/  LDL.LU.S16 R90, [R1+0x25a] ;  /* 0x00025a00015a7983 */ /* 0x000ea80000300600 */
[----:B------:R-:W-:Y:S04]  /*2f350*/  @P3 STG.E.U16 desc[UR16][R12.64], R68 ;  /* 0x000000440c003986 */ /* 0x000fe8000c101510 */
[----:B------:R3:W-:Y:S04]  /*2f360*/  @P5 STG.E.U16 desc[UR16][R10.64], R67 ;  /* 0x000000430a005986 */ /* 0x0007e8000c101510 */
[----:B------:R-:W2:Y:S04]  /*2f370*/  LDL.S16 R72, [R1+0x158] ;  /* 0x0001580001487983 */ /* 0x000ea80000100600 */
[----:B------:R-:W2:Y:S01]  /*2f380*/  LDL.LU.S16 R70, [R1+0x15a] ;  /* 0x00015a0001467983 */ /* 0x000ea20000300600 */
[----:B---3--:R-:W-:Y:S01]  /*2f390*/  IMAD.WIDE R10, R0, 0x2, R6 ;  /* 0x00000002000a7825 */ /* 0x008fe200078e0206 */
[----:B------:R-:W-:-:S02]  /*2f3a0*/  PRMT R13, R71, 0x7610, R13 ;  /* 0x00007610470d7816 */ /* 0x000fc4000000000d */
[----:B------:R-:W3:Y:S04]  /*2f3b0*/  LDL.S16 R71, [R1+0x25c] ;  /* 0x00025c0001477983 */ /* 0x000ee80000100600 */
[----:B------:R5:W-:Y:S02]  /*2f3c0*/  @P1 STG.E.U16 desc[UR16][R10.64], R13 ;  /* 0x0000000d0a001986 */ /* 0x000be4000c101510 */
[----:B-----5:R-:W-:Y:S02]  /*2f3d0*/  PRMT R11, R89, 0x7610, R11 ;  /* 0x00007610590b7816 */ /* 0x020fe4000000000b */
[----:B------:R-:W5:Y:S01]  /*2f3e0*/  LDL.LU.S16 R89, [R1+0x25e] ;  /* 0x00025e0001597983 */ /* 0x000f620000300600 */
[----:B------:R-:W-:Y:S01]  /*2f3f0*/  ISETP.LT.AND P4, PT, R92, UR61, !P4 ;  /* 0x0000003d5c007c0c */ /* 0x000fe2000e781270 */
[----:B------:R-:W-:-:S02]  /*2f400*/  VIADD R10, R0, UR7 ;  /* 0x00000007000a7c36 */ /* 0x000fc40008000000 */
[----:B------:R-:W-:Y:S01]  /*2f410*/  IMAD.WIDE R14, R0, 0x2, R4 ;  /* 0x00000002000e7825 */ /* 0x000fe200078e0204 */
[----:B------:R-:W-:Y:S01]  /*2f420*/  ISETP.LT.AND P2, PT, R66, UR30, !P6 ;  /* 0x0000001e42007c0c */ /* 0x000fe2000f741270 */
[----:B------:R-:W0:Y:S01]  /*2f430*/  LDCU UR30, c[0x0][0x39c] ;  /* 0x00007380ff1e77ac */ /* 0x000e220008000800 */
[----:B------:R-:W-:Y:S01]  /*2f440*/  ISETP.LT.AND P0, PT, R74, UR42, !P6 ;  /* 0x0000002a4a007c0c */ /* 0x000fe2000f701270 */
[----:B------:R-:W-:Y:S01]  /*2f450*/  VIADD R12, R93, 0x17 ;  /* 0x000000175d0c7836 */ /* 0x000fe20000000000 */
[----:B------:R-:W-:Y:S01]  /*2f460*/  ISETP.LT.AND P3, PT, R73, UR43, !P6 ;  /* 0x0000002b49007c0c */ /* 0x000fe2000f761270 */
[----:B------:R-:W0:Y:S03]  /*2f470*/  LDCU UR61, c[0x0][0x398] ;  /* 0x00007300ff3d77ac */ /* 0x000e260008000800 */
[----:B------:R-:W-:Y:S01]  /*2f480*/  ISETP.GE.AND P5, PT, R12, UR8, PT ;  /* 0x000000080c007c0c */ /* 0x000fe2000bfa6270 */
[C---:B------:R-:W-:Y:S01]  /*2f490*/  IMAD.WIDE R12, R10.reuse, 0x2, R8 ;  /* 0x000000020a0c7825 */ /* 0x040fe200078e0208 */
[----:B------:R0:W-:Y:S01]  /*2f4a0*/  @P4 STG.E.U16 desc[UR16][R14.64], R11 ;  /* 0x0000000b0e004986 */ /* 0x0001e2000c101510 */
[----:B----4-:R-:W-:Y:S01]  /*2f4b0*/  PRMT R0, R91, 0x7610, R0 ;  /* 0x000076105b007816 */ /* 0x010fe20000000000 */
[----:B------:R-:W4:Y:S02]  /*2f4c0*/  LDCU UR42, c[0x0][0x398] ;  /* 0x00007300ff2a77ac */ /* 0x000f240008000800 */
[----:B------:R-:W4:Y:S01]  /*2f4d0*/  LDL.S16 R91, [R1+0x15c] ;  /* 0x00015c00015b7983 */ /* 0x000f220000100600 */
[----:B0-----:R-:W-:Y:S01]  /*2f4e0*/  IMAD.WIDE R14, R10, 0x2, R2 ;  /* 0x000000020a0e7825 */ /* 0x001fe200078e0202 */
[----:B--2---:R-:W-:Y:S01]  /*2f4f0*/  PRMT R67, R90, 0x7610, R67 ;  /* 0x000076105a437816 */ /* 0x004fe20000000043 */
[----:B------:R-:W0:Y:S01]  /*2f500*/  LDCU UR43, c[0x0][0x398] ;  /* 0x00007300ff2b77ac */ /* 0x000e220008000800 */
[----:B------:R-:W2:Y:S01]  /*2f510*/  LDL.LU.S16 R90, [R1+0x15e] ;  /* 0x00015e00015a7983 */ /* 0x000ea20000300600 */
[----:B------:R-:W-:Y:S01]  /*2f520*/  PRMT R69, R70, 0x7610, R69 ;  /* 0x0000761046457816 */ /* 0x000fe20000000045 */
[----:B------:R-:W0:Y:S02]  /*2f530*/  LDCU UR8, c[0x0][0x398] ;  /* 0x00007300ff0877ac */ /* 0x000e240008000800 */
[----:B------:R-:W2:Y:S04]  /*2f540*/  LDL.S16 R70, [R1+0x260] ;  /* 0x0002600001467983 */ /* 0x000ea80000100600 */
[----:B------:R-:W-:Y:S04]  /*2f550*/  @P2 STG.E.U16 desc[UR16][R12.64], R0 ;  /* 0x000000000c002986 */ /* 0x000fe8000c101510 */
[----:B------:R5:W-:Y:S02]  /*2f560*/  @P0 STG.E.U16 desc[UR16][R14.64], R67 ;  /* 0x000000430e000986 */ /* 0x000be4000c101510 */
[----:B-----5:R-:W-:-:S02]  /*2f570*/  PRMT R67, R89, 0x7610, R67 ;  /* 0x0000761059437816 */ /* 0x020fc40000000043 */
[----:B------:R-:W5:Y:S01]  /*2f580*/  LDL.LU.S16 R89, [R1+0x262] ;  /* 0x0002620001597983 */ /* 0x000f620000300600 */
[----:B------:R-:W-:Y:S01]  /*2f590*/  VIADD R0, R93, 0x18 ;  /* 0x000000185d007836 */ /* 0x000fe20000000000 */
[----:B------:R-:W-:Y:S02]  /*2f5a0*/  ISETP.LT.AND P6, PT, R92, UR38, !P6 ;  /* 0x000000265c007c0c */ /* 0x000fe4000f7c1270 */
[----:B------:R-:W-:Y:S01]  /*2f5b0*/  ISETP.LT.AND P1, PT, R66, UR47, !P5 ;  /* 0x0000002f42007c0c */ /* 0x000fe2000ef21270 */
[----:B------:R-:W-:Y:S01]  /*2f5c0*/  IMAD.WIDE R12, R10, 0x2, R6 ;  /* 0x000000020a0c7825 */ /* 0x000fe200078e0206 */
[----:B------:R-:W-:Y:S01]  /*2f5d0*/  ISETP.LT.AND P4, PT, R74, UR32, !P5 ;  /* 0x000000204a007c0c */ /* 0x000fe2000ef81270 */
[----:B------:R-:W0:Y:S01]  /*2f5e0*/  LDCU UR47, c[0x0][0x39c] ;  /* 0x00007380ff2f77ac */ /* 0x000e220008000800 */
[----:B------:R-:W-:Y:S02]  /*2f5f0*/  PRMT R11, R72, 0x7610, R11 ;  /* 0x00007610480b7816 */ /* 0x000fe4000000000b */
[----:B------:R-:W-:Y:S01]  /*2f600*/  ISETP.GE.AND P0, PT, R0, UR76, PT ;  /* 0x0000004c00007c0c */ /* 0x000fe2000bf06270 */
[C---:B------:R-:W-:Y:S01]  /*2f610*/  VIADD R0, R10.reuse, UR7 ;  /* 0x000000070a007c36 */ /* 0x040fe20008000000 */
[----:B------:R-:W-:Y:S01]  /*2f620*/  ISETP.LT.AND P2, PT, R73, UR36, !P5 ;  /* 0x0000002449007c0c */ /* 0x000fe2000ef41270 */
[----:B------:R0:W-:Y:S01]  /*2f630*/  @P3 STG.E.U16 desc[UR16][R12.64], R11 ;  /* 0x0000000b0c003986 */ /* 0x0001e2000c101510 */
[----:B------:R-:W-:Y:S01]  /*2f640*/  IMAD.WIDE R14, R10, 0x2, R4 ;  /* 0x000000020a0e7825 */ /* 0x000fe200078e0204 */
[----:B---3--:R-:W-:Y:S01]  /*2f650*/  PRMT R68, R71, 0x7610, R68 ;  /* 0x0000761047447816 */ /* 0x008fe20000000044 */
[----:B------:R-:W3:Y:S01]  /*2f660*/  LDCU UR38, c[0x0][0x398] ;  /* 0x00007300ff2677ac */ /* 0x000ee20008000800 */
[----:B------:R-:W3:Y:S01]  /*2f670*/  LDL.S16 R72, [R1+0x160] ;  /* 0x0001600001487983 */ /* 0x000ee20000100600 */
[----:B------:R-:W1:Y:S03]  /*2f680*/  LDCU UR32, c[0x0][0x398] ;  /* 0x00007300ff2077ac */ /* 0x000e660008000800 */
[----:B------:R-:W-:Y:S01]  /*2f690*/  @P6 STG.E.U16 desc[UR16][R14.64], R69 ;  /* 0x000000450e006986 */ /* 0x000fe2000c101510 */
[----:B------:R-:W1:Y:S01]  /*2f6a0*/  LDCU UR36, c[0x0][0x398] ;  /* 0x00007300ff2477ac */ /* 0x000e620008000800 */
[----:B0-----:R-:W-:-:S02]  /*2f6b0*/  IMAD.WIDE R12, R0, 0x2, R8 ;  /* 0x00000002000c7825 */ /* 0x001fc400078e0208 */
[----:B------:R-:W3:Y:S01]  /*2f6c0*/  LDL.LU.S16 R71, [R1+0x162] ;  /* 0x0001620001477983 */ /* 0x000ee20000300600 */
[----:B------:R-:W0:Y:S01]  /*2f6d0*/  LDCU UR76, c[0x0][0x398] ;  /* 0x00007300ff4c77ac */ /* 0x000e220008000800 */
[----:B------:R-:W-:Y:S02]  /*2f6e0*/  IMAD.WIDE R10, R0, 0x2, R2 ;  /* 0x00000002000a7825 */ /* 0x000fe400078e0202 */
[----:B------:R4:W-:Y:S04]  /*2f6f0*/  @P1 STG.E.U16 desc[UR16][R12.64], R68 ;  /* 0x000000440c001986 */ /* 0x0009e8000c101510 */
[----:B------:R0:W-:Y:S01]  /*2f700*/  @P4 STG.E.U16 desc[UR16][R10.64], R67 ;  /* 0x000000430a004986 */ /* 0x0001e2000c101510 */
[----:B----4-:R-:W-:-:S03]  /*2f710*/  PRMT R13, R91, 0x7610, R13 ;  /* 0x000076105b0d7816 */ /* 0x010fc6000000000d */
[----:B------:R-:W4:Y:S01]  /*2f720*/  LDL.S16 R91, [R1+0x264] ;  /* 0x00026400015b7983 */ /* 0x000f220000100600 */
[----:B0-----:R-:W-:-:S05]  /*2f730*/  IMAD.WIDE R10, R0, 0x2, R6 ;  /* 0x00000002000a7825 */ /* 0x001fca00078e0206 */
[----:B------:R2:W-:Y:S01]  /*2f740*/  @P2 STG.E.U16 desc[UR16][R10.64], R13 ;  /* 0x0000000d0a002986 */ /* 0x0005e2000c101510 */
[----:B------:R-:W-:Y:S01]  /*2f750*/  IMAD.WIDE R14, R0, 0x2, R4 ;  /* 0x00000002000e7825 */ /* 0x000fe200078e0204 */
[----:B--2---:R-:W-:Y:S02]  /*2f760*/  PRMT R11, R90, 0x7610, R11 ;  /* 0x000076105a0b7816 */ /* 0x004fe4000000000b */
[----:B------:R-:W2:Y:S01]  /*2f770*/  LDL.LU.S16 R90, [R1+0x266] ;  /* 0x00026600015a7983 */ /* 0x000ea20000300600 */
[----:B------:R-:W-:Y:S01]  /*2f780*/  VIADD R10, R0, UR7 ;  /* 0x00000007000a7c36 */ /* 0x000fe20008000000 */
[----:B------:R-:W-:Y:S02]  /*2f790*/  PRMT R0, R70, 0x7610, R0 ;  /* 0x0000761046007816 */ /* 0x000fe40000000000 */
[----:B------:R-:W2:Y:S01]  /*2f7a0*/  LDL.S16 R70, [R1+0x164] ;  /* 0x0001640001467983 */ /* 0x000ea20000100600 */
[----:B-----5:R-:W-:-:S03]  /*2f7b0*/  PRMT R67, R89, 0x7610, R67 ;  /* 0x0000761059437816 */ /* 0x020fc60000000043 */
[----:B------:R-:W5:Y:S01]  /*2f7c0*/  LDL.LU.S16 R89, [R1+0x166] ;  /* 0x0001660001597983 */ /* 0x000f620000300600 */
[----:B------:R-:W-:Y:S02]  /*2f7d0*/  ISETP.LT.AND P5, PT, R92, UR77, !P5 ;  /* 0x0000004d5c007c0c */ /* 0x000fe4000efa1270 */
[----:B------:R-:W-:Y:S01]  /*2f7e0*/  ISETP.LT.AND P3, PT, R66, UR51, !P0 ;  /* 0x0000003342007c0c */ /* 0x000fe2000c761270 */
[----:B------:R-:W-:Y:S01]  /*2f7f0*/  VIADD R12, R93, 0x19 ;  /* 0x000000195d0c7836 */ /* 0x000fe20000000000 */
[----:B------:R-:W-:Y:S01]  /*2f800*/  ISETP.LT.AND P6, PT, R74, UR58, !P0 ;  /* 0x0000003a4a007c0c */ /* 0x000fe2000c7c1270 */
[----:B------:R-:W0:Y:S03]  /*2f810*/  LDCU UR51, c[0x0][0x39c] ;  /* 0x00007380ff3377ac */ /* 0x000e260008000800 */
[----:B------:R-:W-:Y:S01]  /*2f820*/  ISETP.GE.AND P4, PT, R12, UR55, PT ;  /* 0x000000370c007c0c */ /* 0x000fe2000bf86270 */
[----:B------:R-:W-:Y:S01]  /*2f830*/  IMAD.WIDE R12, R10, 0x2, R8 ;  /* 0x000000020a0c7825 */ /* 0x000fe200078e0208 */
[----:B------:R-:W-:Y:S01]  /*2f840*/  ISETP.LT.AND P1, PT, R73, UR63, !P0 ;  /* 0x0000003f49007c0c */ /* 0x000fe2000c721270 */
[----:B------:R-:W0:Y:S02]  /*2f850*/  LDCU UR77, c[0x0][0x398] ;  /* 0x00007300ff4d77ac */ /* 0x000e240008000800 */
[----:B------:R1:W-:Y:S01]  /*2f860*/  @P5 STG.E.U16 desc[UR16][R14.64], R11 ;  /* 0x0000000b0e005986 */ /* 0x0003e2000c101510 */
[----:B------:R-:W-:Y:S01]  /*2f870*/  ISETP.LT.AND P0, PT, R92, UR12, !P0 ;  /* 0x0000000c5c007c0c */ /* 0x000fe2000c701270 */
[----:B------:R-:W0:Y:S02]  /*2f880*/  LDCU UR58, c[0x0][0x398] ;  /* 0x00007300ff3a77ac */ /* 0x000e240008000800 */
[----:B------:R0:W-:Y:S01]  /*2f890*/  @P3 STG.E.U16 desc[UR16][R12.64], R0 ;  /* 0x000000000c003986 */ /* 0x0001e2000c101510 */
[----:B------:R-:W-:Y:S01]  /*2f8a0*/  ISETP.LT.AND P2, PT, R66, UR50, !P4 ;  /* 0x0000003242007c0c */ /* 0x000fe2000e741270 */
[----:B------:R-:W2:Y:S01]  /*2f8b0*/  LDCU UR63, c[0x0][0x398] ;  /* 0x00007300ff3f77ac */ /* 0x000ea20008000800 */
[----:B------:R-:W-:-:S02]  /*2f8c0*/  ISETP.LT.AND P5, PT, R74, UR10, !P4 ;  /* 0x0000000a4a007c0c */ /* 0x000fc4000e7a1270 */
[----:B---3--:R-:W-:Y:S01]  /*2f8d0*/  PRMT R69, R71, 0x7610, R69 ;  /* 0x0000761047457816 */ /* 0x008fe20000000045 */
[----:B------:R-:W3:Y:S01]  /*2f8e0*/  LDCU UR50, c[0x0][0x39c] ;  /* 0x00007380ff3277ac */ /* 0x000ee20008000800 */
[----:B-1----:R-:W-:Y:S01]  /*2f8f0*/  IMAD.WIDE R14, R10, 0x2, R2 ;  /* 0x000000020a0e7825 */ /* 0x002fe200078e0202 */
[----:B------:R-:W-:Y:S01]  /*2f900*/  PRMT R11, R72, 0x7610, R11 ;  /* 0x00007610480b7816 */ /* 0x000fe2000000000b */
[----:B------:R-:W3:Y:S01]  /*2f910*/  LDL.S16 R71, [R1+0x268] ;  /* 0x0002680001477983 */ /* 0x000ee20000100600 */
[----:B------:R-:W1:Y:S01]  /*2f920*/  LDCU UR12, c[0x0][0x398] ;  /* 0x00007300ff0c77ac */ /* 0x000e620008000800 */
[----:B0-----:R-:W-:Y:S02]  /*2f930*/  VIADD R0, R93, 0x1a ;  /* 0x0000001a5d007836 */ /* 0x001fe40000000000 */
[----:B------:R-:W-:Y:S01]  /*2f940*/  IMAD.WIDE R12, R10, 0x2, R6 ;  /* 0x000000020a0c7825 */ /* 0x000fe200078e0206 */
[----:B------:R0:W-:Y:S01]  /*2f950*/  @P6 STG.E.U16 desc[UR16][R14.64], R67 ;  /* 0x000000430e006986 */ /* 0x0001e2000c101510 */
[----:B------:R-:W-:Y:S01]  /*2f960*/  ISETP.LT.AND P3, PT, R73, UR56, !P4 ;  /* 0x0000003849007c0c */ /* 0x000fe2000e761270 */
[----:B------:R-:W1:Y:S01]  /*2f970*/  LDCU UR55, c[0x0][0x398] ;  /* 0x00007300ff3777ac */ /* 0x000e620008000800 */
[----:B------:R-:W-:Y:S01]  /*2f980*/  ISETP.GE.AND P6, PT, R0, UR72, PT ;  /* 0x0000004800007c0c */ /* 0x000fe2000bfc6270 */
[C---:B------:R-:W-:Y:S01]  /*2f990*/  VIADD R0, R10.reuse, UR7 ;  /* 0x000000070a007c36 */ /* 0x040fe20008000000 */
[----:B------:R1:W-:Y:S01]  /*2f9a0*/  @P1 STG.E.U16 desc[UR16][R12.64], R11 ;  /* 0x0000000b0c001986 */ /* 0x0003e2000c101510 */
[----:B------:R-:W1:Y:S01]  /*2f9b0*/  LDCU UR10, c[0x0][0x398] ;  /* 0x00007300ff0a77ac */ /* 0x000e620008000800 */
[----:B----4-:R-:W-:Y:S01]  /*2f9c0*/  PRMT R68, R91, 0x7610, R68 ;  /* 0x000076105b447816 */ /* 0x010fe20000000044 */
[----:B------:R-:W4:Y:S01]  /*2f9d0*/  LDCU UR56, c[0x0][0x398] ;  /* 0x00007300ff3877ac */ /* 0x000f220008000800 */
[----:B0-----:R-:W-:Y:S01]  /*2f9e0*/  IMAD.WIDE R14, R10, 0x2, R4 ;  /* 0x000000020a0e7825 */ /* 0x001fe200078e0204 */
[----:B--2---:R-:W-:-:S03]  /*2f9f0*/  PRMT R67, R90, 0x7610, R67 ;  /* 0x000076105a437816 */ /* 0x004fc60000000043 */
[----:B-1----:R-:W-:Y:S01]  /*2fa00*/  IMAD.WIDE R12, R0, 0x2, R8 ;  /* 0x00000002000c7825 */ /* 0x002fe200078e0208 */
[----:B------:R-:W2:Y:S01]  /*2fa10*/  LDL.LU.S16 R90, [R1+0x26a] ;  /* 0x00026a00015a7983 */ /* 0x000ea20000300600 */
[----:B------:R-:W-:Y:S01]  /*2fa20*/  ISETP.LT.AND P4, PT, R92, UR22, !P4 ;  /* 0x000000165c007c0c */ /* 0x000fe2000e781270 */
[----:B------:R-:W0:Y:S01]  /*2fa30*/  LDCU UR22, c[0x0][0x398] ;  /* 0x00007300ff1677ac */ /* 0x000e220008000800 */
[----:B------:R-:W-:Y:S01]  /*2fa40*/  IMAD.WIDE R10, R0, 0x2, R2 ;  /* 0x00000002000a7825 */ /* 0x000fe200078e0202 */
[----:B------:R-:W-:Y:S01]  /*2fa50*/  @P0 STG.E.U16 desc[UR16][R14.64], R69 ;  /* 0x000000450e000986 */ /* 0x000fe2000c101510 */
[----:B------:R-:W1:Y:S03]  /*2fa60*/  LDCU UR72, c[0x0][0x398] ;  /* 0x00007300ff4877ac */ /* 0x000e660008000800 */
[----:B------:R0:W-:Y:S04]  /*2fa70*/  @P2 STG.E.U16 desc[UR16][R12.64], R68 ;  /* 0x000000440c002986 */ /* 0x0001e8000c101510 */
[----:B------:R1:W-:Y:S04]  /*2fa80*/  @P5 STG.E.U16 desc[UR16][R10.64], R67 ;  /* 0x000000430a005986 */ /* 0x0003e8000c101510 */
[----:B------:R-:W4:Y:S01]  /*2fa90*/  LDL.S16 R72, [R1+0x168] ;  /* 0x0001680001487983 */ /* 0x000f220000100600 */
[----:B0-----:R-:W-:-:S03]  /*2faa0*/  PRMT R13, R70, 0x7610, R13 ;  /* 0x00007610460d7816 */ /* 0x001fc6000000000d */
[----:B------:R-:W4:Y:S01]  /*2fab0*/  LDL.LU.S16 R91, [R1+0x16a] ;  /* 0x00016a00015b7983 */ /* 0x000f220000300600 */
[----:B-1----:R-:W-:-:S03]  /*2fac0*/  IMAD.WIDE R10, R0, 0x2, R6 ;  /* 0x00000002000a7825 */ /* 0x002fc600078e0206 */
[----:B------:R-:W4:Y:S04]  /*2fad0*/  LDL.S16 R70, [R1+0x26c] ;  /* 0x00026c0001467983 */ /* 0x000f280000100600 */
[----:B------:R5:W-:Y:S02]  /*2fae0*/  @P3 STG.E.U16 desc[UR16][R10.64], R13 ;  /* 0x0000000d0a003986 */ /* 0x000be4000c101510 */
[----:B-----5:R-:W-:Y:S02]  /*2faf0*/  PRMT R11, R89, 0x7610, R11 ;  /* 0x00007610590b7816 */ /* 0x020fe4000000000b */
[----:B------:R-:W5:Y:S01]  /*2fb00*/  LDL.LU.S16 R89, [R1+0x26e] ;  /* 0x00026e0001597983 */ /* 0x000f620000300600 */
[C---:B------:R-:W-:Y:S02]  /*2fb10*/  VIADD R10, R0.reuse, UR7 ;  /* 0x00000007000a7c36 */ /* 0x040fe40008000000 */
[----:B------:R-:W-:Y:S01]  /*2fb20*/  IMAD.WIDE R14, R0, 0x2, R4 ;  /* 0x00000002000e7825 */ /* 0x000fe200078e0204 */
[----:B------:R-:W-:Y:S01]  /*2fb30*/  ISETP.LT.AND P1, PT, R66, UR53, !P6 ;  /* 0x0000003542007c0c */ /* 0x000fe2000f721270 */
[----:B------:R-:W0:Y:S01]  /*2fb40*/  LDCU UR53, c[0x0][0x39c] ;  /* 0x00007380ff3577ac */ /* 0x000e220008000800 */
[----:B------:R-:W-:Y:S01]  /*2fb50*/  ISETP.LT.AND P0, PT, R74, UR49, !P6 ;  /* 0x000000314a007c0c */ /* 0x000fe2000f701270 */
[----:B------:R-:W-:Y:S01]  /*2fb60*/  VIADD R12, R93, 0x1b ;  /* 0x0000001b5d0c7836 */ /* 0x000fe20000000000 */
[----:B------:R1:W-:Y:S01]  /*2fb70*/  @P4 STG.E.U16 desc[UR16][R14.64], R11 ;  /* 0x0000000b0e004986 */ /* 0x0003e2000c101510 */
[----:B------:R-:W-:Y:S01]  /*2fb80*/  ISETP.LT.AND P2, PT, R73, UR54, !P6 ;  /* 0x0000003649007c0c */ /* 0x000fe2000f741270 */
[----:B------:R-:W0:Y:S02]  /*2fb90*/  LDCU UR49, c[0x0][0x398] ;  /* 0x00007300ff3177ac */ /* 0x000e240008000800 */
[----:B------:R-:W-:Y:S01]  /*2fba0*/  ISETP.GE.AND P5, PT, R12, UR48, PT ;  /* 0x000000300c007c0c */ /* 0x000fe2000bfa6270 */
[----:B------:R-:W-:Y:S01]  /*2fbb0*/  IMAD.WIDE R12, R10, 0x2, R8 ;  /* 0x000000020a0c7825 */ /* 0x000fe200078e0208 */
[----:B---3--:R-:W-:-:S03]  /*2fbc0*/  PRMT R0, R71, 0x7610, R0 ;  /* 0x0000761047007816 */ /* 0x008fc60000000000 */
[----:B-1----:R-:W-:Y:S01]  /*2fbd0*/  IMAD.WIDE R14, R10, 0x2, R2 ;  /* 0x000000020a0e7825 */ /* 0x002fe200078e0202 */
[----:B------:R-:W3:Y:S01]  /*2fbe0*/  LDL.S16 R71, [R1+0x16c] ;  /* 0x00016c0001477983 */ /* 0x000ee20000100600 */
[----:B--2---:R-:W-:Y:S01]  /*2fbf0*/  PRMT R67, R90, 0x7610, R67 ;  /* 0x000076105a437816 */ /* 0x004fe20000000043 */
[----:B------:R-:W1:Y:S02]  /*2fc00*/  LDCU UR54, c[0x0][0x398] ;  /* 0x00007300ff3677ac */ /* 0x000e640008000800 */
[----:B------:R-:W2:Y:S01]  /*2fc10*/  LDL.LU.S16 R90, [R1+0x16e] ;  /* 0x00016e00015a7983 */ /* 0x000ea20000300600 */
[----:B----4-:R-:W-:Y:S01]  /*2fc20*/  PRMT R69, R91, 0x7610, R69 ;  /* 0x000076105b457816 */ /* 0x010fe20000000045 */
[----:B------:R-:W4:Y:S02]  /*2fc30*/  LDCU UR48, c[0x0][0x398] ;  /* 0x00007300ff3077ac */ /* 0x000f240008000800 */
[----:B------:R-:W4:Y:S04]  /*2fc40*/  LDL.S16 R91, [R1+0x270] ;  /* 0x00027000015b7983 */ /* 0x000f280000100600 */
        /* <DEDUP_REMOVED lines=16> */
[----:B------:R-:W-:Y:S01]  /*2fd50*/  PRMT R68, R70, 0x7610, R68 ;  /* 0x0000761046447816 */ /* 0x000fe20000000044 */
[----:B------:R-:W1:Y:S01]  /*2fd60*/  LDCU UR70, c[0x0][0x398] ;  /* 0x00007300ff4677ac */ /* 0x000e620008000800 */
[----:B------:R-:W5:Y:S01]  /*2fd70*/  LDL.S16 R72, [R1+0x170] ;  /* 0x0001700001487983 */ /* 0x000f620000100600 */
[----:B------:R-:W1:Y:S03]  /*2fd80*/  LDCU UR52, c[0x0][0x398] ;  /* 0x00007300ff3477ac */ /* 0x000e660008000800 */
[----:B------:R-:W-:Y:S01]  /*2fd90*/  @P6 STG.E.U16 desc[UR16][R14.64], R69 ;  /* 0x000000450e006986 */ /* 0x000fe2000c101510 */
[----:B------:R-:W1:Y:S01]  /*2fda0*/  LDCU UR45, c[0x0][0x398] ;  /* 0x00007300ff2d77ac */ /* 0x000e620008000800 */
[----:B0-----:R-:W-:-:S02]  /*2fdb0*/  IMAD.WIDE R12, R0, 0x2, R8 ;  /* 0x00000002000c7825 */ /* 0x001fc400078e0208 */
[----:B------:R-:W5:Y:S01]  /*2fdc0*/  LDL.LU.S16 R70, [R1+0x172] ;  /* 0x0001720001467983 */ /* 0x000f620000300600 */
[----:B------:R-:W0:Y:S01]  /*2fdd0*/  LDCU UR75, c[0x0][0x398] ;  /* 0x00007300ff4b77ac */ /* 0x000e220008000800 */
[----:B------:R-:W-:Y:S02]  /*2fde0*/  IMAD.WIDE R10, R0, 0x2, R2 ;  /* 0x00000002000a7825 */ /* 0x000fe400078e0202 */
[----:B------:R3:W-:Y:S04]  /*2fdf0*/  @P3 STG.E.U16 desc[UR16][R12.64], R68 ;  /* 0x000000440c003986 */ /* 0x0007e8000c101510 */
[----:B------:R0:W-:Y:S01]  /*2fe00*/  @P4 STG.E.U16 desc[UR16][R10.64], R67 ;  /* 0x000000430a004986 */ /* 0x0001e2000c101510 */
[----:B---3--:R-:W-:-:S03]  /*2fe10*/  PRMT R13, R71, 0x7610, R13 ;  /* 0x00007610470d7816 */ /* 0x008fc6000000000d */
[----:B------:R-:W3:Y:S01]  /*2fe20*/  LDL.S16 R71, [R1+0x274] ;  /* 0x0002740001477983 */ /* 0x000ee20000100600 */
[----:B0-----:R-:W-:-:S05]  /*2fe30*/  IMAD.WIDE R10, R0, 0x2, R6 ;  /* 0x00000002000a7825 */ /* 0x001fca00078e0206 */
[----:B------:R2:W-:Y:S01]  /*2fe40*/  @P1 STG.E.U16 desc[UR16][R10.64], R13 ;  /* 0x0000000d0a001986 */ /* 0x0005e2000c101510 */
[----:B------:R-:W-:Y:S01]  /*2fe50*/  IMAD.WIDE R14, R0, 0x2, R4 ;  /* 0x00000002000e7825 */ /* 0x000fe200078e0204 */
[----:B--2---:R-:W-:Y:S02]  /*2fe60*/  PRMT R11, R90, 0x7610, R11 ;  /* 0x000076105a0b7816 */ /* 0x004fe4000000000b */
[----:B------:R-:W2:Y:S01]  /*2fe70*/  LDL.LU.S16 R90, [R1+0x276] ;  /* 0x00027600015a7983 */ /* 0x000ea20000300600 */
[----:B------:R-:W-:Y:S01]  /*2fe80*/  VIADD R10, R0, UR7 ;  /* 0x00000007000a7c36 */ /* 0x000fe20008000000 */
[----:B----4-:R-:W-:Y:S02]  /*2fe90*/  PRMT R0, R91, 0x7610, R0 ;  /* 0x000076105b007816 */ /* 0x010fe40000000000 */
[----:B------:R-:W4:Y:S01]  /*2fea0*/  LDL.S16 R91, [R1+0x174] ;  /* 0x00017400015b7983 */ /* 0x000f220000100600 */
        /* <DEDUP_REMOVED lines=18> */
[----:B------:R-:W-:Y:S01]  /*2ffd0*/  PRMT R69, R70, 0x7610, R69 ;  /* 0x0000761046457816 */ /* 0x000fe20000000045 */
[----:B------:R-:W2:Y:S01]  /*2ffe0*/  LDCU UR39, c[0x0][0x39c] ;  /* 0x00007380ff2777ac */ /* 0x000ea20008000800 */
[----:B-1----:R-:W-:Y:S01]  /*2fff0*/  IMAD.WIDE R14, R10, 0x2, R2 ;  /* 0x000000020a0e7825 */ /* 0x002fe200078e0202 */
[----:B------:R-:W-:Y:S01]  /*30000*/  PRMT R11, R72, 0x7610, R11 ;  /* 0x00007610480b7816 */ /* 0x000fe2000000000b */
[----:B------:R-:W5:Y:S01]  /*30010*/  LDL.S16 R70, [R1+0x278] ;  /* 0x0002780001467983 */ /* 0x000f620000100600 */
        /* <DEDUP_REMOVED lines=10> */
[----:B---3--:R-:W-:Y:S01]  /*300c0*/  PRMT R68, R71, 0x7610, R68 ;  /* 0x0000761047447816 */ /* 0x008fe20000000044 */
[----:B------:R-:W3:Y:S01]  /*300d0*/  LDCU UR64, c[0x0][0x398] ;  /* 0x00007300ff4077ac */ /* 0x000ee20008000800 */
        /* <DEDUP_REMOVED lines=11> */
[----:B------:R-:W3:Y:S01]  /*30190*/  LDL.S16 R72, [R1+0x178] ;  /* 0x0001780001487983 */ /* 0x000ee20000100600 */
[----:B----4-:R-:W-:-:S03]  /*301a0*/  PRMT R13, R91, 0x7610, R13 ;  /* 0x000076105b0d7816 */ /* 0x010fc6000000000d */
[----:B------:R-:W4:Y:S01]  /*301b0*/  LDL.LU.S16 R71, [R1+0x17a] ;  /* 0x00017a0001477983 */ /* 0x000f220000300600 */
[----:B0-----:R-:W-:-:S03]  /*301c0*/  IMAD.WIDE R10, R0, 0x2, R6 ;  /* 0x00000002000a7825 */ /* 0x001fc600078e0206 */
[----:B------:R-:W3:Y:S04]  /*301d0*/  LDL.S16 R91, [R1+0x27c] ;  /* 0x00027c00015b7983 */ /* 0x000ee80000100600 */
        /* <DEDUP_REMOVED lines=14> */
[----:B------:R-:W-:-:S03]  /*302c0*/  PRMT R0, R70, 0x7610, R0 ;  /* 0x0000761046007816 */ /* 0x000fc60000000000 */
[----:B0-----:R-:W-:Y:S01]  /*302d0*/  IMAD.WIDE R14, R10, 0x2, R2 ;  /* 0x000000020a0e7825 */ /* 0x001fe200078e0202 */
[----:B------:R-:W3:Y:S01]  /*302e0*/  LDL.S16 R70, [R1+0x17c] ;  /* 0x00017c0001467983 */ /* 0x000ee20000100600 */
[----:B--2---:R-:W-:Y:S01]  /*302f0*/  PRMT R67, R90, 0x7610, R67 ;  /* 0x000076105a437816 */ /* 0x004fe20000000043 */
[----:B------:R-:W0:Y:S02]  /*30300*/  LDCU UR26, c[0x0][0x398] ;  /* 0x00007300ff1a77ac */ /* 0x000e240008000800 */
        /* <DEDUP_REMOVED lines=14> */
[----:B---3--:R-:W-:Y:S02]  /*303f0*/  PRMT R11, R72, 0x7610, R11 ;  /* 0x00007610480b7816 */ /* 0x008fe4000000000b */
[----:B------:R-:W-:Y:S01]  /*30400*/  ISETP.GE.AND P0, PT, R0, UR4, PT ;  /* 0x0000000400007c0c */ /* 0x000fe2000bf06270 */
[C---:B------:R-:W-:Y:S01]  /*30410*/  VIADD R0, R10.reuse, UR7 ;  /* 0x000000070a007c36 */ /* 0x040fe20008000000 */
[----:B------:R-:W-:Y:S01]  /*30420*/  ISETP.LT.AND P3, PT, R73, UR14, !P5 ;  /* 0x0000000e49007c0c */ /* 0x000fe2000ef61270 */
[----:B------:R3:W-:Y:S01]  /*30430*/  @P1 STG.E.U16 desc[UR16][R12.64], R11 ;  /* 0x0000000b0c001986 */ /* 0x0007e2000c101510 */
[----:B------:R-:W-:Y:S01]  /*30440*/  IMAD.WIDE R14, R10, 0x2, R4 ;  /* 0x000000020a0e7825 */ /* 0x000fe200078e0204 */
[----:B------:R-:W-:Y:S01]  /*30450*/  PRMT R68, R91, 0x7610, R68 ;  /* 0x000076105b447816 */ /* 0x000fe20000000044 */
[----:B------:R-:W0:Y:S01]  /*30460*/  LDCU UR62, c[0x0][0x398] ;  /* 0x00007300ff3e77ac */ /* 0x000e220008000800 */
[----:B------:R-:W5:Y:S01]  /*30470*/  LDL.S16 R72, [R1+0x180] ;  /* 0x0001800001487983 */ /* 0x000f620000100600 */
[----:B------:R-:W0:Y:S03]  /*30480*/  LDCU UR67, c[0x0][0x398] ;  /* 0x00007300ff4377ac */ /* 0x000e260008000800 */
[----:B------:R-:W-:Y:S01]  /*30490*/  @P6 STG.E.U16 desc[UR16][R14.64], R69 ;  /* 0x000000450e006986 */ /* 0x000fe2000c101510 */
[----:B------:R-:W0:Y:S01]  /*304a0*/  LDCU UR14, c[0x0][0x398] ;  /* 0x00007300ff0e77ac */ /* 0x000e220008000800 */
[----:B---3--:R-:W-:-:S02]  /*304b0*/  IMAD.WIDE R12, R0, 0x2, R8 ;  /* 0x00000002000c7825 */ /* 0x008fc400078e0208 */
[----:B------:R-:W3:Y:S01]  /*304c0*/  LDL.LU.S16 R91, [R1+0x182] ;  /* 0x00018200015b7983 */ /* 0x000ee20000300600 */
[----:B------:R-:W0:Y:S01]  /*304d0*/  LDCU UR4, c[0x0][0x398] ;  /* 0x00007300ff0477ac */ /* 0x000e220008000800 */
[----:B------:R-:W-:Y:S02]  /*304e0*/  IMAD.WIDE R10, R0, 0x2, R2 ;  /* 0x00000002000a7825 */ /* 0x000fe400078e0202 */
[----:B------:R1:W-:Y:S04]  /*304f0*/  @P2 STG.E.U16 desc[UR16][R12.64], R68 ;  /* 0x000000440c002986 */ /* 0x0003e8000c101510 */
[----:B------:R0:W-:Y:S01]  /*30500*/  @P4 STG.E.U16 desc[UR16][R10.64], R67 ;  /* 0x000000430a004986 */ /* 0x0001e2000c101510 */
[----:B-1----:R-:W-:-:S03]  /*30510*/  PRMT R13, R70, 0x7610, R13 ;  /* 0x00007610460d7816 */ /* 0x002fc6000000000d */
        /* <DEDUP_REMOVED lines=19> */
[----:B------:R-:W1:Y:S02]  /*30650*/  LDCU UR59, c[0x0][0x398] ;  /* 0x00007300ff3b77ac */ /* 0x000e640008000800 */
[----:B------:R0:W-:Y:S01]  /*30660*/  @P5 STG.E.U16 desc[UR16][R14.64], R11 ;  /* 0x0000000b0e005986 */ /* 0x0001e2000c101510 */
[----:B------:R-:W-:Y:S01]  /*30670*/  ISETP.LT.AND P0, PT, R92, UR57, !P0 ;  /* 0x000000395c007c0c */ /* 0x000fe2000c701270 */
[----:B------:R-:W1:Y:S02]  /*30680*/  LDCU UR31, c[0x0][0x398] ;  /* 0x00007300ff1f77ac */ /* 0x000e640008000800 */
[----:B------:R3:W-:Y:S01]  /*30690*/  @P1 STG.E.U16 desc[UR16][R12.64], R0 ;  /* 0x000000000c001986 */ /* 0x0007e2000c101510 */
[----:B------:R-:W-:Y:S01]  /*306a0*/  ISETP.LT.AND P3, PT, R66, UR69, !P4 ;  /* 0x0000004542007c0c */ /* 0x000fe2000e761270 */
[----:B------:R-:W1:Y:S01]  /*306b0*/  LDCU UR41, c[0x0][0x398] ;  /* 0x00007300ff2977ac */ /* 0x000e620008000800 */
[----:B------:R-:W-:-:S02]  /*306c0*/  ISETP.LT.AND P5, PT, R74, UR24, !P4 ;  /* 0x000000184a007c0c */ /* 0x000fc4000e7a1270 */
[----:B---3--:R-:W-:Y:S01]  /*306d0*/  PRMT R69, R91, 0x7610, R69 ;  /* 0x000076105b457816 */ /* 0x008fe20000000045 */
[----:B------:R-:W3:Y:S01]  /*306e0*/  LDCU UR69, c[0x0][0x39c] ;  /* 0x00007380ff4577ac */ /* 0x000ee20008000800 */
[----:B0-----:R-:W-:Y:S01]  /*306f0*/  IMAD.WIDE R14, R10, 0x2, R2 ;  /* 0x000000020a0e7825 */ /* 0x001fe200078e0202 */
[----:B------:R-:W-:Y:S01]  /*30700*/  PRMT R11, R72, 0x7610, R11 ;  /* 0x00007610480b7816 */ /* 0x000fe2000000000b */
[----:B------:R-:W3:Y:S01]  /*30710*/  LDL.S16 R91, [R1+0x288] ;  /* 0x00028800015b7983 */ /* 0x000ee20000100600 */
[----:B------:R-:W0:Y:S01]  /*30720*/  LDCU UR57, c[0x0][0x398] ;  /* 0x00007300ff3977ac */ /* 0x000e220008000800 */
[----:B------:R-:W-:Y:S02]  /*30730*/  VIADD R0, R93, 0x22 ;  /* 0x000000225d007836 */ /* 0x000fe40000000000 */
[----:B------:R-:W-:Y:S01]  /*30740*/  IMAD.WIDE R12, R10, 0x2, R6 ;  /* 0x000000020a0c7825 */ /* 0x000fe200078e0206 */
[----:B------:R1:W-:Y:S01]  /*30750*/  @P6 STG.E.U16 desc[UR16][R14.64], R67 ;  /* 0x000000430e006986 */ /* 0x0003e2000c101510 */
[----:B------:R-:W-:Y:S01]  /*30760*/  ISETP.LT.AND P1, PT, R73, UR61, !P4 ;  /* 0x0000003d49007c0c */ /* 0x000fe2000e721270 */
[----:B------:R-:W0:Y:S01]  /*30770*/  LDCU UR44, c[0x0][0x398] ;  /* 0x00007300ff2c77ac */ /* 0x000e220008000800 */
[----:B------:R-:W-:Y:S01]  /*30780*/  ISETP.GE.AND P6, PT, R0, UR30, PT ;  /* 0x0000001e00007c0c */ /* 0x000fe2000bfc6270 */
[----:B------:R-:W-:Y:S01]  /*30790*/  VIADD R0, R10, UR7 ;  /* 0x000000070a007c36 */ /* 0x000fe20008000000 */
[----:B------:R0:W-:Y:S01]  /*307a0*/  @P2 STG.E.U16 desc[UR16][R12.64], R11 ;  /* 0x0000000b0c002986 */ /* 0x0001e2000c101510 */
[----:B------:R-:W0:Y:S01]  /*307b0*/  LDCU UR24, c[0x0][0x398] ;  /* 0x00007300ff1877ac */ /* 0x000e220008000800 */
[----:B------:R-:W-:Y:S01]  /*307c0*/  PRMT R68, R70, 0x7610, R68 ;  /* 0x0000761046447816 */ /* 0x000fe20000000044 */
[----:B------:R-:W0:Y:S01]  /*307d0*/  LDCU UR61, c[0x0][0x398] ;  /* 0x00007300ff3d77ac */ /* 0x000e220008000800 */
[----:B-1----:R-:W-:Y:S01]  /*307e0*/  IMAD.WIDE R14, R10, 0x2, R4 ;  /* 0x000000020a0e7825 */ /* 0x002fe200078e0204 */
[----:B--2---:R-:W-:-:S03]  /*307f0*/  PRMT R67, R90, 0x7610, R67 ;  /* 0x000076105a437816 */ /* 0x004fc60000000043 */
[----:B0-----:R-:W-:Y:S01]  /*30800*/  IMAD.WIDE R12, R0, 0x2, R8 ;  /* 0x00000002000c7825 */ /* 0x001fe200078e0208 */
        /* <DEDUP_REMOVED lines=8> */
[----:B------:R-:W2:Y:S01]  /*30890*/  LDL.S16 R72, [R1+0x188] ;  /* 0x0001880001487983 */ /* 0x000ea20000100600 */
[----:B----4-:R-:W-:-:S03]  /*308a0*/  PRMT R13, R71, 0x7610, R13 ;  /* 0x00007610470d7816 */ /* 0x010fc6000000000d */
[----:B------:R-:W4:Y:S01]  /*308b0*/  LDL.LU.S16 R70, [R1+0x18a] ;  /* 0x00018a0001467983 */ /* 0x000f220000300600 */
[----:B0-----:R-:W-:-:S03]  /*308c0*/  IMAD.WIDE R10, R0, 0x2, R6 ;  /* 0x00000002000a7825 */ /* 0x001fc600078e0206 */
        /* <DEDUP_REMOVED lines=204> */
[C---:B------:R-:W-:Y:S01]  /*31590*/  VIADD R0, R10.reuse, UR7 ;  /* 0x000000070a007c36 */ /* 0x040fe20008000000 */
        /* <DEDUP_REMOVED lines=111> */
[----:B------:R-:W-:Y:S01]  /*31c90*/  VIADD R0, R10, UR7 ;  /* 0x000000070a007c36 */ /* 0x000fe20008000000 */
        /* <DEDUP_REMOVED lines=142> */
[----:B--2---:R-:W-:Y:S01]  /*32580*/  PRMT R67, R90, 0x7610, R67 ;  /* 0x000076105a437816 */ /* 0x004fe20000000043 */
[----:B------:R-:W2:Y:S01]  /*32590*/  LDCU UR70, c[0x0][0x398] ;  /* 0x00007300ff4677ac */ /* 0x000ea20008000800 */
[----:B---3--:R-:W-:-:S02]  /*325a0*/  PRMT R0, R71, 0x7610, R0 ;  /* 0x0000761047007816 */ /* 0x008fc40000000000 */
[----:B------:R-:W3:Y:S01]  /*325b0*/  LDL.S16 R71, [R1+0x1cc] ;  /* 0x0001cc0001477983 */ /* 0x000ee20000100600 */
[----:B------:R-:W-:-:S03]  /*325c0*/  ISETP.GE.AND P2, PT, R12, UR52, PT ;  /* 0x000000340c007c0c */ /* 0x000fc6000bf46270 */
[----:B------:R-:W2:Y:S01]  /*325d0*/  LDL.LU.S16 R90, [R1+0x1ce] ;  /* 0x0001ce00015a7983 */ /* 0x000ea20000300600 */
[C---:B------:R-:W-:Y:S01]  /*325e0*/  IMAD.WIDE R12, R10.reuse, 0x2, R8 ;  /* 0x000000020a0c7825 */ /* 0x040fe200078e0208 */
[----:B------:R-:W-:Y:S01]  /*325f0*/  ISETP.LT.AND P5, PT, R73, UR48, !P6 ;  /* 0x0000003049007c0c */ /* 0x000fe2000f7a1270 */
[----:B------:R-:W1:Y:S02]  /*32600*/  LDCU UR48, c[0x0][0x398] ;  /* 0x00007300ff3077ac */ /* 0x000e640008000800 */
[----:B0-----:R-:W-:Y:S01]  /*32610*/  IMAD.WIDE R14, R10, 0x2, R2 ;  /* 0x000000020a0e7825 */ /* 0x001fe200078e0202 */
[----:B------:R-:W-:Y:S01]  /*32620*/  @P4 STG.E.U16 desc[UR16][R12.64], R0 ;  /* 0x000000000c004986 */ /* 0x000fe2000c101510 */
[----:B------:R-:W0:Y:S01]  /*32630*/  LDCU UR52, c[0x0][0x398] ;  /* 0x00007300ff3477ac */ /* 0x000e220008000800 */
[----:B----4-:R-:W-:Y:S02]  /*32640*/  PRMT R69, R91, 0x7610, R69 ;  /* 0x000076105b457816 */ /* 0x010fe40000000045 */
[----:B------:R-:W4:Y:S04]  /*32650*/  LDL.S16 R91, [R1+0x2d0] ;  /* 0x0002d000015b7983 */ /* 0x000f280000100600 */
        /* <DEDUP_REMOVED lines=19> */
[----:B------:R1:W-:Y:S01]  /*32790*/  @P6 STG.E.U16 desc[UR16][R14.64], R69 ;  /* 0x000000450e006986 */ /* 0x0003e2000c101510 */
[----:B------:R-:W2:Y:S01]  /*327a0*/  LDCU UR75, c[0x0][0x398] ;  /* 0x00007300ff4b77ac */ /* 0x000ea20008000800 */
[----:B0-----:R-:W-:-:S02]  /*327b0*/  IMAD.WIDE R12, R0, 0x2, R8 ;  /* 0x00000002000c7825 */ /* 0x001fc400078e0208 */
[----:B------:R-:W5:Y:S01]  /*327c0*/  LDL.LU.S16 R70, [R1+0x1d2] ;  /* 0x0001d20001467983 */ /* 0x000f620000300600 */
[----:B------:R-:W0:Y:S01]  /*327d0*/  LDCU UR71, c[0x0][0x398] ;  /* 0x00007300ff4777ac */ /* 0x000e220008000800 */
[C---:B------:R-:W-:Y:S02]  /*327e0*/  IMAD.WIDE R10, R0.reuse, 0x2, R2 ;  /* 0x00000002000a7825 */ /* 0x040fe400078e0202 */
[----:B------:R-:W-:Y:S04]  /*327f0*/  @P3 STG.E.U16 desc[UR16][R12.64], R68 ;  /* 0x000000440c003986 */ /* 0x000fe8000c101510 */
[----:B------:R0:W-:Y:S01]  /*32800*/  @P1 STG.E.U16 desc[UR16][R10.64], R67 ;  /* 0x000000430a001986 */ /* 0x0001e2000c101510 */
[----:B-1----:R-:W-:-:S04]  /*32810*/  IMAD.WIDE R14, R0, 0x2, R4 ;  /* 0x00000002000e7825 */ /* 0x002fc800078e0204 */
[----:B0-----:R-:W-:Y:S01]  /*32820*/  IMAD.WIDE R10, R0, 0x2, R6 ;  /* 0x00000002000a7825 */ /* 0x001fe200078e0206 */
[----:B---3--:R-:W-:Y:S02]  /*32830*/  PRMT R13, R71, 0x7610, R13 ;  /* 0x00007610470d7816 */ /* 0x008fe4000000000d */
[----:B------:R-:W3:Y:S04]  /*32840*/  LDL.S16 R71, [R1+0x2d8] ;  /* 0x0002d80001477983 */ /* 0x000ee80000100600 */
[----:B------:R2:W-:Y:S02]  /*32850*/  @P4 STG.E.U16 desc[UR16][R10.64], R13 ;  /* 0x0000000d0a004986 */ /* 0x0005e4000c101510 */
[----:B--2---:R-:W-:Y:S02]  /*32860*/  PRMT R11, R90, 0x7610, R11 ;  /* 0x000076105a0b7816 */ /* 0x004fe4000000000b */
[----:B------:R-:W2:Y:S01]  /*32870*/  LDL.LU.S16 R90, [R1+0x2da] ;  /* 0x0002da00015a7983 */ /* 0x000ea20000300600 */
[----:B------:R-:W-:Y:S01]  /*32880*/  VIADD R10, R0, UR7 ;  /* 0x00000007000a7c36 */ /* 0x000fe20008000000 */
[----:B----4-:R-:W-:-:S02]  /*32890*/  PRMT R0, R91, 0x7610, R0 ;  /* 0x000076105b007816 */ /* 0x010fc40000000000 */
[----:B------:R-:W4:Y:S01]  /*328a0*/  LDL.S16 R91, [R1+0x1d4] ;  /* 0x0001d400015b7983 */ /* 0x000f220000100600 */
[----:B-----5:R-:W-:-:S03]  /*328b0*/  PRMT R67, R89, 0x7610, R67 ;  /* 0x0000761059437816 */ /* 0x020fc60000000043 */
[----:B------:R-:W5:Y:S01]  /*328c0*/  LDL.LU.S16 R89, [R1+0x1d6] ;  /* 0x0001d60001597983 */ /* 0x000f620000300600 */
[----:B------:R-:W-:Y:S02]  /*328d0*/  ISETP.LT.AND P2, PT, R92, UR20, !P2 ;  /* 0x000000145c007c0c */ /* 0x000fe4000d741270 */
[----:B------:R-:W-:Y:S01]  /*328e0*/  ISETP.LT.AND P5, PT, R66, UR46, !P0 ;  /* 0x0000002e42007c0c */ /* 0x000fe2000c7a1270 */
[----:B------:R-:W-:Y:S01]  /*328f0*/  VIADD R12, R93, 0x35 ;  /* 0x000000355d0c7836 */ /* 0x000fe20000000000 */
[----:B------:R-:W-:Y:S01]  /*32900*/  ISETP.LT.AND P6, PT, R74, UR65, !P0 ;  /* 0x000000414a007c0c */ /* 0x000fe2000c7c1270 */
[----:B------:R-:W0:Y:S01]  /*32910*/  LDCU UR46, c[0x0][0x39c] ;  /* 0x00007380ff2e77ac */ /* 0x000e220008000800 */
[----:B------:R-:W-:Y:S02]  /*32920*/  ISETP.LT.AND P1, PT, R73, UR74, !P0 ;  /* 0x0000004a49007c0c */ /* 0x000fe4000c721270 */
[----:B------:R-:W-:Y:S01]  /*32930*/  ISETP.LT.AND P3, PT, R92, UR39, !P0 ;  /* 0x000000275c007c0c */ /* 0x000fe2000c761270 */
[----:B------:R-:W1:Y:S01]  /*32940*/  LDCU UR20, c[0x0][0x398] ;  /* 0x00007300ff1477ac */ /* 0x000e620008000800 */
[----:B------:R-:W-:Y:S01]  /*32950*/  ISETP.GE.AND P0, PT, R12, UR28, PT ;  /* 0x0000001c0c007c0c */ /* 0x000fe2000bf06270 */
[----:B------:R-:W-:-:S02]  /*32960*/  IMAD.WIDE R12, R10, 0x2, R8 ;  /* 0x000000020a0c7825 */ /* 0x000fc400078e0208 */
[----:B------:R0:W-:Y:S01]  /*32970*/  @P2 STG.E.U16 desc[UR16][R14.64], R11 ;  /* 0x0000000b0e002986 */ /* 0x0001e2000c101510 */
[----:B------:R-:W-:Y:S01]  /*32980*/  ISETP.LT.AND P4, PT, R66, UR64, !P0 ;  /* 0x0000004042007c0c */ /* 0x000fe2000c781270 */
[----:B------:R-:W1:Y:S02]  /*32990*/  LDCU UR65, c[0x0][0x398] ;  /* 0x00007300ff4177ac */ /* 0x000e640008000800 */
[----:B------:R0:W-:Y:S01]  /*329a0*/  @P5 STG.E.U16 desc[UR16][R12.64], R0 ;  /* 0x000000000c005986 */ /* 0x0001e2000c101510 */
[----:B------:R-:W-:Y:S01]  /*329b0*/  ISETP.LT.AND P2, PT, R74, UR37, !P0 ;  /* 0x000000254a007c0c */ /* 0x000fe2000c741270 */
[----:B------:R-:W1:Y:S01]  /*329c0*/  LDCU UR74, c[0x0][0x398] ;  /* 0x00007300ff4a77ac */ /* 0x000e620008000800 */
[----:B------:R-:W-:Y:S01]  /*329d0*/  PRMT R69, R70, 0x7610, R69 ;  /* 0x0000761046457816 */ /* 0x000fe20000000045 */
[----:B------:R-:W1:Y:S01]  /*329e0*/  LDCU UR64, c[0x0][0x39c] ;  /* 0x00007380ff4077ac */ /* 0x000e620008000800 */
[----:B0-----:R-:W-:Y:S01]  /*329f0*/  IMAD.WIDE R14, R10, 0x2, R2 ;  /* 0x000000020a0e7825 */ /* 0x001fe200078e0202 */
[----:B------:R-:W-:Y:S01]  /*32a00*/  PRMT R11, R72, 0x7610, R11 ;  /* 0x00007610480b7816 */ /* 0x000fe2000000000b */
[----:B------:R-:W5:Y:S01]  /*32a10*/  LDL.S16 R70, [R1+0x2e0] ;  /* 0x0002e00001467983 */ /* 0x000f620000100600 */
[----:B------:R-:W0:Y:S01]  /*32a20*/  LDCU UR39, c[0x0][0x398] ;  /* 0x00007300ff2777ac */ /* 0x000e220008000800 */
[----:B------:R-:W-:-:S02]  /*32a30*/  VIADD R0, R93, 0x36 ;  /* 0x000000365d007836 */ /* 0x000fc40000000000 */
        /* <DEDUP_REMOVED lines=8> */
[----:B-1----:R-:W-:Y:S01]  /*32ac0*/  IMAD.WIDE R14, R10, 0x2, R4 ;  /* 0x000000020a0e7825 */ /* 0x002fe200078e0204 */
[----:B---3--:R-:W-:-:S03]  /*32ad0*/  PRMT R68, R71, 0x7610, R68 ;  /* 0x0000761047447816 */ /* 0x008fc60000000044 */
[----:B0-----:R-:W-:Y:S01]  /*32ae0*/  IMAD.WIDE R12, R0, 0x2, R8 ;  /* 0x00000002000c7825 */ /* 0x001fe200078e0208 */
[----:B------:R0:W-:Y:S01]  /*32af0*/  @P3 STG.E.U16 desc[UR16][R14.64], R69 ;  /* 0x000000450e003986 */ /* 0x0001e2000c101510 */
[----:B--2---:R-:W-:Y:S02]  /*32b00*/  PRMT R67, R90, 0x7610, R67 ;  /* 0x000076105a437816 */ /* 0x004fe40000000043 */
[----:B------:R-:W-:Y:S01]  /*32b10*/  IMAD.WIDE R10, R0, 0x2, R2 ;  /* 0x00000002000a7825 */ /* 0x000fe200078e0202 */
[----:B------:R-:W2:Y:S01]  /*32b20*/  LDL.LU.S16 R90, [R1+0x2e2] ;  /* 0x0002e200015a7983 */ /* 0x000ea20000300600 */
[----:B------:R-:W-:Y:S01]  /*32b30*/  ISETP.LT.AND P0, PT, R92, UR66, !P0 ;  /* 0x000000425c007c0c */ /* 0x000fe2000c701270 */
[----:B------:R-:W1:Y:S02]  /*32b40*/  LDCU UR35, c[0x0][0x398] ;  /* 0x00007300ff2377ac */ /* 0x000e640008000800 */
[----:B------:R4:W-:Y:S01]  /*32b50*/  @P4 STG.E.U16 desc[UR16][R12.64], R68 ;  /* 0x000000440c004986 */ /* 0x0009e2000c101510 */
[----:B0-----:R-:W-:Y:S01]  /*32b60*/  IMAD.WIDE R14, R0, 0x2, R4 ;  /* 0x00000002000e7825 */ /* 0x001fe200078e0204 */
[----:B------:R-:W-:Y:S01]  /*32b70*/  ISETP.LT.AND P1, PT, R66, UR26, !P6 ;  /* 0x0000001a42007c0c */ /* 0x000fe2000f721270 */
[----:B------:R-:W0:Y:S01]  /*32b80*/  LDCU UR26, c[0x0][0x39c] ;  /* 0x00007380ff1a77ac */ /* 0x000e220008000800 */
[----:B------:R3:W-:Y:S01]  /*32b90*/  @P2 STG.E.U16 desc[UR16][R10.64], R67 ;  /* 0x000000430a002986 */ /* 0x0007e2000c101510 */
[----:B------:R-:W-:Y:S01]  /*32ba0*/  ISETP.LT.AND P3, PT, R74, UR62, !P6 ;  /* 0x0000003e4a007c0c */ /* 0x000fe2000f761270 */
[----:B------:R-:W0:Y:S02]  /*32bb0*/  LDCU UR66, c[0x0][0x398] ;  /* 0x00007300ff4277ac */ /* 0x000e240008000800 */
[----:B------:R-:W2:Y:S01]  /*32bc0*/  LDL.S16 R72, [R1+0x1d8] ;  /* 0x0001d80001487983 */ /* 0x000ea20000100600 */
[----:B------:R-:W0:Y:S01]  /*32bd0*/  LDCU UR68, c[0x0][0x398] ;  /* 0x00007300ff4477ac */ /* 0x000e220008000800 */
[----:B----4-:R-:W-:-:S02]  /*32be0*/  PRMT R13, R91, 0x7610, R13 ;  /* 0x000076105b0d7816 */ /* 0x010fc4000000000d */
[----:B------:R-:W4:Y:S01]  /*32bf0*/  LDL.LU.S16 R71, [R1+0x1da] ;  /* 0x0001da0001477983 */ /* 0x000f220000300600 */
[----:B------:R-:W-:Y:S01]  /*32c00*/  VIADD R12, R93, 0x37 ;  /* 0x000000375d0c7836 */ /* 0x000fe20000000000 */
[----:B------:R-:W-:Y:S01]  /*32c10*/  ISETP.LT.AND P4, PT, R73, UR60, !P6 ;  /* 0x0000003c49007c0c */ /* 0x000fe2000f781270 */
[----:B---3--:R-:W-:Y:S01]  /*32c20*/  IMAD.WIDE R10, R0, 0x2, R6 ;  /* 0x00000002000a7825 */ /* 0x008fe200078e0206 */
[----:B------:R-:W3:Y:S01]  /*32c30*/  LDL.S16 R91, [R1+0x2e8] ;  /* 0x0002e800015b7983 */ /* 0x000ee20000100600 */
[----:B------:R-:W0:Y:S03]  /*32c40*/  LDCU UR62, c[0x0][0x398] ;  /* 0x00007300ff3e77ac */ /* 0x000e260008000800 */
[----:B------:R5:W-:Y:S01]  /*32c50*/  @P5 STG.E.U16 desc[UR16][R10.64], R13 ;  /* 0x0000000d0a005986 */ /* 0x000be2000c101510 */
[----:B------:R-:W-:Y:S01]  /*32c60*/  ISETP.GE.AND P2, PT, R12, UR67, PT ;  /* 0x000000430c007c0c */ /* 0x000fe2000bf46270 */
[----:B------:R-:W0:Y:S01]  /*32c70*/  LDCU UR60, c[0x0][0x398] ;  /* 0x00007300ff3c77ac */ /* 0x000e220008000800 */
[----:B-----5:R-:W-:Y:S01]  /*32c80*/  PRMT R11, R89, 0x7610, R11 ;  /* 0x00007610590b7816 */ /* 0x020fe2000000000b */
[----:B------:R-:W-:Y:S01]  /*32c90*/  VIADD R10, R0, UR7 ;  /* 0x00000007000a7c36 */ /* 0x000fe20008000000 */
[----:B------:R-:W5:Y:S01]  /*32ca0*/  LDL.LU.S16 R89, [R1+0x2ea] ;  /* 0x0002ea0001597983 */ /* 0x000f620000300600 */
[----:B--2---:R-:W-:Y:S01]  /*32cb0*/  PRMT R67, R90, 0x7610, R67 ;  /* 0x000076105a437816 */ /* 0x004fe20000000043 */
[----:B------:R-:W2:Y:S01]  /*32cc0*/  LDCU UR67, c[0x0][0x398] ;  /* 0x00007300ff4377ac */ /* 0x000ea20008000800 */
[----:B------:R-:W-:-:S02]  /*32cd0*/  PRMT R0, R70, 0x7610, R0 ;  /* 0x0000761046007816 */ /* 0x000fc40000000000 */
[----:B------:R-:W2:Y:S04]  /*32ce0*/  LDL.S16 R70, [R1+0x1dc] ;  /* 0x0001dc0001467983 */ /* 0x000ea80000100600 */
[----:B------:R-:W2:Y:S01]  /*32cf0*/  LDL.LU.S16 R90, [R1+0x1de] ;  /* 0x0001de00015a7983 */ /* 0x000ea20000300600 */
[----:B------:R-:W-:-:S03]  /*32d00*/  IMAD.WIDE R12, R10, 0x2, R8 ;  /* 0x000000020a0c7825 */ /* 0x000fc600078e0208 */
[----:B------:R0:W-:Y:S01]  /*32d10*/  @P0 STG.E.U16 desc[UR16][R14.64], R11 ;  /* 0x0000000b0e000986 */ /* 0x0001e2000c101510 */
[----:B----4-:R-:W-:-:S03]  /*32d20*/  PRMT R69, R71, 0x7610, R69 ;  /* 0x0000761047457816 */ /* 0x010fc60000000045 */
[----:B------:R-:W4:Y:S01]  /*32d30*/  LDL.S16 R71, [R1+0x2f0] ;  /* 0x0002f00001477983 */ /* 0x000f220000100600 */
[----:B0-----:R-:W-:-:S03]  /*32d40*/  IMAD.WIDE R14, R10, 0x2, R2 ;  /* 0x000000020a0e7825 */ /* 0x001fc600078e0202 */
[----:B------:R-:W-:Y:S04]  /*32d50*/  @P1 STG.E.U16 desc[UR16][R12.64], R0 ;  /* 0x000000000c001986 */ /* 0x000fe8000c101510 */
[----:B------:R5:W-:Y:S02]  /*32d60*/  @P3 STG.E.U16 desc[UR16][R14.64], R67 ;  /* 0x000000430e003986 */ /* 0x000be4000c101510 */
[----:B-----5:R-:W-:Y:S02]  /*32d70*/  PRMT R67, R89, 0x7610, R67 ;  /* 0x0000761059437816 */ /* 0x020fe40000000043 */
[----:B------:R-:W5:Y:S01]  /*32d80*/  LDL.LU.S16 R89, [R1+0x2f2] ;  /* 0x0002f20001597983 */ /* 0x000f620000300600 */
[----:B------:R-:W-:Y:S01]  /*32d90*/  VIADD R0, R93, 0x38 ;  /* 0x000000385d007836 */ /* 0x000fe20000000000 */
[----:B------:R-:W-:-:S02]  /*32da0*/  ISETP.LT.AND P6, PT, R92, UR73, !P6 ;  /* 0x000000495c007c0c */ /* 0x000fc4000f7c1270 */
        /* <DEDUP_REMOVED lines=14> */
[----:B------:R1:W-:Y:S01]  /*32e90*/  @P6 STG.E.U16 desc[UR16][R14.64], R69 ;  /* 0x000000450e006986 */ /* 0x0003e2000c101510 */
[----:B------:R-:W2:Y:S01]  /*32ea0*/  LDCU UR4, c[0x0][0x398] ;  /* 0x00007300ff0477ac */ /* 0x000ea20008000800 */
[----:B0-----:R-:W-:-:S02]  /*32eb0*/  IMAD.WIDE R12, R0, 0x2, R8 ;  /* 0x00000002000c7825 */ /* 0x001fc400078e0208 */
[----:B------:R-:W3:Y:S01]  /*32ec0*/  LDL.LU.S16 R91, [R1+0x1e2] ;  /* 0x0001e200015b7983 */ /* 0x000ee20000300600 */
[----:B------:R-:W0:Y:S01]  /*32ed0*/  LDCU UR31, c[0x0][0x398] ;  /* 0x00007300ff1f77ac */ /* 0x000e220008000800 */
[C---:B------:R-:W-:Y:S02]  /*32ee0*/  IMAD.WIDE R10, R0.reuse, 0x2, R2 ;  /* 0x00000002000a7825 */ /* 0x040fe400078e0202 */
[----:B------:R-:W-:Y:S04]  /*32ef0*/  @P5 STG.E.U16 desc[UR16][R12.64], R68 ;  /* 0x000000440c005986 */ /* 0x000fe8000c101510 */
[----:B------:R0:W-:Y:S01]  /*32f00*/  @P0 STG.E.U16 desc[UR16][R10.64], R67 ;  /* 0x000000430a000986 */ /* 0x0001e2000c101510 */
[----:B-1----:R-:W-:-:S04]  /*32f10*/  IMAD.WIDE R14, R0, 0x2, R4 ;  /* 0x00000002000e7825 */ /* 0x002fc800078e0204 */
[----:B0-----:R-:W-:Y:S01]  /*32f20*/  IMAD.WIDE R10, R0, 0x2, R6 ;  /* 0x00000002000a7825 */ /* 0x001fe200078e0206 */
[----:B--2---:R-:W-:Y:S02]  /*32f30*/  PRMT R13, R70, 0x7610, R13 ;  /* 0x00007610460d7816 */ /* 0x004fe4000000000d */
[----:B------:R-:W2:Y:S04]  /*32f40*/  LDL.S16 R70, [R1+0x2f4] ;  /* 0x0002f40001467983 */ /* 0x000ea80000100600 */
[----:B------:R0:W-:Y:S02]  /*32f50*/  @P1 STG.E.U16 desc[UR16][R10.64], R13 ;  /* 0x0000000d0a001986 */ /* 0x0001e4000c101510 */
[----:B0-----:R-:W-:Y:S02]  /*32f60*/  PRMT R11, R90, 0x7610, R11 ;  /* 0x000076105a0b7816 */ /* 0x001fe4000000000b */
        /* <DEDUP_REMOVED lines=38> */
[----:B--2---:R-:W-:-:S03]  /*331d0*/  PRMT R68, R70, 0x7610, R68 ;  /* 0x0000761046447816 */ /* 0x004fc60000000044 */
[----:B0-----:R-:W-:Y:S01]  /*331e0*/  IMAD.WIDE R12, R0, 0x2, R8 ;  /* 0x00000002000c7825 */ /* 0x001fe200078e0208 */
[----:B------:R-:W2:Y:S01]  /*331f0*/  LDL.LU.S16 R70, [R1+0x2fe] ;  /* 0x0002fe0001467983 */ /* 0x000ea20000300600 */
[----:B------:R-:W-:Y:S02]  /*33200*/  PRMT R67, R90, 0x7610, R67 ;  /* 0x000076105a437816 */ /* 0x000fe40000000043 */
[----:B------:R-:W-:Y:S01]  /*33210*/  IMAD.WIDE R10, R0, 0x2, R2 ;  /* 0x00000002000a7825 */ /* 0x000fe200078e0202 */
[----:B------:R0:W-:Y:S01]  /*33220*/  @P3 STG.E.U16 desc[UR16][R14.64], R69 ;  /* 0x000000450e003986 */ /* 0x0001e2000c101510 */
[----:B------:R-:W-:Y:S01]  /*33230*/  ISETP.LT.AND P0, PT, R92, UR42, !P0 ;  /* 0x0000002a5c007c0c */ /* 0x000fe2000c701270 */
[----:B------:R-:W1:Y:S02]  /*33240*/  LDCU UR30, c[0x0][0x398] ;  /* 0x00007300ff1e77ac */ /* 0x000e640008000800 */
[----:B------:R4:W-:Y:S01]  /*33250*/  @P1 STG.E.U16 desc[UR16][R12.64], R68 ;  /* 0x000000440c001986 */ /* 0x0009e2000c101510 */
[----:B------:R-:W1:Y:S03]  /*33260*/  LDCU UR43, c[0x0][0x398] ;  /* 0x00007300ff2b77ac */ /* 0x000e660008000800 */
[----:B------:R1:W-:Y:S04]  /*33270*/  @P2 STG.E.U16 desc[UR16][R10.64], R67 ;  /* 0x000000430a002986 */ /* 0x0003e8000c101510 */
[----:B------:R-:W3:Y:S01]  /*33280*/  LDL.S16 R72, [R1+0x1e8] ;  /* 0x0001e80001487983 */ /* 0x000ee20000100600 */
[----:B0-----:R-:W-:Y:S01]  /*33290*/  IMAD.WIDE R14, R0, 0x2, R4 ;  /* 0x00000002000e7825 */ /* 0x001fe200078e0204 */
[----:B------:R-:W-:Y:S01]  /*332a0*/  ISETP.LT.AND P5, PT, R66, UR38, !P6 ;  /* 0x0000002642007c0c */ /* 0x000fe2000f7a1270 */
[----:B------:R-:W0:Y:S01]  /*332b0*/  LDCU UR38, c[0x0][0x39c] ;  /* 0x00007380ff2677ac */ /* 0x000e220008000800 */
[----:B----4-:R-:W-:Y:S01]  /*332c0*/  PRMT R13, R71, 0x7610, R13 ;  /* 0x00007610470d7816 */ /* 0x010fe2000000000d */
[----:B------:R-:W4:Y:S01]  /*332d0*/  LDL.LU.S16 R90, [R1+0x1ea] ;  /* 0x0001ea00015a7983 */ /* 0x000f220000300600 */
[----:B------:R-:W-:Y:S01]  /*332e0*/  ISETP.LT.AND P3, PT, R74, UR8, !P6 ;  /* 0x000000084a007c0c */ /* 0x000fe2000f761270 */
[----:B------:R-:W-:Y:S01]  /*332f0*/  VIADD R12, R93, 0x3b ;  /* 0x0000003b5d0c7836 */ /* 0x000fe20000000000 */
[----:B------:R-:W0:Y:S01]  /*33300*/  LDCU UR42, c[0x0][0x398] ;  /* 0x00007300ff2a77ac */ /* 0x000e220008000800 */
[----:B-1----:R-:W-:Y:S01]  /*33310*/  IMAD.WIDE R10, R0, 0x2, R6 ;  /* 0x00000002000a7825 */ /* 0x002fe200078e0206 */
[----:B------:R-:W4:Y:S01]  /*33320*/  LDL.S16 R71, [R1+0x304] ;  /* 0x0003040001477983 */ /* 0x000f220000100600 */
[----:B--2---:R-:W-:-:S03]  /*33330*/  PRMT R67, R70, 0x7610, R67 ;  /* 0x0000761046437816 */ /* 0x004fc60000000043 */
[----:B------:R5:W-:Y:S01]  /*33340*/  @P4 STG.E.U16 desc[UR16][R10.64], R13 ;  /* 0x0000000d0a004986 */ /* 0x000be2000c101510 */
[----:B------:R-:W-:Y:S01]  /*33350*/  ISETP.LT.AND P2, PT, R73, UR47, !P6 ;  /* 0x0000002f49007c0c */ /* 0x000fe2000f741270 */
[----:B------:R-:W1:Y:S01]  /*33360*/  LDCU UR8, c[0x0][0x398] ;  /* 0x00007300ff0877ac */ /* 0x000e620008000800 */
[----:B-----5:R-:W-:Y:S01]  /*33370*/  PRMT R11, R89, 0x7610, R11 ;  /* 0x00007610590b7816 */ /* 0x020fe2000000000b */
[----:B------:R-:W-:Y:S01]  /*33380*/  VIADD R10, R0, UR7 ;  /* 0x00000007000a7c36 */ /* 0x000fe20008000000 */
[----:B------:R-:W2:Y:S01]  /*33390*/  LDL.LU.S16 R89, [R1+0x306] ;  /* 0x0003060001597983 */ /* 0x000ea20000300600 */
[----:B---3--:R-:W-:Y:S01]  /*333a0*/  PRMT R0, R91, 0x7610, R0 ;  /* 0x000076105b007816 */ /* 0x008fe20000000000 */
[----:B------:R-:W3:Y:S02]  /*333b0*/  LDCU UR47, c[0x0][0x398] ;  /* 0x00007300ff2f77ac */ /* 0x000ee40008000800 */
[----:B------:R-:W5:Y:S01]  /*333c0*/  LDL.S16 R91, [R1+0x1ec] ;  /* 0x0001ec00015b7983 */ /* 0x000f620000100600 */
[----:B------:R-:W-:-:S03]  /*333d0*/  ISETP.GE.AND P1, PT, R12, UR36, PT ;  /* 0x000000240c007c0c */ /* 0x000fc6000bf26270 */
[----:B------:R-:W3:Y:S01]  /*333e0*/  LDL.LU.S16 R70, [R1+0x1ee] ;  /* 0x0001ee0001467983 */ /* 0x000ee20000300600 */
[----:B------:R-:W-:-:S03]  /*333f0*/  IMAD.WIDE R12, R10, 0x2, R8 ;  /* 0x000000020a0c7825 */ /* 0x000fc600078e0208 */
[----:B------:R0:W-:Y:S01]  /*33400*/  @P0 STG.E.U16 desc[UR16][R14.64], R11 ;  /* 0x0000000b0e000986 */ /* 0x0001e2000c101510 */
[----:B----4-:R-:W-:Y:S01]  /*33410*/  PRMT R69, R90, 0x7610, R69 ;  /* 0x000076105a457816 */ /* 0x010fe20000000045 */
[----:B------:R-:W4:Y:S02]  /*33420*/  LDCU UR36, c[0x0][0x398] ;  /* 0x00007300ff2477ac */ /* 0x000f240008000800 */
[----:B------:R-:W3:Y:S01]  /*33430*/  LDL.S16 R90, [R1+0x30c] ;  /* 0x00030c00015a7983 */ /* 0x000ee20000100600 */
[----:B0-----:R-:W-:-:S03]  /*33440*/  IMAD.WIDE R14, R10, 0x2, R2 ;  /* 0x000000020a0e7825 */ /* 0x001fc600078e0202 */
[----:B------:R-:W-:Y:S04]  /*33450*/  @P5 STG.E.U16 desc[UR16][R12.64], R0 ;  /* 0x000000000c005986 */ /* 0x000fe8000c101510 */
[----:B------:R2:W-:Y:S01]  /*33460*/  @P3 STG.E.U16 desc[UR16][R14.64], R67 ;  /* 0x000000430e003986 */ /* 0x0005e2000c101510 */
[----:B------:R-:W-:Y:S01]  /*33470*/  ISETP.LT.AND P6, PT, R92, UR32, !P6 ;  /* 0x000000205c007c0c */ /* 0x000fe2000f7c1270 */
[----:B------:R-:W0:Y:S01]  /*33480*/  LDCU UR32, c[0x0][0x398] ;  /* 0x00007300ff2077ac */ /* 0x000e220008000800 */
[----:B--2---:R-:W-:Y:S02]  /*33490*/  PRMT R67, R89, 0x7610, R67 ;  /* 0x0000761059437816 */ /* 0x004fe40000000043 */
[----:B------:R-:W2:Y:S01]  /*334a0*/  LDL.LU.S16 R89, [R1+0x30e] ;  /* 0x00030e0001597983 */ /* 0x000ea20000300600 */
[----:B------:R-:W-:Y:S01]  /*334b0*/  VIADD R0, R93, 0x3c ;  /* 0x0000003c5d007836 */ /* 0x000fe20000000000 */
[----:B------:R-:W-:Y:S01]  /*334c0*/  ISETP.LT.AND P4, PT, R66, UR77, !P1 ;  /* 0x0000004d42007c0c */ /* 0x000fe2000cf81270 */
[----:B------:R-:W-:Y:S01]  /*334d0*/  IMAD.WIDE R12, R10, 0x2, R6 ;  /* 0x000000020a0c7825 */ /* 0x000fe200078e0206 */
[----:B------:R-:W-:Y:S01]  /*334e0*/  ISETP.LT.AND P0, PT, R74, UR76, !P1 ;  /* 0x0000004c4a007c0c */ /* 0x000fe2000cf01270 */
[----:B------:R-:W0:Y:S01]  /*334f0*/  LDCU UR77, c[0x0][0x39c] ;  /* 0x00007380ff4d77ac */ /* 0x000e220008000800 */
[----:B------:R-:W-:-:S02]  /*33500*/  PRMT R11, R72, 0x7610, R11 ;  /* 0x00007610480b7816 */ /* 0x000fc4000000000b */
[----:B------:R-:W-:Y:S01]  /*33510*/  ISETP.GE.AND P3, PT, R0, UR63, PT ;  /* 0x0000003f00007c0c */ /* 0x000fe2000bf66270 */
[C---:B------:R-:W-:Y:S01]  /*33520*/  VIADD R0, R10.reuse, UR7 ;  /* 0x000000070a007c36 */ /* 0x040fe20008000000 */
[----:B------:R-:W-:Y:S01]  /*33530*/  ISETP.LT.AND P5, PT, R73, UR51, !P1 ;  /* 0x0000003349007c0c */ /* 0x000fe2000cfa1270 */
[----:B------:R0:W-:Y:S01]  /*33540*/  @P2 STG.E.U16 desc[UR16][R12.64], R11 ;  /* 0x0000000b0c002986 */ /* 0x0001e2000c101510 */
[----:B------:R-:W-:Y:S01]  /*33550*/  IMAD.WIDE R14, R10, 0x2, R4 ;  /* 0x000000020a0e7825 */ /* 0x000fe200078e0204 */
[----:B------:R-:W-:Y:S01]  /*33560*/  PRMT R68, R71, 0x7610, R68 ;  /* 0x0000761047447816 */ /* 0x000fe20000000044 */
[----:B------:R-:W1:Y:S01]  /*33570*/  LDCU UR76, c[0x0][0x398] ;  /* 0x00007300ff4c77ac */ /* 0x000e620008000800 */
[----:B------:R-:W4:Y:S01]  /*33580*/  LDL.S16 R72, [R1+0x1f0] ;  /* 0x0001f00001487983 */ /* 0x000f220000100600 */
[----:B------:R-:W1:Y:S03]  /*33590*/  LDCU UR51, c[0x0][0x398] ;  /* 0x00007300ff3377ac */ /* 0x000e660008000800 */
[----:B------:R-:W-:Y:S01]  /*335a0*/  @P6 STG.E.U16 desc[UR16][R14.64], R69 ;  /* 0x000000450e006986 */ /* 0x000fe2000c101510 */
[----:B------:R-:W1:Y:S01]  /*335b0*/  LDCU UR63, c[0x0][0x398] ;  /* 0x00007300ff3f77ac */ /* 0x000e620008000800 */
[----:B0-----:R-:W-:-:S02]  /*335c0*/  IMAD.WIDE R12, R0, 0x2, R8 ;  /* 0x00000002000c7825 */ /* 0x001fc400078e0208 */
[----:B------:R-:W4:Y:S02]  /*335d0*/  LDL.LU.S16 R71, [R1+0x1f2] ;  /* 0x0001f20001477983 */ /* 0x000f240000300600 */
[----:B------:R-:W-:Y:S02]  /*335e0*/  IMAD.WIDE R10, R0, 0x2, R2 ;  /* 0x00000002000a7825 */ /* 0x000fe400078e0202 */
[----:B------:R5:W-:Y:S04]  /*335f0*/  @P4 STG.E.U16 desc[UR16][R12.64], R68 ;  /* 0x000000440c004986 */ /* 0x000be8000c101510 */
[----:B------:R0:W-:Y:S01]  /*33600*/  @P0 STG.E.U16 desc[UR16][R10.64], R67 ;  /* 0x000000430a000986 */ /* 0x0001e2000c101510 */
[----:B-----5:R-:W-:-:S03]  /*33610*/  PRMT R13, R91, 0x7610, R13 ;  /* 0x000076105b0d7816 */ /* 0x020fc6000000000d */
[----:B------:R-:W5:Y:S01]  /*33620*/  LDL.S16 R91, [R1+0x314] ;  /* 0x00031400015b7983 */ /* 0x000f620000100600 */
[----:B0-----:R-:W-:-:S05]  /*33630*/  IMAD.WIDE R10, R0, 0x2, R6 ;  /* 0x00000002000a7825 */ /* 0x001fca00078e0206 */
[----:B------:R3:W-:Y:S01]  /*33640*/  @P5 STG.E.U16 desc[UR16][R10.64], R13 ;  /* 0x0000000d0a005986 */ /* 0x0007e2000c101510 */
[----:B------:R-:W-:Y:S01]  /*33650*/  IMAD.WIDE R14, R0, 0x2, R4 ;  /* 0x00000002000e7825 */ /* 0x000fe200078e0204 */
[----:B---3--:R-:W-:Y:S02]  /*33660*/  PRMT R11, R70, 0x7610, R11 ;  /* 0x00007610460b7816 */ /* 0x008fe4000000000b */
[----:B------:R-:W3:Y:S01]  /*33670*/  LDL.LU.S16 R70, [R1+0x316] ;  /* 0x0003160001467983 */ /* 0x000ee20000300600 */
[----:B------:R-:W-:Y:S01]  /*33680*/  VIADD R10, R0, UR7 ;  /* 0x00000007000a7c36 */ /* 0x000fe20008000000 */
[----:B------:R-:W-:Y:S02]  /*33690*/  PRMT R0, R90, 0x7610, R0 ;  /* 0x000076105a007816 */ /* 0x000fe40000000000 */
[----:B------:R-:W3:Y:S01]  /*336a0*/  LDL.S16 R90, [R1+0x1f4] ;  /* 0x0001f400015a7983 */ /* 0x000ee20000100600 */
[----:B--2---:R-:W-:-:S03]  /*336b0*/  PRMT R67, R89, 0x7610, R67 ;  /* 0x0000761059437816 */ /* 0x004fc60000000043 */
[----:B------:R-:W2:Y:S01]  /*336c0*/  LDL.LU.S16 R89, [R1+0x1f6] ;  /* 0x0001f60001597983 */ /* 0x000ea20000300600 */
        /* <DEDUP_REMOVED lines=16> */
[----:B----4-:R-:W-:Y:S01]  /*337d0*/  PRMT R69, R71, 0x7610, R69 ;  /* 0x0000761047457816 */ /* 0x010fe20000000045 */
[----:B------:R-:W4:Y:S01]  /*337e0*/  LDCU UR22, c[0x0][0x39c] ;  /* 0x00007380ff1677ac */ /* 0x000f220008000800 */
[----:B-1----:R-:W-:Y:S01]  /*337f0*/  IMAD.WIDE R14, R10, 0x2, R2 ;  /* 0x000000020a0e7825 */ /* 0x002fe200078e0202 */
[----:B------:R-:W-:Y:S01]  /*33800*/  PRMT R11, R72, 0x7610, R11 ;  /* 0x00007610480b7816 */ /* 0x000fe2000000000b */
[----:B------:R-:W4:Y:S01]  /*33810*/  LDL.S16 R71, [R1+0x31c] ;  /* 0x00031c0001477983 */ /* 0x000f220000100600 */
        /* <DEDUP_REMOVED lines=10> */
[----:B-----5:R-:W-:-:S02]  /*338c0*/  PRMT R68, R91, 0x7610, R68 ;  /* 0x000076105b447816 */ /* 0x020fc40000000044 */
[----:B------:R-:W5:Y:S01]  /*338d0*/  LDL.LU.S16 R91, [R1+0x31e] ;  /* 0x00031e00015b7983 */ /* 0x000f620000300600 */
[----:B0-----:R-:W-:-:S03]  /*338e0*/  IMAD.WIDE R14, R10, 0x2, R4 ;  /* 0x000000020a0e7825 */ /* 0x001fc600078e0204 */
[----:B------:R-:W4:Y:S01]  /*338f0*/  LDL.S16 R75, [R1+0x1f8] ;  /* 0x0001f800014b7983 */ /* 0x000f220000100600 */
[----:B---3--:R-:W-:Y:S01]  /*33900*/  PRMT R67, R70, 0x7610, R67 ;  /* 0x0000761046437816 */ /* 0x008fe20000000043 */
[----:B-1----:R-:W-:Y:S02]  /*33910*/  IMAD.WIDE R12, R0, 0x2, R8 ;  /* 0x00000002000c7825 */ /* 0x002fe400078e0208 */
[----:B------:R0:W-:Y:S01]  /*33920*/  @P3 STG.E.U16 desc[UR16][R14.64], R69 ;  /* 0x000000450e003986 */ /* 0x0001e2000c101510 */
[----:B------:R-:W-:Y:S01]  /*33930*/  ISETP.LT.AND P0, PT, R92, UR49, !P0 ;  /* 0x000000315c007c0c */ /* 0x000fe2000c701270 */
[----:B------:R-:W1:Y:S01]  /*33940*/  LDCU UR53, c[0x0][0x398] ;  /* 0x00007300ff3577ac */ /* 0x000e620008000800 */
[----:B------:R-:W-:Y:S01]  /*33950*/  IMAD.WIDE R10, R0, 0x2, R2 ;  /* 0x00000002000a7825 */ /* 0x000fe200078e0202 */
[----:B------:R3:W-:Y:S01]  /*33960*/  @P5 STG.E.U16 desc[UR16][R12.64], R68 ;  /* 0x000000440c005986 */ /* 0x0007e2000c101510 */
[----:B------:R-:W1:Y:S03]  /*33970*/  LDCU UR54, c[0x0][0x398] ;  /* 0x00007300ff3677ac */ /* 0x000e660008000800 */
[----:B------:R1:W-:Y:S04]  /*33980*/  @P1 STG.E.U16 desc[UR16][R10.64], R67 ;  /* 0x000000430a001986 */ /* 0x0003e8000c101510 */
[----:B------:R-:W4:Y:S01]  /*33990*/  LDL.LU.S16 R70, [R1+0x1fa] ;  /* 0x0001fa0001467983 */ /* 0x000f220000300600 */
[----:B------:R-:W-:Y:S01]  /*339a0*/  ISETP.LT.AND P4, PT, R66, UR70, !P6 ;  /* 0x0000004642007c0c */ /* 0x000fe2000f781270 */
[----:B0-----:R-:W-:Y:S01]  /*339b0*/  IMAD.WIDE R14, R0, 0x2, R4 ;  /* 0x00000002000e7825 */ /* 0x001fe200078e0204 */
[----:B------:R-:W-:Y:S01]  /*339c0*/  ISETP.LT.AND P3, PT, R74, UR48, !P6 ;  /* 0x000000304a007c0c */ /* 0x000fe2000f761270 */
[----:B------:R-:W0:Y:S01]  /*339d0*/  LDCU UR70, c[0x0][0x39c] ;  /* 0x00007380ff4677ac */ /* 0x000e220008000800 */
[----:B---3--:R-:W-:-:S02]  /*339e0*/  PRMT R13, R90, 0x7610, R13 ;  /* 0x000076105a0d7816 */ /* 0x008fc4000000000d */
[----:B------:R-:W3:Y:S01]  /*339f0*/  LDL.S16 R90, [R1+0x324] ;  /* 0x00032400015a7983 */ /* 0x000ee20000100600 */
[C---:B-1----:R-:W-:Y:S01]  /*33a00*/  IMAD.WIDE R10, R0.reuse, 0x2, R6 ;  /* 0x00000002000a7825 */ /* 0x042fe200078e0206 */
[----:B------:R-:W1:Y:S04]  /*33a10*/  LDCU UR49, c[0x0][0x398] ;  /* 0x00007300ff3177ac */ /* 0x000e680008000800 */
[----:B------:R2:W-:Y:S01]  /*33a20*/  @P2 STG.E.U16 desc[UR16][R10.64], R13 ;  /* 0x0000000d0a002986 */ /* 0x0005e2000c101510 */
[----:B------:R-:W-:Y:S01]  /*33a30*/  VIADD R12, R93, 0x3f ;  /* 0x0000003f5d0c7836 */ /* 0x000fe20000000000 */
[----:B------:R-:W-:Y:S01]  /*33a40*/  ISETP.LT.AND P5, PT, R73, UR34, !P6 ;  /* 0x0000002249007c0c */ /* 0x000fe2000f7a1270 */
[----:B------:R-:W0:Y:S01]  /*33a50*/  LDCU UR48, c[0x0][0x398] ;  /* 0x00007300ff3077ac */ /* 0x000e220008000800 */
[----:B--2---:R-:W-:Y:S01]  /*33a60*/  PRMT R11, R89, 0x7610, R11 ;  /* 0x00007610590b7816 */ /* 0x004fe2000000000b */
[----:B------:R-:W-:Y:S01]  /*33a70*/  VIADD R10, R0, UR7 ;  /* 0x00000007000a7c36 */ /* 0x000fe20008000000 */
[----:B------:R-:W2:Y:S01]  /*33a80*/  LDL.LU.S16 R89, [R1+0x326] ;  /* 0x0003260001597983 */ /* 0x000ea20000300600 */
[----:B------:R-:W-:Y:S01]  /*33a90*/  ISETP.GE.AND P1, PT, R12, UR45, PT ;  /* 0x0000002d0c007c0c */ /* 0x000fe2000bf26270 */
[----:B------:R-:W0:Y:S02]  /*33aa0*/  LDCU UR34, c[0x0][0x398] ;  /* 0x00007300ff2277ac */ /* 0x000e240008000800 */
[----:B------:R-:W2:Y:S01]  /*33ab0*/  LDL.S16 R72, [R1+0x1fc] ;  /* 0x0001fc0001487983 */ /* 0x000ea20000100600 */
[----:B------:R-:W-:-:S03]  /*33ac0*/  IMAD.WIDE R12, R10, 0x2, R8 ;  /* 0x000000020a0c7825 */ /* 0x000fc600078e0208 */
[----:B------:R0:W-:Y:S01]  /*33ad0*/  @P0 STG.E.U16 desc[UR16][R14.64], R11 ;  /* 0x0000000b0e000986 */ /* 0x0001e2000c101510 */
[----:B-----5:R-:W-:Y:S02]  /*33ae0*/  PRMT R67, R91, 0x7610, R67 ;  /* 0x000076105b437816 */ /* 0x020fe40000000043 */
[----:B----4-:R-:W-:Y:S01]  /*33af0*/  PRMT R0, R71, 0x7610, R0 ;  /* 0x0000761047007816 */ /* 0x010fe20000000000 */
[----:B------:R-:W4:Y:S01]  /*33b00*/  LDCU UR45, c[0x0][0x398] ;  /* 0x00007300ff2d77ac */ /* 0x000f220008000800 */
[----:B------:R-:W5:Y:S01]  /*33b10*/  LDL.LU.S16 R71, [R1+0x1fe] ;  /* 0x0001fe0001477983 */ /* 0x000f620000300600 */
[----:B0-----:R-:W-:-:S03]  /*33b20*/  IMAD.WIDE R14, R10, 0x2, R2 ;  /* 0x000000020a0e7825 */ /* 0x001fc600078e0202 */
[----:B------:R-:W4:Y:S04]  /*33b30*/  LDL.S16 R91, [R1+0x200] ;  /* 0x00020000015b7983 */ /* 0x000f280000100600 */
[----:B------:R-:W-:Y:S04]  /*33b40*/  @P4 STG.E.U16 desc[UR16][R12.64], R0 ;  /* 0x000000000c004986 */ /* 0x000fe8000c101510 */
[----:B------:R2:W-:Y:S01]  /*33b50*/  @P3 STG.E.U16 desc[UR16][R14.64], R67 ;  /* 0x000000430e003986 */ /* 0x0005e2000c101510 */
[----:B------:R-:W-:-:S03]  /*33b60*/  PRMT R69, R70, 0x7610, R69 ;  /* 0x0000761046457816 */ /* 0x000fc60000000045 */
[----:B------:R-:W4:Y:S01]  /*33b70*/  LDL.LU.S16 R70, [R1+0x202] ;  /* 0x0002020001467983 */ /* 0x000f220000300600 */
[----:B---3--:R-:W-:-:S03]  /*33b80*/  PRMT R68, R90, 0x7610, R68 ;  /* 0x000076105a447816 */ /* 0x008fc60000000044 */
[----:B------:R-:W3:Y:S01]  /*33b90*/  LDL.S16 R90, [R1+0x204] ;  /* 0x00020400015a7983 */ /* 0x000ee20000100600 */
[----:B--2---:R-:W-:-:S03]  /*33ba0*/  PRMT R67, R89, 0x7610, R67 ;  /* 0x0000761059437816 */ /* 0x004fc60000000043 */
[----:B------:R-:W2:Y:S01]  /*33bb0*/  LDL.LU.S16 R89, [R1+0x206] ;  /* 0x0002060001597983 */ /* 0x000ea20000300600 */
        /* <DEDUP_REMOVED lines=12> */
[----:B------:R-:W-:Y:S01]  /*33c80*/  ISETP.LT.AND P1, PT, R92, UR71, !P1 ;  /* 0x000000475c007c0c */ /* 0x000fe2000cf21270 */
[----:B------:R-:W1:Y:S03]  /*33c90*/  LDCU UR52, c[0x0][0x398] ;  /* 0x00007300ff3477ac */ /* 0x000e660008000800 */
[----:B------:R1:W-:Y:S01]  /*33ca0*/  @P6 STG.E.U16 desc[UR16][R14.64], R69 ;  /* 0x000000450e006986 */ /* 0x0003e2000c101510 */
[----:B------:R-:W2:Y:S01]  /*33cb0*/  LDCU UR75, c[0x0][0x398] ;  /* 0x00007300ff4b77ac */ /* 0x000ea20008000800 */
[----:B------:R-:W2:Y:S01]  /*33cc0*/  LDCU UR20, c[0x0][0x398] ;  /* 0x00007300ff1477ac */ /* 0x000ea20008000800 */
[----:B0-----:R-:W-:Y:S01]  /*33cd0*/  IMAD.WIDE R12, R0, 0x2, R8 ;  /* 0x00000002000c7825 */ /* 0x001fe200078e0208 */
[----:B------:R-:W-:Y:S01]  /*33ce0*/  ISETP.LT.AND P5, PT, R66, UR65, !P3 ;  /* 0x0000004142007c0c */ /* 0x000fe2000dfa1270 */
[----:B------:R-:W0:Y:S02]  /*33cf0*/  LDCU UR46, c[0x0][0x398] ;  /* 0x00007300ff2e77ac */ /* 0x000e240008000800 */
[----:B------:R-:W-:Y:S01]  /*33d00*/  IMAD.WIDE R10, R0, 0x2, R2 ;  /* 0x00000002000a7825 */ /* 0x000fe200078e0202 */
[----:B------:R5:W-:Y:S01]  /*33d10*/  @P2 STG.E.U16 desc[UR16][R12.64], R68 ;  /* 0x000000440c002986 */ /* 0x000be2000c101510 */
[----:B------:R-:W-:Y:S01]  /*33d20*/  ISETP.LT.AND P6, PT, R74, UR74, !P3 ;  /* 0x0000004a4a007c0c */ /* 0x000fe2000dfc1270 */
[----:B------:R-:W0:Y:S02]  /*33d30*/  LDCU UR65, c[0x0][0x39c] ;  /* 0x00007380ff4177ac */ /* 0x000e240008000800 */
[----:B------:R0:W-:Y:S01]  /*33d40*/  @P0 STG.E.U16 desc[UR16][R10.64], R67 ;  /* 0x000000430a000986 */ /* 0x0001e2000c101510 */
[----:B-1----:R-:W-:Y:S01]  /*33d50*/  IMAD.WIDE R14, R0, 0x2, R4 ;  /* 0x00000002000e7825 */ /* 0x002fe200078e0204 */
[----:B------:R-:W1:Y:S01]  /*33d60*/  LDCU UR71, c[0x0][0x398] ;  /* 0x00007300ff4777ac */ /* 0x000e620008000800 */
[----:B-----5:R-:W-:-:S02]  /*33d70*/  PRMT R13, R72, 0x7610, R13 ;  /* 0x00007610480d7816 */ /* 0x020fc4000000000d */
[----:B------:R-:W-:Y:S01]  /*33d80*/  VIADD R12, R93, 0x41 ;  /* 0x000000415d0c7836 */ /* 0x000fe20000000000 */
[----:B---3--:R-:W-:Y:S01]  /*33d90*/  PRMT R68, R90, 0x7610, R68 ;  /* 0x000076105a447816 */ /* 0x008fe20000000044 */
[----:B0-----:R-:W-:Y:S01]  /*33da0*/  IMAD.WIDE R10, R0, 0x2, R6 ;  /* 0x00000002000a7825 */ /* 0x001fe200078e0206 */
[----:B------:R-:W-:Y:S01]  /*33db0*/  ISETP.LT.AND P2, PT, R73, UR39, !P3 ;  /* 0x0000002749007c0c */ /* 0x000fe2000df41270 */
[----:B------:R-:W0:Y:S03]  /*33dc0*/  LDCU UR74, c[0x0][0x398] ;  /* 0x00007300ff4a77ac */ /* 0x000e260008000800 */
[----:B------:R3:W-:Y:S01]  /*33dd0*/  @P4 STG.E.U16 desc[UR16][R10.64], R13 ;  /* 0x0000000d0a004986 */ /* 0x0007e2000c101510 */
[----:B------:R-:W-:Y:S01]  /*33de0*/  ISETP.GE.AND P0, PT, R12, UR64, PT ;  /* 0x000000400c007c0c */ /* 0x000fe2000bf06270 */
[----:B------:R-:W5:Y:S01]  /*33df0*/  LDCU UR39, c[0x0][0x398] ;  /* 0x00007300ff2777ac */ /* 0x000f620008000800 */
[----:B----4-:R-:W-:-:S02]  /*33e00*/  PRMT R67, R70, 0x7610, R67 ;  /* 0x0000761046437816 */ /* 0x010fc40000000043 */
[----:B---3--:R-:W-:Y:S01]  /*33e10*/  PRMT R11, R71, 0x7610, R11 ;  /* 0x00007610470b7816 */ /* 0x008fe2000000000b */
[----:B------:R-:W-:Y:S01]  /*33e20*/  VIADD R10, R0, UR7 ;  /* 0x00000007000a7c36 */ /* 0x000fe20008000000 */
[----:B------:R-:W-:Y:S01]  /*33e30*/  PRMT R0, R91, 0x7610, R0 ;  /* 0x000076105b007816 */ /* 0x000fe20000000000 */
[----:B------:R-:W3:Y:S01]  /*33e40*/  LDCU UR64, c[0x0][0x398] ;  /* 0x00007300ff4077ac */ /* 0x000ee20008000800 */
[----:B------:R-:W4:Y:S01]  /*33e50*/  LDL.S16 R91, [R1+0x208] ;  /* 0x00020800015b7983 */ /* 0x000f220000100600 */
[----:B------:R-:W-:-:S03]  /*33e60*/  IMAD.WIDE R12, R10, 0x2, R8 ;  /* 0x000000020a0c7825 */ /* 0x000fc600078e0208 */
[----:B------:R0:W-:Y:S04]  /*33e70*/  @P1 STG.E.U16 desc[UR16][R14.64], R11 ;  /* 0x0000000b0e001986 */ /* 0x0001e8000c101510 */
[----:B------:R-:W3:Y:S04]  /*33e80*/  LDL.LU.S16 R70, [R1+0x20a] ;  /* 0x00020a0001467983 */ /* 0x000ee80000300600 */
[----:B------:R-:W-:Y:S01]  /*33e90*/  @P5 STG.E.U16 desc[UR16][R12.64], R0 ;  /* 0x000000000c005986 */ /* 0x000fe2000c101510 */
[----:B0-----:R-:W-:-:S03]  /*33ea0*/  IMAD.WIDE R14, R10, 0x2, R2 ;  /* 0x000000020a0e7825 */ /* 0x001fc600078e0202 */
[----:B------:R-:W3:Y:S04]  /*33eb0*/  LDL.S16 R90, [R1+0x20c] ;  /* 0x00020c00015a7983 */ /* 0x000ee80000100600 */
[----:B------:R2:W-:Y:S02]  /*33ec0*/  @P6 STG.E.U16 desc[UR16][R14.64], R67 ;  /* 0x000000430e006986 */ /* 0x0005e4000c101510 */
[----:B--2---:R-:W-:Y:S02]  /*33ed0*/  PRMT R67, R89, 0x7610, R67 ;  /* 0x0000761059437816 */ /* 0x004fe40000000043 */
[----:B------:R-:W2:Y:S01]  /*33ee0*/  LDL.LU.S16 R89, [R1+0x20e] ;  /* 0x00020e0001597983 */ /* 0x000ea20000300600 */
        /* <DEDUP_REMOVED lines=8> */
[----:B------:R-:W-:Y:S01]  /*33f70*/  VIADD R0, R10, UR7 ;  /* 0x000000070a007c36 */ /* 0x000fe20008000000 */
[----:B------:R-:W-:Y:S01]  /*33f80*/  ISETP.LT.AND P5, PT, R73, UR66, !P0 ;  /* 0x0000004249007c0c */ /* 0x000fe2000c7a1270 */
[----:B------:R0:W-:Y:S01]  /*33f90*/  @P2 STG.E.U16 desc[UR16][R12.64], R11 ;  /* 0x0000000b0c002986 */ /* 0x0001e2000c101510 */
[----:B------:R-:W-:Y:S01]  /*33fa0*/  PRMT R69, R88, 0x7632, R69 ;  /* 0x0000763258457816 */ /* 0x000fe20000000045 */
[----:B------:R-:W-:Y:S01]  /*33fb0*/  IMAD.WIDE R14, R10, 0x2, R4 ;  /* 0x000000020a0e7825 */ /* 0x000fe200078e0204 */
[----:B------:R-:W-:Y:S01]  /*33fc0*/  ISETP.LT.AND P0, PT, R92, UR68, !P0 ;  /* 0x000000445c007c0c */ /* 0x000fe2000c701270 */
[----:B------:R-:W1:Y:S03]  /*33fd0*/  LDCU UR28, c[0x0][0x398] ;  /* 0x00007300ff1c77ac */ /* 0x000e660008000800 */
[----:B------:R1:W-:Y:S01]  /*33fe0*/  @P3 STG.E.U16 desc[UR16][R14.64], R69 ;  /* 0x000000450e003986 */ /* 0x0003e2000c101510 */
[----:B------:R-:W2:Y:S01]  /*33ff0*/  LDCU UR35, c[0x0][0x398] ;  /* 0x00007300ff2377ac */ /* 0x000ea20008000800 */
[----:B0-----:R-:W-:Y:S01]  /*34000*/  IMAD.WIDE R12, R0, 0x2, R8 ;  /* 0x00000002000c7825 */ /* 0x001fe200078e0208 */
[----:B------:R-:W-:Y:S01]  /*34010*/  ISETP.LT.AND P2, PT, R66, UR62, !P6 ;  /* 0x0000003e42007c0c */ /* 0x000fe2000f741270 */
[----:B------:R-:W0:Y:S02]  /*34020*/  LDCU UR62, c[0x0][0x39c] ;  /* 0x00007380ff3e77ac */ /* 0x000e240008000800 */
[----:B------:R-:W-:Y:S01]  /*34030*/  IMAD.WIDE R10, R0, 0x2, R2 ;  /* 0x00000002000a7825 */ /* 0x000fe200078e0202 */
[----:B------:R5:W-:Y:S01]  /*34040*/  @P4 STG.E.U16 desc[UR16][R12.64], R68 ;  /* 0x000000440c004986 */ /* 0x000be2000c101510 */
[----:B------:R-:W0:Y:S03]  /*34050*/  LDCU UR66, c[0x0][0x398] ;  /* 0x00007300ff4277ac */ /* 0x000e260008000800 */
[----:B------:R0:W-:Y:S01]  /*34060*/  @P1 STG.E.U16 desc[UR16][R10.64], R67 ;  /* 0x000000430a001986 */ /* 0x0001e2000c101510 */
[----:B------:R-:W-:Y:S01]  /*34070*/  ISETP.LT.AND P3, PT, R74, UR60, !P6 ;  /* 0x0000003c4a007c0c */ /* 0x000fe2000f761270 */
[----:B-1----:R-:W-:Y:S01]  /*34080*/  IMAD.WIDE R14, R0, 0x2, R4 ;  /* 0x00000002000e7825 */ /* 0x002fe200078e0204 */
[----:B------:R-:W1:Y:S01]  /*34090*/  LDCU UR68, c[0x0][0x398] ;  /* 0x00007300ff4477ac */ /* 0x000e620008000800 */
[----:B------:R-:W1:Y:S01]  /*340a0*/  LDCU UR26, c[0x0][0x398] ;  /* 0x00007300ff1a77ac */ /* 0x000e620008000800 */
[----:B-----5:R-:W-:Y:S01]  /*340b0*/  PRMT R13, R44, 0x7610, R13 ;  /* 0x000076102c0d7816 */ /* 0x020fe2000000000d */
[----:B------:R-:W-:Y:S01]  /*340c0*/  VIADD R12, R93, 0x43 ;  /* 0x000000435d0c7836 */ /* 0x000fe20000000000 */
[----:B------:R-:W5:Y:S01]  /*340d0*/  LDL.LU R44, [R1+0x1044] ;  /* 0x00104400012c7983 */ /* 0x000f620000300800 */
[----:B------:R-:W-:Y:S01]  /*340e0*/  PRMT R69, R47, 0x7610, R69 ;  /* 0x000076102f457816 */ /* 0x000fe20000000045 */
[----:B0-----:R-:W-:Y:S01]  /*340f0*/  IMAD.WIDE R10, R0, 0x2, R6 ;  /* 0x00000002000a7825 */ /* 0x001fe200078e0206 */
[----:B---3--:R-:W-:-:S04]  /*34100*/  PRMT R68, R90, 0x7610, R68 ;  /* 0x000076105a447816 */ /* 0x008fc80000000044 */
[----:B------:R0:W-:Y:S01]  /*34110*/  @P5 STG.E.U16 desc[UR16][R10.64], R13 ;  /* 0x0000000d0a005986 */ /* 0x0001e2000c101510 */
[----:B------:R-:W-:Y:S01]  /*34120*/  ISETP.GE.AND P1, PT, R12, UR14, PT ;  /* 0x0000000e0c007c0c */ /* 0x000fe2000bf26270 */
[----:B------:R-:W3:Y:S01]  /*34130*/  LDCU UR60, c[0x0][0x398] ;  /* 0x00007300ff3c77ac */ /* 0x000ee20008000800 */
[----:B------:R-:W-:Y:S02]  /*34140*/  PRMT R67, R70, 0x7610, R67 ;  /* 0x0000761046437816 */ /* 0x000fe40000000043 */
[----:B0-----:R-:W-:Y:S01]  /*34150*/  PRMT R11, R45, 0x7610, R11 ;  /* 0x000076102d0b7816 */ /* 0x001fe2000000000b */
[----:B------:R-:W-:Y:S01]  /*34160*/  VIADD R10, R0, UR7 ;  /* 0x00000007000a7c36 */ /* 0x000fe20008000000 */
[----:B------:R-:W3:Y:S01]  /*34170*/  LDL.LU R45, [R1+0x1040] ;  /* 0x00104000012d7983 */ /* 0x000ee20000300800 */
[----:B----4-:R-:W-:Y:S01]  /*34180*/  PRMT R0, R91, 0x7610, R0 ;  /* 0x000076105b007816 */ /* 0x010fe20000000000 */
[----:B------:R-:W0:Y:S02]  /*34190*/  LDCU UR14, c[0x0][0x398] ;  /* 0x00007300ff0e77ac */ /* 0x000e240008000800 */
[----:B------:R4:W-:Y:S01]  /*341a0*/  @P0 STG.E.U16 desc[UR16][R14.64], R11 ;  /* 0x0000000b0e000986 */ /* 0x0009e2000c101510 */
[----:B------:R-:W-:-:S03]  /*341b0*/  IMAD.WIDE R12, R10, 0x2, R8 ;  /* 0x000000020a0c7825 */ /* 0x000fc600078e0208 */
[----:B------:R-:W3:Y:S01]  /*341c0*/  LDL.S16 R91, [R1+0x210] ;  /* 0x00021000015b7983 */ /* 0x000ee20000100600 */
[----:B----4-:R-:W-:Y:S01]  /*341d0*/  PRMT R11, R46, 0x7610, R11 ;  /* 0x000076102e0b7816 */ /* 0x010fe2000000000b */
[----:B------:R-:W-:Y:S02]  /*341e0*/  IMAD.WIDE R14, R10, 0x2, R2 ;  /* 0x000000020a0e7825 */ /* 0x000fe400078e0202 */
[----:B------:R-:W4:Y:S04]  /*341f0*/  LDL.LU R46, [R1+0x103c] ;  /* 0x00103c00012e7983 */ /* 0x000f280000300800 */
[----:B------:R-:W3:Y:S04]  /*34200*/  LDL.LU R47, [R1+0x1038] ;  /* 0x00103800012f7983 */ /* 0x000ee80000300800 */
[----:B------:R-:W3:Y:S04]  /*34210*/  LDL.LU.S16 R70, [R1+0x212] ;  /* 0x0002120001467983 */ /* 0x000ee80000300600 */
[----:B------:R-:W-:Y:S04]  /*34220*/  @P2 STG.E.U16 desc[UR16][R12.64], R0 ;  /* 0x000000000c002986 */ /* 0x000fe8000c101510 */
[----:B------:R2:W-:Y:S04]  /*34230*/  @P3 STG.E.U16 desc[UR16][R14.64], R67 ;  /* 0x000000430e003986 */ /* 0x0005e8000c101510 */
[----:B------:R-:W3:Y:S01]  /*34240*/  LDL.S16 R90, [R1+0x2d4] ;  /* 0x0002d400015a7983 */ /* 0x000ee20000100600 */
[----:B--2---:R-:W-:-:S03]  /*34250*/  PRMT R67, R89, 0x7610, R67 ;  /* 0x0000761059437816 */ /* 0x004fc60000000043 */
[----:B------:R-:W2:Y:S01]  /*34260*/  LDL.LU.S16 R89, [R1+0x2d6] ;  /* 0x0002d60001597983 */ /* 0x000ea20000300600 */
[----:B------:R-:W-:Y:S01]  /*34270*/  ISETP.LT.AND P4, PT, R73, UR73, !P6 ;  /* 0x0000004949007c0c */ /* 0x000fe2000f781270 */
[----:B------:R-:W-:Y:S01]  /*34280*/  VIADD R0, R93, 0x44 ;  /* 0x000000445d007836 */ /* 0x000fe20000000000 */
[----:B------:R-:W-:Y:S02]  /*34290*/  ISETP.LT.AND P6, PT, R92, UR67, !P6 ;  /* 0x000000435c007c0c */ /* 0x000fe4000f7c1270 */
[----:B------:R-:W-:Y:S01]  /*342a0*/  ISETP.LT.AND P5, PT, R66, UR59, !P1 ;  /* 0x0000003b42007c0c */ /* 0x000fe2000cfa1270 */
[----:B------:R-:W-:Y:S01]  /*342b0*/  IMAD.WIDE R12, R10, 0x2, R6 ;  /* 0x000000020a0c7825 */ /* 0x000fe200078e0206 */
[----:B------:R-:W-:Y:S01]  /*342c0*/  ISETP.LT.AND P0, PT, R74, UR4, !P1 ;  /* 0x000000044a007c0c */ /* 0x000fe2000cf01270 */
[----:B------:R-:W0:Y:S01]  /*342d0*/  LDCU UR59, c[0x0][0x39c] ;  /* 0x00007380ff3b77ac */ /* 0x000e220008000800 */
[----:B------:R-:W-:Y:S01]  /*342e0*/  ISETP.GE.AND P3, PT, R0, UR41, PT ;  /* 0x0000002900007c0c */ /* 0x000fe2000bf66270 */
[C---:B------:R-:W-:Y:S01]  /*342f0*/  VIADD R0, R10.reuse, UR7 ;  /* 0x000000070a007c36 */ /* 0x040fe20008000000 */
[----:B------:R-:W-:Y:S01]  /*34300*/  ISETP.LT.AND P2, PT, R73, UR33, !P1 ;  /* 0x0000002149007c0c */ /* 0x000fe2000cf41270 */
[----:B------:R-:W-:Y:S01]  /*34310*/  IMAD.WIDE R14, R10, 0x2, R4 ;  /* 0x000000020a0e7825 */ /* 0x000fe200078e0204 */
[----:B------:R-:W0:Y:S01]  /*34320*/  LDCU UR73, c[0x0][0x398] ;  /* 0x00007300ff4977ac */ /* 0x000e220008000800 */
[----:B------:R1:W-:Y:S01]  /*34330*/  @P4 STG.E.U16 desc[UR16][R12.64], R11 ;  /* 0x0000000b0c004986 */ /* 0x0003e2000c101510 */
[----:B------:R-:W-:Y:S01]  /*34340*/  ISETP.LT.AND P1, PT, R92, UR31, !P1 ;  /* 0x0000001f5c007c0c */ /* 0x000fe2000cf21270 */
[----:B------:R-:W0:Y:S02]  /*34350*/  LDCU UR67, c[0x0][0x398] ;  /* 0x00007300ff4377ac */ /* 0x000e240008000800 */
[----:B------:R0:W-:Y:S01]  /*34360*/  @P6 STG.E.U16 desc[UR16][R14.64], R69 ;  /* 0x000000450e006986 */ /* 0x0001e2000c101510 */
[----:B------:R-:W0:Y:S01]  /*34370*/  LDCU UR4, c[0x0][0x398] ;  /* 0x00007300ff0477ac */ /* 0x000e220008000800 */
[----:B------:R-:W2:Y:S01]  /*34380*/  LDCU UR33, c[0x0][0x398] ;  /* 0x00007300ff2177ac */ /* 0x000ea20008000800 */
[C---:B-1----:R-:W-:Y:S01]  /*34390*/  IMAD.WIDE R12, R0.reuse, 0x2, R8 ;  /* 0x00000002000c7825 */ /* 0x042fe200078e0208 */
[----:B------:R-:W1:Y:S03]  /*343a0*/  LDCU UR41, c[0x0][0x398] ;  /* 0x00007300ff2977ac */ /* 0x000e660008000800 */
[----:B------:R-:W-:Y:S01]  /*343b0*/  IMAD.WIDE R10, R0, 0x2, R2 ;  /* 0x00000002000a7825 */ /* 0x000fe200078e0202 */
[----:B------:R5:W-:Y:S01]  /*343c0*/  @P5 STG.E.U16 desc[UR16][R12.64], R68 ;  /* 0x000000440c005986 */ /* 0x000be2000c101510 */
[----:B------:R-:W-:Y:S01]  /*343d0*/  ISETP.LT.AND P4, PT, R66, UR57, !P3 ;  /* 0x0000003942007c0c */ /* 0x000fe2000df81270 */
[----:B------:R-:W1:Y:S02]  /*343e0*/  LDCU UR31, c[0x0][0x398] ;  /* 0x00007300ff1f77ac */ /* 0x000e640008000800 */
[----:B------:R1:W-:Y:S01]  /*343f0*/  @P0 STG.E.U16 desc[UR16][R10.64], R67 ;  /* 0x000000430a000986 */ /* 0x0003e2000c101510 */
[----:B------:R-:W-:Y:S01]  /*34400*/  ISETP.LT.AND P6, PT, R74, UR44, !P3 ;  /* 0x0000002c4a007c0c */ /* 0x000fe2000dfc1270 */
[----:B0-----:R-:W-:Y:S01]  /*34410*/  IMAD.WIDE R14, R0, 0x2, R4 ;  /* 0x00000002000e7825 */ /* 0x001fe200078e0204 */
[----:B-----5:R-:W-:-:S03]  /*34420*/  PRMT R13, R48, 0x7610, R13 ;  /* 0x00007610300d7816 */ /* 0x020fc6000000000d */
[----:B------:R-:W-:Y:S01]  /*34430*/  VIADD R12, R93, 0x45 ;  /* 0x000000455d0c7836 */ /* 0x000fe20000000000 */
[----:B------:R-:W5:Y:S01]  /*34440*/  LDL.LU R48, [R1+0x1034] ;  /* 0x0010340001307983 */ /* 0x000f620000300800 */
[----:B------:R-:W-:Y:S01]  /*34450*/  PRMT R69, R51, 0x7610, R69 ;  /* 0x0000761033457816 */ /* 0x000fe20000000045 */
[----:B-1----:R-:W-:Y:S01]  /*34460*/  IMAD.WIDE R10, R0, 0x2, R6 ;  /* 0x00000002000a7825 */ /* 0x002fe200078e0206 */
[----:B---3--:R-:W-:-:S04]  /*34470*/  PRMT R68, R90, 0x7610, R68 ;  /* 0x000076105a447816 */ /* 0x008fc80000000044 */
[----:B------:R0:W-:Y:S01]  /*34480*/  @P2 STG.E.U16 desc[UR16][R10.64], R13 ;  /* 0x0000000d0a002986 */ /* 0x0001e2000c101510 */
[----:B------:R-:W-:Y:S01]  /*34490*/  ISETP.GE.AND P0, PT, R12, UR61, PT ;  /* 0x0000003d0c007c0c */ /* 0x000fe2000bf06270 */
[----:B------:R-:W1:Y:S01]  /*344a0*/  LDCU UR57, c[0x0][0x39c] ;  /* 0x00007380ff3977ac */ /* 0x000e620008000800 */
[----:B------:R-:W-:Y:S02]  /*344b0*/  PRMT R67, R70, 0x7610, R67 ;  /* 0x0000761046437816 */ /* 0x000fe40000000043 */
[----:B------:R-:W-:Y:S01]  /*344c0*/  ISETP.LT.AND P5, PT, R73, UR69, !P3 ;  /* 0x0000004549007c0c */ /* 0x000fe2000dfa1270 */
[----:B------:R-:W3:Y:S01]  /*344d0*/  LDCU UR44, c[0x0][0x398] ;  /* 0x00007300ff2c77ac */ /* 0x000ee20008000800 */
[----:B0-----:R-:W-:Y:S01]  /*344e0*/  PRMT R11, R49, 0x7610, R11 ;  /* 0x00007610310b7816 */ /* 0x001fe2000000000b */
[----:B------:R-:W-:Y:S01]  /*344f0*/  VIADD R10, R0, UR7 ;  /* 0x00000007000a7c36 */ /* 0x000fe20008000000 */
[----:B------:R-:W3:Y:S01]  /*34500*/  LDL.LU R49, [R1+0x1030] ;  /* 0x0010300001317983 */ /* 0x000ee20000300800 */
[----:B------:R-:W-:Y:S01]  /*34510*/  PRMT R0, R91, 0x7610, R0 ;  /* 0x000076105b007816 */ /* 0x000fe20000000000 */
[----:B------:R-:W0:Y:S02]  /*34520*/  LDCU UR69, c[0x0][0x398] ;  /* 0x00007300ff4577ac */ /* 0x000e240008000800 */
[----:B------:R1:W-:Y:S01]  /*34530*/  @P1 STG.E.U16 desc[UR16][R14.64], R11 ;  /* 0x0000000b0e001986 */ /* 0x0003e2000c101510 */
[----:B------:R-:W-:Y:S01]  /*34540*/  IMAD.WIDE R12, R10, 0x2, R8 ;  /* 0x000000020a0c7825 */ /* 0x000fe200078e0208 */
[----:B------:R-:W0:Y:S02]  /*34550*/  LDCU UR61, c[0x0][0x398] ;  /* 0x00007300ff3d77ac */ /* 0x000e240008000800 */
[----:B------:R-:W3:Y:S01]  /*34560*/  LDL.S16 R91, [R1+0x2dc] ;  /* 0x0002dc00015b7983 */ /* 0x000ee20000100600 */
[----:B-1----:R-:W-:Y:S01]  /*34570*/  PRMT R11, R50, 0x7610, R11 ;  /* 0x00007610320b7816 */ /* 0x002fe2000000000b */
[----:B------:R-:W-:-:S02]  /*34580*/  IMAD.WIDE R14, R10, 0x2, R2 ;  /* 0x000000020a0e7825 */ /* 0x000fc400078e0202 */
[----:B------:R-:W3:Y:S04]  /*34590*/  LDL.LU R50, [R1+0x102c] ;  /* 0x00102c0001327983 */ /* 0x000ee80000300800 */
[----:B------:R-:W3:Y:S04]  /*345a0*/  LDL.LU R51, [R1+0x1028] ;  /* 0x0010280001337983 */ /* 0x000ee80000300800 */
[----:B------:R-:W3:Y:S04]  /*345b0*/  LDL.LU.S16 R70, [R1+0x2de] ;  /* 0x0002de0001467983 */ /* 0x000ee80000300600 */
[----:B------:R-:W-:Y:S04]  /*345c0*/  @P4 STG.E.U16 desc[UR16][R12.64], R0 ;  /* 0x000000000c004986 */ /* 0x000fe8000c101510 */
[----:B------:R2:W-:Y:S04]  /*345d0*/  @P6 STG.E.U16 desc[UR16][R14.64], R67 ;  /* 0x000000430e006986 */ /* 0x0005e8000c101510 */
[----:B------:R-:W4:Y:S01]  /*345e0*/  LDL.S16 R90, [R1+0x2e4] ;  /* 0x0002e400015a7983 */ /* 0x000f220000100600 */
[----:B--2---:R-:W-:-:S03]  /*345f0*/  PRMT R67, R89, 0x7610, R67 ;  /* 0x0000761059437816 */ /* 0x004fc60000000043 */
[----:B------:R-:W2:Y:S01]  /*34600*/  LDL.LU.S16 R89, [R1+0x2e6] ;  /* 0x0002e60001597983 */ /* 0x000ea20000300600 */
[----:B------:R-:W-:Y:S01]  /*34610*/  VIADD R0, R93, 0x46 ;  /* 0x000000465d007836 */ /* 0x000fe20000000000 */
[----:B------:R-:W-:Y:S02]  /*34620*/  ISETP.LT.AND P3, PT, R92, UR24, !P3 ;  /* 0x000000185c007c0c */ /* 0x000fe4000df61270 */
[----:B------:R-:W-:Y:S01]  /*34630*/  ISETP.LT.AND P2, PT, R66, UR40, !P0 ;  /* 0x0000002842007c0c */ /* 0x000fe2000c741270 */
[----:B------:R-:W-:Y:S01]  /*34640*/  IMAD.WIDE R12, R10, 0x2, R6 ;  /* 0x000000020a0c7825 */ /* 0x000fe200078e0206 */
[----:B------:R-:W-:Y:S01]  /*34650*/  ISETP.LT.AND P1, PT, R74, UR30, !P0 ;  /* 0x0000001e4a007c0c */ /* 0x000fe2000c721270 */
[----:B------:R-:W1:Y:S01]  /*34660*/  LDCU UR40, c[0x0][0x39c] ;  /* 0x00007380ff2877ac */ /* 0x000e620008000800 */
        /* <DEDUP_REMOVED lines=16> */
[----:B------:R-:W2:Y:S02]  /*34770*/  LDCU UR8, c[0x0][0x39c] ;  /* 0x00007380ff0877ac */ /* 0x000ea40008000800 */
[----:B------:R5:W-:Y:S01]  /*34780*/  @P1 STG.E.U16 desc[UR16][R10.64], R67 ;  /* 0x000000430a001986 */ /* 0x000be2000c101510 */
[----:B-1----:R-:W-:Y:S01]  /*34790*/  IMAD.WIDE R14, R0, 0x2, R4 ;  /* 0x00000002000e7825 */ /* 0x002fe200078e0204 */
[----:B------:R-:W1:Y:S01]  /*347a0*/  LDCU UR43, c[0x0][0x398] ;  /* 0x00007300ff2b77ac */ /* 0x000e620008000800 */
[----:B0-----:R-:W-:-:S02]  /*347b0*/  PRMT R13, R52, 0x7610, R13 ;  /* 0x00007610340d7816 */ /* 0x001fc4000000000d */
[----:B------:R-:W-:Y:S01]  /*347c0*/  VIADD R12, R93, 0x47 ;  /* 0x000000475d0c7836 */ /* 0x000fe20000000000 */
[----:B------:R-:W4:Y:S01]  /*347d0*/  LDL.LU R52, [R1+0x1024] ;  /* 0x0010240001347983 */ /* 0x000f220000300800 */
[----:B------:R-:W-:Y:S01]  /*347e0*/  PRMT R69, R55, 0x7610, R69 ;  /* 0x0000761037457816 */ /* 0x000fe20000000045 */
[----:B-----5:R-:W-:Y:S01]  /*347f0*/  IMAD.WIDE R10, R0, 0x2, R6 ;  /* 0x00000002000a7825 */ /* 0x020fe200078e0206 */
[----:B------:R-:W-:Y:S01]  /*34800*/  ISETP.LT.AND P2, PT, R73, UR32, !P6 ;  /* 0x0000002049007c0c */ /* 0x000fe2000f741270 */
[----:B------:R-:W0:Y:S03]  /*34810*/  LDCU UR47, c[0x0][0x398] ;  /* 0x00007300ff2f77ac */ /* 0x000e260008000800 */
[----:B------:R5:W-:Y:S01]  /*34820*/  @P4 STG.E.U16 desc[UR16][R10.64], R13 ;  /* 0x0000000d0a004986 */ /* 0x000be2000c101510 */
[----:B------:R-:W-:Y:S01]  /*34830*/  ISETP.GE.AND P1, PT, R12, UR77, PT ;  /* 0x0000004d0c007c0c */ /* 0x000fe2000bf26270 */
[----:B------:R-:W0:Y:S01]  /*34840*/  LDCU UR32, c[0x0][0x398] ;  /* 0x00007300ff2077ac */ /* 0x000e220008000800 */
[----:B-----5:R-:W-:Y:S01]  /*34850*/  PRMT R11, R53, 0x7610, R11 ;  /* 0x00007610350b7816 */ /* 0x020fe2000000000b */
[----:B------:R-:W-:Y:S01]  /*34860*/  VIADD R10, R0, UR7 ;  /* 0x00000007000a7c36 */ /* 0x000fe20008000000 */
[----:B------:R-:W5:Y:S01]  /*34870*/  LDL.LU R53, [R1+0x1020] ;  /* 0x0010200001357983 */ /* 0x000f620000300800 */
[----:B---3--:R-:W-:-:S02]  /*34880*/  PRMT R67, R70, 0x7610, R67 ;  /* 0x0000761046437816 */ /* 0x008fc40000000043 */
[----:B------:R-:W-:Y:S01]  /*34890*/  IMAD.WIDE R12, R10, 0x2, R8 ;  /* 0x000000020a0c7825 */ /* 0x000fe200078e0208 */
[----:B------:R-:W-:Y:S01]  /*348a0*/  PRMT R0, R91, 0x7610, R0 ;  /* 0x000076105b007816 */ /* 0x000fe20000000000 */
[----:B------:R3:W-:Y:S01]  /*348b0*/  @P0 STG.E.U16 desc[UR16][R14.64], R11 ;  /* 0x0000000b0e000986 */ /* 0x0007e2000c101510 */
[----:B------:R-:W-:Y:S01]  /*348c0*/  ISETP.LT.AND P6, PT, R92, UR36, !P6 ;  /* 0x000000245c007c0c */ /* 0x000fe2000f7c1270 */
[----:B------:R-:W0:Y:S02]  /*348d0*/  LDCU UR36, c[0x0][0x398] ;  /* 0x00007300ff2477ac */ /* 0x000e240008000800 */
[----:B------:R-:W5:Y:S01]  /*348e0*/  LDL.S16 R91, [R1+0x2ec] ;  /* 0x0002ec00015b7983 */ /* 0x000f620000100600 */
[----:B------:R-:W0:Y:S03]  /*348f0*/  LDCU UR77, c[0x0][0x398] ;  /* 0x00007300ff4d77ac */ /* 0x000e260008000800 */
[----:B------:R-:W-:Y:S01]  /*34900*/  @P5 STG.E.U16 desc[UR16][R12.64], R0 ;  /* 0x000000000c005986 */ /* 0x000fe2000c101510 */
[----:B---3--:R-:W-:Y:S01]  /*34910*/  IMAD.WIDE R14, R10, 0x2, R2 ;  /* 0x000000020a0e7825 */ /* 0x008fe200078e0202 */
[----:B------:R-:W-:-:S02]  /*34920*/  PRMT R11, R54, 0x7610, R11 ;  /* 0x00007610360b7816 */ /* 0x000fc4000000000b */
[----:B------:R-:W3:Y:S04]  /*34930*/  LDL.LU R54, [R1+0x101c] ;  /* 0x00101c0001367983 */ /* 0x000ee80000300800 */
[----:B------:R-:W3:Y:S04]  /*34940*/  LDL.LU R55, [R1+0x1018] ;  /* 0x0010180001377983 */ /* 0x000ee80000300800 */
[----:B------:R-:W3:Y:S04]  /*34950*/  LDL.LU.S16 R70, [R1+0x2ee] ;  /* 0x0002ee0001467983 */ /* 0x000ee80000300600 */
[----:B------:R2:W-:Y:S02]  /*34960*/  @P3 STG.E.U16 desc[UR16][R14.64], R67 ;  /* 0x000000430e003986 */ /* 0x0005e4000c101510 */
[----:B--2---:R-:W-:-:S02]  /*34970*/  PRMT R67, R89, 0x7610, R67 ;  /* 0x0000761059437816 */ /* 0x004fc40000000043 */
[----:B------:R-:W2:Y:S01]  /*34980*/  LDL.S16 R89, [R1+0x2f8] ;  /* 0x0002f80001597983 */ /* 0x000ea20000100600 */
[----:B------:R-:W-:Y:S01]  /*34990*/  VIADD R0, R93, 0x48 ;  /* 0x000000485d007836 */ /* 0x000fe20000000000 */
[----:B------:R-:W-:Y:S01]  /*349a0*/  ISETP.LT.AND P4, PT, R66, UR76, !P1 ;  /* 0x0000004c42007c0c */ /* 0x000fe2000cf81270 */
[----:B------:R-:W-:Y:S01]  /*349b0*/  IMAD.WIDE R12, R10, 0x2, R6 ;  /* 0x000000020a0c7825 */ /* 0x000fe200078e0206 */
[----:B------:R-:W-:Y:S01]  /*349c0*/  ISETP.LT.AND P0, PT, R74, UR51, !P1 ;  /* 0x000000334a007c0c */ /* 0x000fe2000cf01270 */
[----:B------:R-:W0:Y:S01]  /*349d0*/  LDCU UR76, c[0x0][0x39c] ;  /* 0x00007380ff4c77ac */ /* 0x000e220008000800 */
[----:B------:R-:W-:Y:S01]  /*349e0*/  ISETP.GE.AND P3, PT, R0, UR12, PT ;  /* 0x0000000c00007c0c */ /* 0x000fe2000bf66270 */
[C---:B------:R-:W-:Y:S01]  /*349f0*/  VIADD R0, R10.reuse, UR7 ;  /* 0x000000070a007c36 */ /* 0x040fe20008000000 */
[----:B------:R-:W-:Y:S01]  /*34a00*/  ISETP.LT.AND P5, PT, R73, UR58, !P1 ;  /* 0x0000003a49007c0c */ /* 0x000fe2000cfa1270 */
[----:B------:R1:W-:Y:S01]  /*34a10*/  @P2 STG.E.U16 desc[UR16][R12.64], R11 ;  /* 0x0000000b0c002986 */ /* 0x0003e2000c101510 */
[----:B------:R-:W-:Y:S01]  /*34a20*/  IMAD.WIDE R14, R10, 0x2, R4 ;  /* 0x000000020a0e7825 */ /* 0x000fe200078e0204 */
[----:B----4-:R-:W-:Y:S01]  /*34a30*/  PRMT R68, R90, 0x7610, R68 ;  /* 0x000076105a447816 */ /* 0x010fe20000000044 */
[----:B------:R-:W4:Y:S03]  /*34a40*/  LDCU UR51, c[0x0][0x398] ;  /* 0x00007300ff3377ac */ /* 0x000f260008000800 */
[----:B------:R0:W-:Y:S01]  /*34a50*/  @P6 STG.E.U16 desc[UR16][R14.64], R69 ;  /* 0x000000450e006986 */ /* 0x0001e2000c101510 */
[----:B------:R-:W2:Y:S01]  /*34a60*/  LDCU UR58, c[0x0][0x398] ;  /* 0x00007300ff3a77ac */ /* 0x000ea20008000800 */
[----:B------:R-:W2:Y:S01]  /*34a70*/  LDCU UR12, c[0x0][0x398] ;  /* 0x00007300ff0c77ac */ /* 0x000ea20008000800 */
[----:B-1----:R-:W-:-:S04]  /*34a80*/  IMAD.WIDE R12, R0, 0x2, R8 ;  /* 0x00000002000c7825 */ /* 0x002fc800078e0208 */
[----:B------:R-:W-:Y:S01]  /*34a90*/  IMAD.WIDE R10, R0, 0x2, R2 ;  /* 0x00000002000a7825 */ /* 0x000fe200078e0202 */
[----:B------:R1:W-:Y:S04]  /*34aa0*/  @P4 STG.E.U16 desc[UR16][R12.64], R68 ;  /* 0x000000440c004986 */ /* 0x0003e8000c101510 */
[----:B------:R4:W-:Y:S01]  /*34ab0*/  @P0 STG.E.U16 desc[UR16][R10.64], R67 ;  /* 0x000000430a000986 */ /* 0x0009e2000c101510 */
[----:B------:R-:W-:Y:S01]  /*34ac0*/  ISETP.LT.AND P1, PT, R92, UR63, !P1 ;  /* 0x0000003f5c007c0c */ /* 0x000fe2000cf21270 */
[----:B0-----:R-:W-:Y:S01]  /*34ad0*/  IMAD.WIDE R14, R0, 0x2, R4 ;  /* 0x00000002000e7825 */ /* 0x001fe200078e0204 */
[----:B-1----:R-:W-:Y:S02]  /*34ae0*/  PRMT R13, R56, 0x7610, R13 ;  /* 0x00007610380d7816 */ /* 0x002fe4000000000d */
[----:B------:R-:W-:Y:S01]  /*34af0*/  PRMT R69, R58, 0x7610, R69 ;  /* 0x000076103a457816 */ /* 0x000fe20000000045 */
[----:B------:R-:W5:Y:S01]  /*34b00*/  LDL.LU R56, [R1+0x1014] ;  /* 0x0010140001387983 */ /* 0x000f620000300800 */
[----:B----4-:R-:W-:Y:S01]  /*34b10*/  IMAD.WIDE R10, R0, 0x2, R6 ;  /* 0x00000002000a7825 */ /* 0x010fe200078e0206 */
[----:B------:R-:W-:Y:S01]  /*34b20*/  PRMT R68, R59, 0x7610, R68 ;  /* 0x000076103b447816 */ /* 0x000fe20000000044 */
[----:B------:R-:W0:Y:S03]  /*34b30*/  LDCU UR63, c[0x0][0x398] ;  /* 0x00007300ff3f77ac */ /* 0x000e260008000800 */
[----:B------:R1:W-:Y:S02]  /*34b40*/  @P5 STG.E.U16 desc[UR16][R10.64], R13 ;  /* 0x0000000d0a005986 */ /* 0x0003e4000c101510 */
[----:B-1----:R-:W-:-:S02]  /*34b50*/  PRMT R11, R57, 0x7610, R11 ;  /* 0x00007610390b7816 */ /* 0x002fc4000000000b */
[----:B------:R-:W4:Y:S04]  /*34b60*/  LDL.LU R57, [R1+0x1010] ;  /* 0x0010100001397983 */ /* 0x000f280000300800 */
[----:B------:R-:W4:Y:S04]  /*34b70*/  LDL.LU.S16 R90, [R1+0x2fa] ;  /* 0x0002fa00015a7983 */ /* 0x000f280000300600 */
[----:B------:R3:W-:Y:S02]  /*34b80*/  @P1 STG.E.U16 desc[UR16][R14.64], R11 ;  /* 0x0000000b0e001986 */ /* 0x0007e4000c101510 */
[----:B---3--:R-:W-:-:S02]  /*34b90*/  PRMT R11, R70, 0x7610, R11 ;  /* 0x00007610460b7816 */ /* 0x008fc4000000000b */
[----:B------:R-:W3:Y:S04]  /*34ba0*/  LDL.S16 R70, [R1+0x300] ;  /* 0x0003000001467983 */ /* 0x000ee80000100600 */
[----:B------:R-:W3:Y:S04]  /*34bb0*/  LDL.LU R58, [R1+0x100c] ;  /* 0x00100c00013a7983 */ /* 0x000ee80000300800 */
[----:B------:R-:W3:Y:S01]  /*34bc0*/  LDL.LU R59, [R1+0x1008] ;  /* 0x00100800013b7983 */ /* 0x000ee20000300800 */
[----:B--2---:R-:W-:-:S03]  /*34bd0*/  PRMT R67, R89, 0x7610, R67 ;  /* 0x0000761059437816 */ /* 0x004fc60000000043 */
[----:B------:R-:W2:Y:S01]  /*34be0*/  LDL.LU.S16 R89, [R1+0x302] ;  /* 0x0003020001597983 */ /* 0x000ea20000300600 */
[----:B------:R-:W-:Y:S01]  /*34bf0*/  ISETP.LT.AND P2, PT, R66, UR55, !P3 ;  /* 0x0000003742007c0c */ /* 0x000fe2000df41270 */
[----:B------:R-:W-:Y:S01]  /*34c00*/  VIADD R12, R93, 0x49 ;  /* 0x000000495d0c7836 */ /* 0x000fe20000000000 */
[----:B------:R-:W-:Y:S01]  /*34c10*/  ISETP.LT.AND P6, PT, R74, UR50, !P3 ;  /* 0x000000324a007c0c */ /* 0x000fe2000dfc1270 */
[----:B------:R-:W-:Y:S01]  /*34c20*/  VIADD R10, R0, UR7 ;  /* 0x00000007000a7c36 */ /* 0x000fe20008000000 */
[----:B-----5:R-:W-:Y:S01]  /*34c30*/  PRMT R0, R91, 0x7610, R0 ;  /* 0x000076105b007816 */ /* 0x020fe20000000000 */
[----:B------:R-:W1:Y:S01]  /*34c40*/  LDCU UR55, c[0x0][0x39c] ;  /* 0x00007380ff3777ac */ /* 0x000e620008000800 */
[----:B------:R-:W-:Y:S01]  /*34c50*/  ISETP.GE.AND P4, PT, R12, UR22, PT ;  /* 0x000000160c007c0c */ /* 0x000fe2000bf86270 */
[----:B------:R-:W-:Y:S01]  /*34c60*/  IMAD.WIDE R12, R10, 0x2, R8 ;  /* 0x000000020a0c7825 */ /* 0x000fe200078e0208 */
[----:B------:R-:W-:Y:S01]  /*34c70*/  ISETP.LT.AND P0, PT, R73, UR10, !P3 ;  /* 0x0000000a49007c0c */ /* 0x000fe2000df01270 */
[----:B------:R-:W5:Y:S01]  /*34c80*/  LDCU UR50, c[0x0][0x398] ;  /* 0x00007300ff3277ac */ /* 0x000f620008000800 */
[----:B------:R-:W-:-:S03]  /*34c90*/  ISETP.LT.AND P3, PT, R92, UR56, !P3 ;  /* 0x000000385c007c0c */ /* 0x000fc6000df61270 */
[----:B------:R0:W-:Y:S01]  /*34ca0*/  @P2 STG.E.U16 desc[UR16][R12.64], R0 ;  /* 0x000000000c002986 */ /* 0x0001e2000c101510 */
[----:B------:R-:W-:Y:S01]  /*34cb0*/  ISETP.LT.AND P5, PT, R66, UR72, !P4 ;  /* 0x0000004842007c0c */ /* 0x000fe2000e7a1270 */
[----:B------:R-:W-:Y:S01]  /*34cc0*/  IMAD.WIDE R14, R10, 0x2, R6 ;  /* 0x000000020a0e7825 */ /* 0x000fe200078e0206 */
        /* <DEDUP_REMOVED lines=10> */
[C---:B------:R-:W-:Y:S01]  /*34d70*/  VIADD R0, R10.reuse, UR7 ;  /* 0x000000070a007c36 */ /* 0x040fe20008000000 */
[----:B------:R5:W-:Y:S01]  /*34d80*/  @P0 STG.E.U16 desc[UR16][R14.64], R69 ;  /* 0x000000450e000986 */ /* 0x000be2000c101510 */
[----:B------:R-:W0:Y:S01]  /*34d90*/  LDCU UR53, c[0x0][0x398] ;  /* 0x00007300ff3577ac */ /* 0x000e220008000800 */
[----:B-1----:R-:W-:Y:S01]  /*34da0*/  IMAD.WIDE R12, R10, 0x2, R4 ;  /* 0x000000020a0c7825 */ /* 0x002fe200078e0204 */
[----:B------:R-:W-:Y:S01]  /*34db0*/  ISETP.LT.AND P4, PT, R92, UR54, !P4 ;  /* 0x000000365c007c0c */ /* 0x000fe2000e781270 */
[----:B------:R-:W1:Y:S02]  /*34dc0*/  LDCU UR49, c[0x0][0x398] ;  /* 0x00007300ff3177ac */ /* 0x000e640008000800 */
[----:B------:R-:W-:Y:S01]  /*34dd0*/  IMAD.WIDE R10, R0, 0x2, R8 ;  /* 0x00000002000a7825 */ /* 0x000fe200078e0208 */
[----:B------:R0:W-:Y:S01]  /*34de0*/  @P3 STG.E.U16 desc[UR16][R12.64], R68 ;  /* 0x000000440c003986 */ /* 0x0001e2000c101510 */
[----:B-----5:R-:W-:Y:S01]  /*34df0*/  PRMT R15, R60, 0x7610, R15 ;  /* 0x000076103c0f7816 */ /* 0x020fe2000000000f */
[----:B------:R-:W5:Y:S02]  /*34e00*/  LDCU UR54, c[0x0][0x398] ;  /* 0x00007300ff3677ac */ /* 0x000f640008000800 */
[----:B------:R4:W-:Y:S01]  /*34e10*/  @P5 STG.E.U16 desc[UR16][R10.64], R67 ;  /* 0x000000430a005986 */ /* 0x0009e2000c101510 */
[----:B------:R-:W-:Y:S01]  /*34e20*/  VIADD R14, R93, 0x4b ;  /* 0x0000004b5d0e7836 */ /* 0x000fe20000000000 */
[----:B------:R-:W1:Y:S02]  /*34e30*/  LDCU UR70, c[0x0][0x398] ;  /* 0x00007300ff4677ac */ /* 0x000e640008000800 */
[----:B------:R-:W5:Y:S01]  /*34e40*/  LDL.LU R60, [R1+0x1004] ;  /* 0x00100400013c7983 */ /* 0x000f620000300800 */
[----:B0-----:R-:W-:Y:S01]  /*34e50*/  IMAD.WIDE R12, R0, 0x2, R2 ;  /* 0x00000002000c7825 */ /* 0x001fe200078e0202 */
[----:B----4-:R-:W-:-:S03]  /*34e60*/  PRMT R67, R90, 0x7610, R67 ;  /* 0x000076105a437816 */ /* 0x010fc60000000043 */
[----:B------:R-:W-:Y:S01]  /*34e70*/  IMAD.WIDE R10, R0, 0x2, R6 ;  /* 0x00000002000a7825 */ /* 0x000fe200078e0206 */
[----:B------:R-:W-:Y:S02]  /*34e80*/  PRMT R68, R61, 0x7610, R68 ;  /* 0x000076103d447816 */ /* 0x000fe40000000044 */
[----:B------:R-:W4:Y:S04]  /*34e90*/  LDL.LU R61, [R1+0x1000] ;  /* 0x00100000013d7983 */ /* 0x000f280000300800 */
[----:B------:R0:W-:Y:S01]  /*34ea0*/  @P1 STG.E.U16 desc[UR16][R12.64], R67 ;  /* 0x000000430c001986 */ /* 0x0001e2000c101510 */
[----:B------:R-:W-:Y:S01]  /*34eb0*/  ISETP.GE.AND P1, PT, R14, UR18, PT ;  /* 0x000000120e007c0c */ /* 0x000fe2000bf26270 */
[----:B------:R-:W1:Y:S02]  /*34ec0*/  LDCU UR18, c[0x0][0x398] ;  /* 0x00007300ff1277ac */ /* 0x000e640008000800 */
[----:B------:R0:W-:Y:S04]  /*34ed0*/  @P2 STG.E.U16 desc[UR16][R10.64], R15 ;  /* 0x0000000f0a002986 */ /* 0x0001e8000c101510 */
[----:B------:R-:W4:Y:S01]  /*34ee0*/  LDL.S16 R71, [R1+0x308] ;  /* 0x0003080001477983 */ /* 0x000f220000100600 */
[----:B0-----:R-:W-:-:S03]  /*34ef0*/  VIADD R67, R93, 0x4d ;  /* 0x0000004d5d437836 */ /* 0x001fc60000000000 */
[----:B------:R-:W4:Y:S01]  /*34f00*/  LDL.LU.S16 R90, [R1+0x30a] ;  /* 0x00030a00015a7983 */ /* 0x000f220000300600 */
[----:B------:R-:W-:-:S05]  /*34f10*/  IMAD.WIDE R14, R0, 0x2, R4 ;  /* 0x00000002000e7825 */ /* 0x000fca00078e0204 */
[----:B------:R0:W-:Y:S01]  /*34f20*/  @P4 STG.E.U16 desc[UR16][R14.64], R68 ;  /* 0x000000440e004986 */ /* 0x0001e2000c101510 */
[----:B------:R-:W-:Y:S02]  /*34f30*/  ISETP.GE.AND P4, PT, R67, UR37, PT ;  /* 0x0000002543007c0c */ /* 0x000fe4000bf86270 */
[----:B------:R-:W-:Y:S02]  /*34f40*/  ISETP.LT.AND P0, PT, R66, UR48, !P6 ;  /* 0x0000003042007c0c */ /* 0x000fe4000f701270 */
[----:B------:R-:W-:Y:S01]  /*34f50*/  ISETP.LT.AND P3, PT, R74, UR34, !P6 ;  /* 0x000000224a007c0c */ /* 0x000fe2000f761270 */
[----:B------:R-:W-:Y:S01]  /*34f60*/  VIADD R10, R0, UR7 ;  /* 0x00000007000a7c36 */ /* 0x000fe20008000000 */
[----:B------:R-:W-:Y:S01]  /*34f70*/  ISETP.LT.AND P5, PT, R73, UR52, !P6 ;  /* 0x0000003449007c0c */ /* 0x000fe2000f7a1270 */
[----:B------:R-:W-:Y:S01]  /*34f80*/  VIADD R11, R93, 0x4c ;  /* 0x0000004c5d0b7836 */ /* 0x000fe20000000000 */
[----:B------:R-:W0:Y:S01]  /*34f90*/  LDCU UR48, c[0x0][0x39c] ;  /* 0x00007380ff3077ac */ /* 0x000e220008000800 */
[----:B--2---:R-:W-:Y:S01]  /*34fa0*/  PRMT R67, R89, 0x7610, R67 ;  /* 0x0000761059437816 */ /* 0x004fe20000000043 */
[----:B------:R-:W-:Y:S01]  /*34fb0*/  IMAD.WIDE R12, R10, 0x2, R8 ;  /* 0x000000020a0c7825 */ /* 0x000fe200078e0208 */
[----:B------:R-:W2:Y:S01]  /*34fc0*/  LDL.LU R89, [R1+0x30] ;  /* 0x0000300001597983 */ /* 0x000ea20000300800 */
[----:B---3--:R-:W-:Y:S01]  /*34fd0*/  PRMT R0, R70, 0x7610, R0 ;  /* 0x0000761046007816 */ /* 0x008fe20000000000 */
[----:B------:R-:W3:Y:S01]  /*34fe0*/  LDCU UR37, c[0x0][0x39c] ;  /* 0x00007380ff2577ac */ /* 0x000ee20008000800 */
[----:B0-----:R-:W-:Y:S01]  /*34ff0*/  IMAD.WIDE R14, R10, 0x2, R2 ;  /* 0x000000020a0e7825 */ /* 0x001fe200078e0202 */
[----:B------:R-:W-:-:S02]  /*35000*/  ISETP.GE.AND P2, PT, R11, UR65, PT ;  /* 0x000000410b007c0c */ /* 0x000fc4000bf46270 */
[----:B------:R-:W-:Y:S01]  /*35010*/  @P0 STG.E.U16 desc[UR16][R12.64], R0 ;  /* 0x000000000c000986 */ /* 0x000fe2000c101510 */
[----:B------:R-:W-:Y:S01]  /*35020*/  PRMT R11, R62, 0x7610, R11 ;  /* 0x000076103e0b7816 */ /* 0x000fe2000000000b */
[----:B------:R-:W0:Y:S02]  /*35030*/  LDCU UR34, c[0x0][0x398] ;  /* 0x00007300ff2277ac */ /* 0x000e240008000800 */
[----:B------:R0:W-:Y:S01]  /*35040*/  @P3 STG.E.U16 desc[UR16][R14.64], R67 ;  /* 0x000000430e003986 */ /* 0x0001e2000c101510 */
[----:B------:R-:W-:Y:S01]  /*35050*/  PRMT R68, R64, 0x7610, R68 ;  /* 0x0000761040447816 */ /* 0x000fe20000000044 */
[----:B------:R-:W0:Y:S02]  /*35060*/  LDCU UR52, c[0x0][0x398] ;  /* 0x00007300ff3477ac */ /* 0x000e240008000800 */
[----:B------:R-:W3:Y:S01]  /*35070*/  LDL.LU R62, [R1+0xffc] ;  /* 0x000ffc00013e7983 */ /* 0x000ee20000300800 */
[----:B----4-:R-:W-:Y:S01]  /*35080*/  PRMT R69, R90, 0x7610, R69 ;  /* 0x000076105a457816 */ /* 0x010fe20000000045 */
[----:B------:R-:W4:Y:S01]  /*35090*/  LDCU UR65, c[0x0][0x398] ;  /* 0x00007300ff4177ac */ /* 0x000f220008000800 */
[----:B0-----:R-:W-:-:S02]  /*350a0*/  PRMT R15, R63, 0x7610, R15 ;  /* 0x000076103f0f7816 */ /* 0x001fc4000000000f */
[----:B------:R-:W3:Y:S04]  /*350b0*/  LDL.LU R63, [R1+0xff8] ;  /* 0x000ff800013f7983 */ /* 0x000ee80000300800 */
[----:B------:R-:W3:Y:S04]  /*350c0*/  LDL.S16 R91, [R1+0x310] ;  /* 0x00031000015b7983 */ /* 0x000ee80000100600 */
[----:B------:R-:W4:Y:S01]  /*350d0*/  LDL.LU.S16 R70, [R1+0x312] ;  /* 0x0003120001467983 */ /* 0x000f220000300600 */
[----:B------:R-:W-:-:S03]  /*350e0*/  PRMT R67, R65, 0x7610, R67 ;  /* 0x0000761041437816 */ /* 0x000fc60000000043 */
[----:B------:R-:W5:Y:S04]  /*350f0*/  LDL.LU R64, [R1+0xff4] ;  /* 0x000ff40001407983 */ /* 0x000f680000300800 */
[----:B------:R-:W5:Y:S04]  /*35100*/  LDL.LU R65, [R1+0xff0] ;  /* 0x000ff00001417983 */ /* 0x000f680000300800 */
[----:B------:R-:W5:Y:S01]  /*35110*/  LDL.S16 R90, [R1+0x318] ;  /* 0x00031800015a7983 */ /* 0x000f620000100600 */
[----:B--2---:R-:W-:-:S03]  /*35120*/  F2FP.BF16.F32.PACK_AB R16, R16, R89 ;  /* 0x000000591010723e */ /* 0x004fc600000010ff */
[----:B------:R-:W2:Y:S01]  /*35130*/  LDL.LU.S16 R89, [R1+0x31a] ;  /* 0x00031a0001597983 */ /* 0x000ea20000300600 */
[----:B------:R-:W-:Y:S01]  /*35140*/  ISETP.LT.AND P6, PT, R92, UR45, !P6 ;  /* 0x0000002d5c007c0c */ /* 0x000fe2000f7c1270 */
[----:B------:R-:W-:-:S04]  /*35150*/  IMAD.WIDE R12, R10, 0x2, R6 ;  /* 0x000000020a0c7825 */ /* 0x000fc800078e0206 */
[----:B------:R-:W-:Y:S01]  /*35160*/  VIADD R0, R93, 0x4e ;  /* 0x0000004e5d007836 */ /* 0x000fe20000000000 */
[----:B------:R0:W-:Y:S01]  /*35170*/  @P5 STG.E.U16 desc[UR16][R12.64], R11 ;  /* 0x0000000b0c005986 */ /* 0x0001e2000c101510 */
[----:B------:R-:W-:Y:S01]  /*35180*/  ISETP.LT.AND P5, PT, R66, UR75, !P1 ;  /* 0x0000004b42007c0c */ /* 0x000fe2000cfa1270 */
[----:B------:R-:W1:Y:S02]  /*35190*/  LDCU UR45, c[0x0][0x398] ;  /* 0x00007300ff2d77ac */ /* 0x000e640008000800 */
[----:B------:R-:W-:Y:S01]  /*351a0*/  ISETP.GE.AND P0, PT, R0, UR62, PT ;  /* 0x0000003e00007c0c */ /* 0x000fe2000bf06270 */
[----:B------:R-:W-:Y:S01]  /*351b0*/  VIADD R0, R10, UR7 ;  /* 0x000000070a007c36 */ /* 0x000fe20008000000 */
[----:B------:R-:W-:Y:S01]  /*351c0*/  ISETP.LT.AND P3, PT, R74, UR20, !P1 ;  /* 0x000000144a007c0c */ /* 0x000fe2000cf61270 */
[----:B------:R-:W2:Y:S01]  /*351d0*/  LDL.LU R75, [R1+0x34] ;  /* 0x00003400014b7983 */ /* 0x000ea20000300800 */
[----:B------:R-:W-:Y:S01]  /*351e0*/  PRMT R14, R71, 0x7610, R14 ;  /* 0x00007610470e7816 */ /* 0x000fe2000000000e */
[----:B------:R-:W1:Y:S02]  /*351f0*/  LDCU UR62, c[0x0][0x398] ;  /* 0x00007300ff3e77ac */ /* 0x000e640008000800 */
[----:B------:R-:W2:Y:S01]  /*35200*/  LDL.S16 R72, [R1+0x320] ;  /* 0x0003200001487983 */ /* 0x000ea20000100600 */
[----:B0-----:R-:W-:Y:S01]  /*35210*/  IMAD.WIDE R12, R10, 0x2, R4 ;  /* 0x000000020a0c7825 */ /* 0x001fe200078e0204 */
[----:B------:R-:W0:Y:S02]  /*35220*/  LDCU UR20, c[0x0][0x398] ;  /* 0x00007300ff1477ac */ /* 0x000e240008000800 */
[----:B------:R-:W2:Y:S01]  /*35230*/  LDL.LU R71, [R1+0x38] ;  /* 0x0000380001477983 */ /* 0x000ea20000300800 */
[----:B------:R-:W-:Y:S01]  /*35240*/  IMAD.WIDE R10, R0, 0x2, R8 ;  /* 0x00000002000a7825 */ /* 0x000fe200078e0208 */
[----:B------:R-:W0:Y:S02]  /*35250*/  LDCU UR75, c[0x0][0x398] ;  /* 0x00007300ff4b77ac */ /* 0x000e240008000800 */
[----:B------:R1:W-:Y:S01]  /*35260*/  @P6 STG.E.U16 desc[UR16][R12.64], R15 ;  /* 0x0000000f0c006986 */ /* 0x0003e2000c101510 */
[----:B------:R-:W-:Y:S01]  /*35270*/  ISETP.LT.AND P6, PT, R73, UR71, !P1 ;  /* 0x0000004749007c0c */ /* 0x000fe2000cfc1270 */
[----:B------:R-:W0:Y:S01]  /*35280*/  LDCU UR71, c[0x0][0x398] ;  /* 0x00007300ff4777ac */ /* 0x000e220008000800 */
[----:B------:R-:W-:Y:S01]  /*35290*/  ISETP.LT.AND P1, PT, R92, UR46, !P1 ;  /* 0x0000002e5c007c0c */ /* 0x000fe2000cf21270 */
[----:B------:R0:W-:Y:S01]  /*352a0*/  @P5 STG.E.U16 desc[UR16][R10.64], R14 ;  /* 0x0000000e0a005986 */ /* 0x0001e2000c101510 */
[----:B------:R-:W2:Y:S01]  /*352b0*/  LDCU UR46, c[0x0][0x398] ;  /* 0x00007300ff2e77ac */ /* 0x000ea20008000800 */
[----:B-1----:R-:W-:-:S02]  /*352c0*/  VIADD R12, R93, 0x4f ;  /* 0x0000004f5d0c7836 */ /* 0x002fc40000000000 */
[----:B0-----:R-:W-:-:S03]  /*352d0*/  IMAD.WIDE R14, R0, 0x2, R2 ;  /* 0x00000002000e7825 */ /* 0x001fc600078e0202 */
[----:B------:R-:W-:Y:S01]  /*352e0*/  ISETP.GE.AND P5, PT, R12, UR59, PT ;  /* 0x0000003b0c007c0c */ /* 0x000fe2000bfa6270 */
[----:B------:R-:W0:Y:S01]  /*352f0*/  LDCU UR59, c[0x0][0x39c] ;  /* 0x00007380ff3b77ac */ /* 0x000e220008000800 */
[C---:B------:R-:W-:Y:S01]  /*35300*/  IMAD.WIDE R12, R0.reuse, 0x2, R6 ;  /* 0x00000002000c7825 */ /* 0x040fe200078e0206 */
[----:B------:R1:W-:Y:S03]  /*35310*/  @P3 STG.E.U16 desc[UR16][R14.64], R69 ;  /* 0x000000450e003986 */ /* 0x0003e6000c101510 */
[----:B------:R-:W-:Y:S01]  /*35320*/  IMAD.WIDE R10, R0, 0x2, R4 ;  /* 0x00000002000a7825 */ /* 0x000fe200078e0204 */
[----:B------:R0:W-:Y:S01]  /*35330*/  @P6 STG.E.U16 desc[UR16][R12.64], R68 ;  /* 0x000000440c006986 */ /* 0x0001e2000c101510 */
[----:B------:R-:W-:Y:S01]  /*35340*/  ISETP.LT.AND P3, PT, R66, UR74, !P2 ;  /* 0x0000004a42007c0c */ /* 0x000fe2000d761270 */
[----:B------:R-:W2:Y:S02]  /*35350*/  LDCU UR74, c[0x0][0x398] ;  /* 0x00007300ff4a77ac */ /* 0x000ea40008000800 */
[----:B------:R0:W-:Y:S01]  /*35360*/  @P1 STG.E.U16 desc[UR16][R10.64], R67 ;  /* 0x000000430a001986 */ /* 0x0001e2000c101510 */
[----:B------:R-:W-:Y:S01]  /*35370*/  ISETP.LT.AND P1, PT, R74, UR39, !P2 ;  /* 0x000000274a007c0c */ /* 0x000fe2000d721270 */
[----:B------:R-:W-:Y:S01]  /*35380*/  VIADD R0, R0, UR7 ;  /* 0x0000000700007c36 */ /* 0x000fe20008000000 */
[----:B------:R-:W-:Y:S01]  /*35390*/  ISETP.LT.AND P6, PT, R73, UR28, !P2 ;  /* 0x0000001c49007c0c */ /* 0x000fe2000d7c1270 */
[----:B------:R-:W2:Y:S01]  /*353a0*/  LDCU UR39, c[0x0][0x398] ;  /* 0x00007300ff2777ac */ /* 0x000ea20008000800 */
[----:B------:R-:W-:Y:S01]  /*353b0*/  ISETP.LT.AND P2, PT, R92, UR64, !P2 ;  /* 0x000000405c007c0c */ /* 0x000fe2000d741270 */
[C---:B-1----:R-:W-:Y:S01]  /*353c0*/  IMAD.WIDE R14, R0.reuse, 0x2, R8 ;  /* 0x00000002000e7825 */ /* 0x042fe200078e0208 */
[----:B------:R-:W1:Y:S03]  /*353d0*/  LDCU UR28, c[0x0][0x398] ;  /* 0x00007300ff1c77ac */ /* 0x000e660008000800 */
[C---:B0-----:R-:W-:Y:S01]  /*353e0*/  IMAD.WIDE R12, R0.reuse, 0x2, R2 ;  /* 0x00000002000c7825 */ /* 0x041fe200078e0202 */
[----:B------:R-:W0:Y:S03]  /*353f0*/  LDCU UR64, c[0x0][0x398] ;  /* 0x00007300ff4077ac */ /* 0x000e260008000800 */
[----:B------:R-:W-:Y:S01]  /*35400*/  IMAD.WIDE R10, R0, 0x2, R6 ;  /* 0x00000002000a7825 */ /* 0x000fe200078e0206 */
[----:B---3--:R-:W-:-:S02]  /*35410*/  PRMT R69, R91, 0x7610, R69 ;  /* 0x000076105b457816 */ /* 0x008fc40000000045 */
[----:B----4-:R-:W-:-:S03]  /*35420*/  PRMT R68, R70, 0x7610, R68 ;  /* 0x0000761046447816 */ /* 0x010fc60000000044 */
[----:B------:R-:W-:Y:S04]  /*35430*/  @P3 STG.E.U16 desc[UR16][R14.64], R69 ;  /* 0x000000450e003986 */ /* 0x000fe8000c101510 */
[----:B------:R3:W-:Y:S04]  /*35440*/  @P1 STG.E.U16 desc[UR16][R12.64], R68 ;  /* 0x000000440c001986 */ /* 0x0007e8000c101510 */
[----:B------:R4:W-:Y:S01]  /*35450*/  @P6 STG.E.U16 desc[UR16][R10.64], R16 ;  /* 0x000000100a006986 */ /* 0x0009e2000c101510 */
[----:B---3--:R-:W-:Y:S01]  /*35460*/  IMAD.WIDE R12, R0, 0x2, R4 ;  /* 0x00000002000c7825 */ /* 0x008fe200078e0204 */
[----:B----4-:R-:W-:-:S02]  /*35470*/  PRMT R11, R16, 0x7632, R11 ;  /* 0x00007632100b7816 */ /* 0x010fc4000000000b */
[----:B-----5:R-:W-:Y:S02]  /*35480*/  PRMT R16, R90, 0x7610, R16 ;  /* 0x000076105a107816 */ /* 0x020fe40000000010 */
[----:B------:R-:W3:Y:S04]  /*35490*/  LDL.LU.S16 R90, [R1+0x322] ;  /* 0x00032200015a7983 */ /* 0x000ee80000300600 */
[----:B------:R2:W-:Y:S02]  /*354a0*/  @P2 STG.E.U16 desc[UR16][R12.64], R11 ;  /* 0x0000000b0c002986 */ /* 0x0005e4000c101510 */
[----:B--2---:R-:W-:Y:S02]  /*354b0*/  PRMT R11, R89, 0x7610, R11 ;  /* 0x00007610590b7816 */ /* 0x004fe4000000000b */
[----:B------:R-:W2:Y:S01]  /*354c0*/  LDL.LU R89, [R1+0x3c] ;  /* 0x00003c0001597983 */ /* 0x000ea20000300800 */
[----:B------:R-:W-:Y:S01]  /*354d0*/  ISETP.LT.AND P6, PT, R66, UR35, !P4 ;  /* 0x0000002342007c0c */ /* 0x000fe2000e7c1270 */
[----:B------:R-:W-:Y:S01]  /*354e0*/  VIADD R10, R0, UR7 ;  /* 0x00000007000a7c36 */ /* 0x000fe20008000000 */
[----:B------:R-:W-:Y:S01]  /*354f0*/  ISETP.LT.AND P1, PT, R74, UR66, !P4 ;  /* 0x000000424a007c0c */ /* 0x000fe2000e721270 */
[----:B------:R-:W4:Y:S01]  /*35500*/  LDL.S16 R91, [R1+0x328] ;  /* 0x00032800015b7983 */ /* 0x000f220000100600 */
[----:B------:R-:W-:Y:S01]  /*35510*/  F2FP.BF16.F32.PACK_AB R17, R17, R75 ;  /* 0x0000004b1111723e */ /* 0x000fe200000010ff */
[----:B------:R-:W-:-:S02]  /*35520*/  IMAD.WIDE R14, R10, 0x2, R8 ;  /* 0x000000020a0e7825 */ /* 0x000fc400078e0208 */
[----:B------:R-:W5:Y:S01]  /*35530*/  LDL.LU.S16 R70, [R1+0x32a] ;  /* 0x00032a0001467983 */ /* 0x000f620000300600 */
[----:B------:R-:W0:Y:S05]  /*35540*/  LDCU UR35, c[0x0][0x398] ;  /* 0x00007300ff2377ac */ /* 0x000e2a0008000800 */
[----:B------:R1:W-:Y:S01]  /*35550*/  @P6 STG.E.U16 desc[UR16][R14.64], R16 ;  /* 0x000000100e006986 */ /* 0x0003e2000c101510 */
[----:B------:R-:W-:Y:S01]  /*35560*/  ISETP.LT.AND P6, PT, R73, UR68, !P4 ;  /* 0x0000004449007c0c */ /* 0x000fe2000e7c1270 */
[----:B------:R-:W-:Y:S01]  /*35570*/  IMAD.WIDE R12, R10, 0x2, R2 ;  /* 0x000000020a0c7825 */ /* 0x000fe200078e0202 */
[----:B------:R-:W-:Y:S01]  /*35580*/  F2FP.BF16.F32.PACK_AB R18, R18, R71 ;  /* 0x000000471212723e */ /* 0x000fe200000010ff */
[----:B------:R-:W0:Y:S03]  /*35590*/  LDCU UR66, c[0x0][0x398] ;  /* 0x00007300ff4277ac */ /* 0x000e260008000800 */
[----:B------:R-:W-:Y:S01]  /*355a0*/  @P1 STG.E.U16 desc[UR16][R12.64], R11 ;  /* 0x0000000b0c001986 */ /* 0x000fe2000c101510 */
[----:B-1----:R-:W-:Y:S01]  /*355b0*/  IMAD.WIDE R14, R10, 0x2, R6 ;  /* 0x000000020a0e7825 */ /* 0x002fe200078e0206 */
[----:B------:R-:W-:Y:S01]  /*355c0*/  PRMT R16, R17, 0x7632, R16 ;  /* 0x0000763211107816 */ /* 0x000fe20000000010 */
[----:B------:R-:W1:Y:S04]  /*355d0*/  LDCU UR68, c[0x0][0x398] ;  /* 0x00007300ff4477ac */ /* 0x000e680008000800 */
[----:B------:R3:W-:Y:S02]  /*355e0*/  @P6 STG.E.U16 desc[UR16][R14.64], R17 ;  /* 0x000000110e006986 */ /* 0x0007e4000c101510 */
[----:B---3--:R-:W-:-:S02]  /*355f0*/  PRMT R17, R90, 0x7610, R17 ;  /* 0x000076105a117816 */ /* 0x008fc40000000011 */
[----:B------:R-:W3:Y:S01]  /*35600*/  LDL.S16 R90, [R1+0x32c] ;  /* 0x00032c00015a7983 */ /* 0x000ee20000100600 */
[----:B--2---:R-:W-:-:S03]  /*35610*/  F2FP.BF16.F32.PACK_AB R19, R19, R89 ;  /* 0x000000591313723e */ /* 0x004fc600000010ff */
[----:B------:R-:W2:Y:S01]  /*35620*/  LDL.LU.S16 R89, [R1+0x32e] ;  /* 0x00032e0001597983 */ /* 0x000ea20000300600 */
[----:B------:R-:W-:Y:S01]  /*35630*/  ISETP.LT.AND P4, PT, R92, UR26, !P4 ;  /* 0x0000001a5c007c0c */ /* 0x000fe2000e781270 */
[C---:B------:R-:W-:Y:S01]  /*35640*/  VIADD R0, R93.reuse, 0x51 ;  /* 0x000000515d007836 */ /* 0x040fe20000000000 */
[----:B------:R-:W-:Y:S01]  /*35650*/  ISETP.LT.AND P1, PT, R66, UR60, !P0 ;  /* 0x0000003c42007c0c */ /* 0x000fe2000c721270 */
[----:B------:R-:W-:Y:S01]  /*35660*/  IMAD.WIDE R12, R10, 0x2, R4 ;  /* 0x000000020a0c7825 */ /* 0x000fe200078e0204 */
[----:B------:R-:W-:Y:S01]  /*35670*/  ISETP.LT.AND P6, PT, R74, UR73, !P0 ;  /* 0x000000494a007c0c */ /* 0x000fe2000c7c1270 */
[----:B------:R-:W2:Y:S01]  /*35680*/  LDL.LU R75, [R1+0x40] ;  /* 0x00004000014b7983 */ /* 0x000ea20000300800 */
[----:B------:R-:W-:Y:S01]  /*35690*/  ISETP.GE.AND P2, PT, R0, UR40, PT ;  /* 0x0000002800007c0c */ /* 0x000fe2000bf46270 */
[----:B------:R-:W-:Y:S01]  /*356a0*/  VIADD R0, R10, UR7 ;  /* 0x000000070a007c36 */ /* 0x000fe20008000000 */
[----:B------:R-:W-:Y:S01]  /*356b0*/  PRMT R14, R72, 0x7610, R14 ;  /* 0x00007610480e7816 */ /* 0x000fe2000000000e */
[----:B------:R-:W-:Y:S01]  /*356c0*/  VIADD R67, R93, 0x50 ;  /* 0x000000505d437836 */ /* 0x000fe20000000000 */
[----:B------:R-:W2:Y:S01]  /*356d0*/  LDL.S16 R72, [R1+0x330] ;  /* 0x0003300001487983 */ /* 0x000ea20000100600 */
[----:B------:R-:W-:Y:S01]  /*356e0*/  IMAD.WIDE R10, R0, 0x2, R8 ;  /* 0x00000002000a7825 */ /* 0x000fe200078e0208 */
[----:B------:R-:W0:Y:S02]  /*356f0*/  LDCU UR26, c[0x0][0x39c] ;  /* 0x00007380ff1a77ac */ /* 0x000e240008000800 */
[----:B------:R1:W-:Y:S01]  /*35700*/  @P4 STG.E.U16 desc[UR16][R12.64], R16 ;  /* 0x000000100c004986 */ /* 0x0003e2000c101510 */
[----:B------:R-:W-:Y:S01]  /*35710*/  ISETP.LT.AND P4, PT, R73, UR67, !P0 ;  /* 0x0000004349007c0c */ /* 0x000fe2000c781270 */
[----:B------:R-:W0:Y:S01]  /*35720*/  LDCU UR40, c[0x0][0x398] ;  /* 0x00007300ff2877ac */ /* 0x000e220008000800 */
[----:B------:R-:W-:Y:S01]  /*35730*/  ISETP.LT.AND P0, PT, R92, UR14, !P0 ;  /* 0x0000000e5c007c0c */ /* 0x000fe2000c701270 */
[----:B------:R4:W-:Y:S01]  /*35740*/  @P1 STG.E.U16 desc[UR16][R10.64], R14 ;  /* 0x0000000e0a001986 */ /* 0x0009e2000c101510 */
[----:B------:R-:W-:Y:S01]  /*35750*/  ISETP.GE.AND P3, PT, R67, UR57, PT ;  /* 0x0000003943007c0c */ /* 0x000fe2000bf66270 */
[----:B------:R-:W0:Y:S02]  /*35760*/  LDCU UR57, c[0x0][0x39c] ;  /* 0x00007380ff3977ac */ /* 0x000e240008000800 */
[----:B------:R-:W2:Y:S01]  /*35770*/  LDL.LU R71, [R1+0x44] ;  /* 0x0000440001477983 */ /* 0x000ea20000300800 */
[----:B------:R-:W0:Y:S01]  /*35780*/  LDCU UR14, c[0x0][0x39c] ;  /* 0x00007380ff0e77ac */ /* 0x000e220008000800 */
[----:B-1----:R-:W-:Y:S01]  /*35790*/  VIADD R12, R93, 0x52 ;  /* 0x000000525d0c7836 */ /* 0x002fe20000000000 */
[----:B------:R-:W-:Y:S01]  /*357a0*/  PRMT R16, R18, 0x7632, R16 ;  /* 0x0000763212107816 */ /* 0x000fe20000000010 */
[----:B------:R-:W1:Y:S01]  /*357b0*/  LDCU UR60, c[0x0][0x398] ;  /* 0x00007300ff3c77ac */ /* 0x000e620008000800 */
[----:B----4-:R-:W-:-:S02]  /*357c0*/  IMAD.WIDE R14, R0, 0x2, R2 ;  /* 0x00000002000e7825 */ /* 0x010fc400078e0202 */
[----:B------:R-:W-:Y:S01]  /*357d0*/  ISETP.GE.AND P1, PT, R12, UR8, PT ;  /* 0x000000080c007c0c */ /* 0x000fe2000bf26270 */
[----:B------:R-:W4:Y:S01]  /*357e0*/  LDCU UR73, c[0x0][0x398] ;  /* 0x00007300ff4977ac */ /* 0x000f220008000800 */
[C---:B------:R-:W-:Y:S01]  /*357f0*/  IMAD.WIDE R12, R0.reuse, 0x2, R6 ;  /* 0x00000002000c7825 */ /* 0x040fe200078e0206 */
[----:B------:R5:W-:Y:S01]  /*35800*/  @P6 STG.E.U16 desc[UR16][R14.64], R17 ;  /* 0x000000110e006986 */ /* 0x000be2000c101510 */
[----:B------:R-:W0:Y:S02]  /*35810*/  LDCU UR67, c[0x0][0x398] ;  /* 0x00007300ff4377ac */ /* 0x000e240008000800 */
[----:B------:R-:W-:Y:S01]  /*35820*/  IMAD.WIDE R10, R0, 0x2, R4 ;  /* 0x00000002000a7825 */ /* 0x000fe200078e0204 */
[----:B------:R1:W-:Y:S01]  /*35830*/  @P4 STG.E.U16 desc[UR16][R12.64], R18 ;  /* 0x000000120c004986 */ /* 0x0003e2000c101510 */
[----:B------:R-:W-:Y:S01]  /*35840*/  ISETP.LT.AND P4, PT, R66, UR4, !P5 ;  /* 0x0000000442007c0c */ /* 0x000fe2000ef81270 */
[----:B------:R-:W0:Y:S02]  /*35850*/  LDCU UR8, c[0x0][0x398] ;  /* 0x00007300ff0877ac */ /* 0x000e240008000800 */
[----:B------:R0:W-:Y:S01]  /*35860*/  @P0 STG.E.U16 desc[UR16][R10.64], R16 ;  /* 0x000000100a000986 */ /* 0x0001e2000c101510 */
[----:B------:R-:W-:-:S02]  /*35870*/  ISETP.LT.AND P0, PT, R74, UR33, !P5 ;  /* 0x000000214a007c0c */ /* 0x000fc4000ef01270 */
[----:B------:R-:W-:Y:S01]  /*35880*/  ISETP.LT.AND P6, PT, R73, UR31, !P5 ;  /* 0x0000001f49007c0c */ /* 0x000fe2000efc1270 */
[----:B------:R-:W-:Y:S01]  /*35890*/  VIADD R0, R0, UR7 ;  /* 0x0000000700007c36 */ /* 0x000fe20008000000 */
[----:B------:R-:W-:Y:S01]  /*358a0*/  ISETP.LT.AND P5, PT, R92, UR41, !P5 ;  /* 0x000000295c007c0c */ /* 0x000fe2000efa1270 */
[----:B------:R-:W2:Y:S01]  /*358b0*/  LDCU UR41, c[0x0][0x39c] ;  /* 0x00007380ff2977ac */ /* 0x000ea20008000800 */
[----:B-----5:R-:W-:Y:S01]  /*358c0*/  PRMT R17, R70, 0x7610, R17 ;  /* 0x0000761046117816 */ /* 0x020fe20000000011 */
[C---:B------:R-:W-:Y:S01]  /*358d0*/  IMAD.WIDE R14, R0.reuse, 0x2, R8 ;  /* 0x00000002000e7825 */ /* 0x040fe200078e0208 */
[----:B-1----:R-:W-:Y:S01]  /*358e0*/  PRMT R18, R91, 0x7610, R18 ;  /* 0x000076105b127816 */ /* 0x002fe20000000012 */
[----:B------:R-:W1:Y:S02]  /*358f0*/  LDCU UR4, c[0x0][0x398] ;  /* 0x00007300ff0477ac */ /* 0x000e640008000800 */
[C---:B------:R-:W-:Y:S01]  /*35900*/  IMAD.WIDE R12, R0.reuse, 0x2, R2 ;  /* 0x00000002000c7825 */ /* 0x040fe200078e0202 */
[----:B------:R-:W5:Y:S03]  /*35910*/  LDCU UR33, c[0x0][0x398] ;  /* 0x00007300ff2177ac */ /* 0x000f660008000800 */
[----:B0-----:R-:W-:Y:S01]  /*35920*/  IMAD.WIDE R10, R0, 0x2, R6 ;  /* 0x00000002000a7825 */ /* 0x001fe200078e0206 */
[----:B------:R-:W-:Y:S01]  /*35930*/  @P4 STG.E.U16 desc[UR16][R14.64], R18 ;  /* 0x000000120e004986 */ /* 0x000fe2000c101510 */
[----:B------:R-:W0:Y:S02]  /*35940*/  LDCU UR31, c[0x0][0x398] ;  /* 0x00007300ff1f77ac */ /* 0x000e240008000800 */
[----:B------:R-:W-:Y:S01]  /*35950*/  VIADD R16, R93, 0x53 ;  /* 0x000000535d107836 */ /* 0x000fe20000000000 */
[----:B------:R1:W-:Y:S04]  /*35960*/  @P0 STG.E.U16 desc[UR16][R12.64], R17 ;  /* 0x000000110c000986 */ /* 0x0003e8000c101510 */
[----:B------:R0:W-:Y:S01]  /*35970*/  @P6 STG.E.U16 desc[UR16][R10.64], R19 ;  /* 0x000000130a006986 */ /* 0x0001e2000c101510 */
[----:B------:R-:W-:Y:S01]  /*35980*/  ISETP.GE.AND P4, PT, R16, UR76, PT ;  /* 0x0000004c10007c0c */ /* 0x000fe2000bf86270 */
[----:B------:R-:W2:Y:S01]  /*35990*/  LDCU UR76, c[0x0][0x398] ;  /* 0x00007300ff4c77ac */ /* 0x000ea20008000800 */
[----:B-1----:R-:W-:Y:S01]  /*359a0*/  IMAD.WIDE R12, R0, 0x2, R4 ;  /* 0x00000002000c7825 */ /* 0x002fe200078e0204 */
[----:B0-----:R-:W-:-:S05]  /*359b0*/  PRMT R11, R19, 0x7632, R11 ;  /* 0x00007632130b7816 */ /* 0x001fca000000000b */
[----:B------:R2:W-:Y:S01]  /*359c0*/  @P5 STG.E.U16 desc[UR16][R12.64], R11 ;  /* 0x0000000b0c005986 */ /* 0x0005e2000c101510 */
[----:B---3--:R-:W-:-:S03]  /*359d0*/  PRMT R16, R90, 0x7610, R16 ;  /* 0x000076105a107816 */ /* 0x008fc60000000010 */
[----:B------:R-:W3:Y:S01]  /*359e0*/  LDL.LU.S16 R90, [R1+0x332] ;  /* 0x00033200015a7983 */ /* 0x000ee20000300600 */
[----:B--2---:R-:W-:-:S03]  /*359f0*/  PRMT R11, R89, 0x7610, R11 ;  /* 0x00007610590b7816 */ /* 0x004fc6000000000b */
[----:B------:R-:W2:Y:S04]  /*35a00*/  LDL.LU R89, [R1+0x48] ;  /* 0x0000480001597983 */ /* 0x000ea80000300800 */
[----:B------:R-:W4:Y:S04]  /*35a10*/  LDL.S16 R91, [R1+0x334] ;  /* 0x00033400015b7983 */ /* 0x000f280000100600 */
[----:B------:R-:W4:Y:S01]  /*35a20*/  LDL.LU.S16 R70, [R1+0x336] ;  /* 0x0003360001467983 */ /* 0x000f220000300600 */
[----:B---3--:R-:W-:-:S03]  /*35a30*/  PRMT R17, R90, 0x7610, R17 ;  /* 0x000076105a117816 */ /* 0x008fc60000000011 */
[----:B------:R-:W3:Y:S01]  /*35a40*/  LDL.S16 R90, [R1+0x338] ;  /* 0x00033800015a7983 */ /* 0x000ee20000100600 */
[----:B--2---:R-:W-:-:S03]  /*35a50*/  F2FP.BF16.F32.PACK_AB R22, R22, R89 ;  /* 0x000000591616723e */ /* 0x004fc600000010ff */
[----:B------:R-:W2:Y:S01]  /*35a60*/  LDL.LU.S16 R89, [R1+0x33a] ;  /* 0x00033a0001597983 */ /* 0x000ea20000300600 */
[----:B------:R-:W-:Y:S01]  /*35a70*/  ISETP.LT.AND P6, PT, R66, UR44, !P3 ;  /* 0x0000002c42007c0c */ /* 0x000fe2000dfc1270 */
[----:B------:R-:W-:Y:S01]  /*35a80*/  VIADD R10, R0, UR7 ;  /* 0x00000007000a7c36 */ /* 0x000fe20008000000 */
[----:B------:R-:W-:Y:S01]  /*35a90*/  ISETP.LT.AND P0, PT, R74, UR69, !P3 ;  /* 0x000000454a007c0c */ /* 0x000fe2000df01270 */
[----:B------:R-:W-:Y:S01]  /*35aa0*/  VIADD R0, R93, 0x54 ;  /* 0x000000545d007836 */ /* 0x000fe20000000000 */
[----:B------:R-:W-:Y:S01]  /*35ab0*/  F2FP.BF16.F32.PACK_AB R20, R20, R75 ;  /* 0x0000004b1414723e */ /* 0x000fe200000010ff */
[C---:B------:R-:W-:Y:S01]  /*35ac0*/  IMAD.WIDE R14, R10.reuse, 0x2, R8 ;  /* 0x000000020a0e7825 */ /* 0x040fe200078e0208 */
[----:B------:R-:W-:Y:S01]  /*35ad0*/  F2FP.BF16.F32.PACK_AB R21, R21, R71 ;  /* 0x000000471515723e */ /* 0x000fe200000010ff */
[----:B------:R-:W5:Y:S01]  /*35ae0*/  LDL.LU R75, [R1+0x4c] ;  /* 0x00004c00014b7983 */ /* 0x000f620000300800 */
[----:B----4-:R-:W-:Y:S01]  /*35af0*/  PRMT R18, R91, 0x7610, R18 ;  /* 0x000076105b127816 */ /* 0x010fe20000000012 */
[----:B------:R-:W-:Y:S01]  /*35b00*/  IMAD.WIDE R12, R10, 0x2, R2 ;  /* 0x000000020a0c7825 */ /* 0x000fe200078e0202 */
[----:B------:R-:W0:Y:S03]  /*35b10*/  LDCU UR44, c[0x0][0x398] ;  /* 0x00007300ff2c77ac */ /* 0x000e260008000800 */
[----:B------:R1:W-:Y:S01]  /*35b20*/  @P6 STG.E.U16 desc[UR16][R14.64], R16 ;  /* 0x000000100e006986 */ /* 0x0003e2000c101510 */
[C---:B------:R-:W-:Y:S01]  /*35b30*/  ISETP.LT.AND P6, PT, R73.reuse, UR24, !P3 ;  /* 0x0000001849007c0c */ /* 0x040fe2000dfc1270 */
[----:B------:R-:W4:Y:S01]  /*35b40*/  LDCU UR69, c[0x0][0x398] ;  /* 0x00007300ff4577ac */ /* 0x000f220008000800 */
[----:B------:R-:W-:Y:S01]  /*35b50*/  ISETP.LT.AND P3, PT, R92, UR61, !P3 ;  /* 0x0000003d5c007c0c */ /* 0x000fe2000df61270 */
[----:B------:R0:W-:Y:S01]  /*35b60*/  @P0 STG.E.U16 desc[UR16][R12.64], R11 ;  /* 0x0000000b0c000986 */ /* 0x0001e2000c101510 */
[----:B------:R-:W-:Y:S01]  /*35b70*/  ISETP.LT.AND P0, PT, R66, UR30, !P2 ;  /* 0x0000001e42007c0c */ /* 0x000fe2000d701270 */
[----:B------:R-:W2:Y:S01]  /*35b80*/  LDCU UR24, c[0x0][0x398] ;  /* 0x00007300ff1877ac */ /* 0x000ea20008000800 */
[----:B------:R-:W-:Y:S01]  /*35b90*/  ISETP.GE.AND P5, PT, R0, UR55, PT ;  /* 0x0000003700007c0c */ /* 0x000fe2000bfa6270 */
[C---:B------:R-:W-:Y:S01]  /*35ba0*/  VIADD R0, R10.reuse, UR7 ;  /* 0x000000070a007c36 */ /* 0x040fe20008000000 */
[----:B------:R-:W2:Y:S01]  /*35bb0*/  LDCU UR55, c[0x0][0x39c] ;  /* 0x00007380ff3777ac */ /* 0x000ea20008000800 */
[----:B-1----:R-:W-:Y:S01]  /*35bc0*/  IMAD.WIDE R14, R10, 0x2, R6 ;  /* 0x000000020a0e7825 */ /* 0x002fe200078e0206 */
[----:B------:R-:W-:Y:S01]  /*35bd0*/  PRMT R16, R20, 0x7632, R16 ;  /* 0x0000763214107816 */ /* 0x000fe20000000010 */
[----:B------:R-:W1:Y:S02]  /*35be0*/  LDCU UR61, c[0x0][0x398] ;  /* 0x00007300ff3d77ac */ /* 0x000e640008000800 */
[----:B0-----:R-:W-:Y:S01]  /*35bf0*/  IMAD.WIDE R12, R10, 0x2, R4 ;  /* 0x000000020a0c7825 */ /* 0x001fe200078e0204 */
[----:B------:R0:W-:Y:S01]  /*35c00*/  @P6 STG.E.U16 desc[UR16][R14.64], R20 ;  /* 0x000000140e006986 */ /* 0x0001e2000c101510 */
[----:B------:R-:W-:Y:S01]  /*35c10*/  ISETP.LT.AND P6, PT, R74, UR42, !P2 ;  /* 0x0000002a4a007c0c */ /* 0x000fe2000d7c1270 */
[----:B------:R-:W1:Y:S02]  /*35c20*/  LDCU UR30, c[0x0][0x398] ;  /* 0x00007300ff1e77ac */ /* 0x000e640008000800 */
[----:B------:R4:W-:Y:S01]  /*35c30*/  @P3 STG.E.U16 desc[UR16][R12.64], R16 ;  /* 0x000000100c003986 */ /* 0x0009e2000c101510 */
[----:B------:R-:W-:Y:S01]  /*35c40*/  ISETP.LT.AND P3, PT, R73, UR43, !P2 ;  /* 0x0000002b49007c0c */ /* 0x000fe2000d761270 */
[----:B------:R-:W-:Y:S01]  /*35c50*/  IMAD.WIDE R10, R0, 0x2, R8 ;  /* 0x00000002000a7825 */ /* 0x000fe200078e0208 */
[----:B------:R-:W-:Y:S01]  /*35c60*/  ISETP.LT.AND P2, PT, R92, UR38, !P2 ;  /* 0x000000265c007c0c */ /* 0x000fe2000d741270 */
[----:B------:R-:W1:Y:S01]  /*35c70*/  LDCU UR42, c[0x0][0x398] ;  /* 0x00007300ff2a77ac */ /* 0x000e620008000800 */
[----:B0-----:R-:W-:Y:S01]  /*35c80*/  PRMT R14, R72, 0x7610, R14 ;  /* 0x00007610480e7816 */ /* 0x001fe2000000000e */
[----:B------:R-:W0:Y:S01]  /*35c90*/  LDCU UR43, c[0x0][0x398] ;  /* 0x00007300ff2b77ac */ /* 0x000e220008000800 */
[----:B------:R-:W5:Y:S01]  /*35ca0*/  LDL.S16 R72, [R1+0x33c] ;  /* 0x00033c0001487983 */ /* 0x000f620000100600 */
[----:B----4-:R-:W-:Y:S01]  /*35cb0*/  VIADD R12, R93, 0x55 ;  /* 0x000000555d0c7836 */ /* 0x010fe20000000000 */
[----:B------:R-:W-:-:S02]  /*35cc0*/  PRMT R16, R21, 0x7632, R16 ;  /* 0x0000763215107816 */ /* 0x000fc40000000010 */
[----:B------:R4:W-:Y:S01]  /*35cd0*/  @P0 STG.E.U16 desc[UR16][R10.64], R14 ;  /* 0x0000000e0a000986 */ /* 0x0009e2000c101510 */
[----:B------:R-:W0:Y:S01]  /*35ce0*/  LDCU UR38, c[0x0][0x398] ;  /* 0x00007300ff2677ac */ /* 0x000e220008000800 */
[----:B------:R-:W-:Y:S01]  /*35cf0*/  ISETP.GE.AND P0, PT, R12, UR72, PT ;  /* 0x000000480c007c0c */ /* 0x000fe2000bf06270 */
[C---:B------:R-:W-:Y:S01]  /*35d00*/  IMAD.WIDE R12, R0.reuse, 0x2, R6 ;  /* 0x00000002000c7825 */ /* 0x040fe200078e0206 */
[----:B------:R-:W5:Y:S01]  /*35d10*/  LDL.LU R71, [R1+0x50] ;  /* 0x0000500001477983 */ /* 0x000f620000300800 */
[----:B------:R-:W0:Y:S02]  /*35d20*/  LDCU UR72, c[0x0][0x39c] ;  /* 0x00007380ff4877ac */ /* 0x000e240008000800 */
[----:B----4-:R-:W-:-:S04]  /*35d30*/  IMAD.WIDE R14, R0, 0x2, R2 ;  /* 0x00000002000e7825 */ /* 0x010fc800078e0202 */
[----:B------:R-:W-:Y:S01]  /*35d40*/  IMAD.WIDE R10, R0, 0x2, R4 ;  /* 0x00000002000a7825 */ /* 0x000fe200078e0204 */
[----:B------:R4:W-:Y:S01]  /*35d50*/  @P6 STG.E.U16 desc[UR16][R14.64], R17 ;  /* 0x000000110e006986 */ /* 0x0009e2000c101510 */
[----:B------:R-:W-:Y:S01]  /*35d60*/  ISETP.LT.AND P6, PT, R73, UR36, !P1 ;  /* 0x0000002449007c0c */ /* 0x000fe2000cfc1270 */
[----:B------:R-:W0:Y:S02]  /*35d70*/  LDCU UR36, c[0x0][0x398] ;  /* 0x00007300ff2477ac */ /* 0x000e240008000800 */
[----:B------:R1:W-:Y:S01]  /*35d80*/  @P3 STG.E.U16 desc[UR16][R12.64], R21 ;  /* 0x000000150c003986 */ /* 0x0003e2000c101510 */
[----:B------:R-:W-:Y:S01]  /*35d90*/  ISETP.LT.AND P3, PT, R66, UR47, !P1 ;  /* 0x0000002f42007c0c */ /* 0x000fe2000cf61270 */
[----:B------:R-:W-:Y:S01]  /*35da0*/  VIADD R0, R0, UR7 ;  /* 0x0000000700007c36 */ /* 0x000fe20008000000 */
[----:B------:R-:W0:Y:S01]  /*35db0*/  LDCU UR47, c[0x0][0x398] ;  /* 0x00007300ff2f77ac */ /* 0x000e220008000800 */
[----:B------:R1:W-:Y:S01]  /*35dc0*/  @P2 STG.E.U16 desc[UR16][R10.64], R16 ;  /* 0x000000100a002986 */ /* 0x0003e2000c101510 */
[----:B------:R-:W-:-:S02]  /*35dd0*/  ISETP.LT.AND P2, PT, R74, UR32, !P1 ;  /* 0x000000204a007c0c */ /* 0x000fc4000cf41270 */
[----:B------:R-:W-:Y:S01]  /*35de0*/  ISETP.LT.AND P1, PT, R92, UR77, !P1 ;  /* 0x0000004d5c007c0c */ /* 0x000fe2000cf21270 */
[----:B----4-:R-:W-:Y:S01]  /*35df0*/  IMAD.WIDE R14, R0, 0x2, R8 ;  /* 0x00000002000e7825 */ /* 0x010fe200078e0208 */
[----:B------:R-:W-:Y:S01]  /*35e00*/  PRMT R17, R70, 0x7610, R17 ;  /* 0x0000761046117816 */ /* 0x000fe20000000011 */
[----:B------:R-:W4:Y:S02]  /*35e10*/  LDCU UR32, c[0x0][0x398] ;  /* 0x00007300ff2077ac */ /* 0x000f240008000800 */
[----:B-1----:R-:W-:-:S04]  /*35e20*/  IMAD.WIDE R12, R0, 0x2, R2 ;  /* 0x00000002000c7825 */ /* 0x002fc800078e0202 */
[----:B------:R-:W-:Y:S01]  /*35e30*/  IMAD.WIDE R10, R0, 0x2, R6 ;  /* 0x00000002000a7825 */ /* 0x000fe200078e0206 */
[----:B------:R-:W-:Y:S03]  /*35e40*/  @P3 STG.E.U16 desc[UR16][R14.64], R18 ;  /* 0x000000120e003986 */ /* 0x000fe6000c101510 */
        /* <DEDUP_REMOVED lines=22> */
[----:B-----5:R-:W-:Y:S01]  /*35fb0*/  F2FP.BF16.F32.PACK_AB R23, R23, R75 ;  /* 0x0000004b1717723e */ /* 0x020fe200000010ff */
[----:B------:R-:W-:Y:S01]  /*35fc0*/  IMAD.WIDE R14, R10, 0x2, R8 ;  /* 0x000000020a0e7825 */ /* 0x000fe200078e0208 */
[----:B------:R-:W-:Y:S01]  /*35fd0*/  F2FP.BF16.F32.PACK_AB R24, R24, R71 ;  /* 0x000000471818723e */ /* 0x000fe200000010ff */
[----:B------:R-:W5:Y:S01]  /*35fe0*/  LDL.LU R75, [R1+0x58] ;  /* 0x00005800014b7983 */ /* 0x000f620000300800 */
[----:B----4-:R-:W-:Y:S01]  /*35ff0*/  PRMT R18, R91, 0x7610, R18 ;  /* 0x000076105b127816 */ /* 0x010fe20000000012 */
[----:B------:R-:W-:Y:S01]  /*36000*/  IMAD.WIDE R12, R10, 0x2, R2 ;  /* 0x000000020a0c7825 */ /* 0x000fe200078e0202 */
[----:B------:R-:W0:Y:S03]  /*36010*/  LDCU UR51, c[0x0][0x398] ;  /* 0x00007300ff3377ac */ /* 0x000e260008000800 */
[----:B------:R1:W-:Y:S01]  /*36020*/  @P6 STG.E.U16 desc[UR16][R14.64], R16 ;  /* 0x000000100e006986 */ /* 0x0003e2000c101510 */
[----:B------:R-:W-:Y:S01]  /*36030*/  ISETP.LT.AND P6, PT, R73, UR63, !P4 ;  /* 0x0000003f49007c0c */ /* 0x000fe2000e7c1270 */
        /* <DEDUP_REMOVED lines=8> */
[C---:B-1----:R-:W-:Y:S01]  /*360c0*/  IMAD.WIDE R14, R10.reuse, 0x2, R6 ;  /* 0x000000020a0e7825 */ /* 0x042fe200078e0206 */
        /* <DEDUP_REMOVED lines=39> */
[----:B------:R-:W-:Y:S01]  /*36340*/  @P4 STG.E.U16 desc[UR16][R14.64], R18 ;  /* 0x000000120e004986 */ /* 0x000fe2000c101510 */
[----:B------:R-:W1:Y:S02]  /*36350*/  LDCU UR70, c[0x0][0x398] ;  /* 0x00007300ff4677ac */ /* 0x000e640008000800 */
[----:B------:R-:W-:Y:S01]  /*36360*/  VIADD R16, R93, 0x59 ;  /* 0x000000595d107836 */ /* 0x000fe20000000000 */
[----:B------:R0:W-:Y:S04]  /*36370*/  @P5 STG.E.U16 desc[UR16][R12.64], R17 ;  /* 0x000000110c005986 */ /* 0x0001e8000c101510 */
[----:B------:R1:W-:Y:S01]  /*36380*/  @P6 STG.E.U16 desc[UR16][R10.64], R25 ;  /* 0x000000190a006986 */ /* 0x0003e2000c101510 */
[----:B------:R-:W-:Y:S01]  /*36390*/  ISETP.GE.AND P4, PT, R16, UR57, PT ;  /* 0x0000003910007c0c */ /* 0x000fe2000bf86270 */
[----:B------:R-:W2:Y:S01]  /*363a0*/  LDCU UR57, c[0x0][0x39c] ;  /* 0x00007380ff3977ac */ /* 0x000ea20008000800 */
[----:B0-----:R-:W-:Y:S01]  /*363b0*/  IMAD.WIDE R12, R0, 0x2, R4 ;  /* 0x00000002000c7825 */ /* 0x001fe200078e0204 */
[----:B-1----:R-:W-:-:S05]  /*363c0*/  PRMT R11, R25, 0x7632, R11 ;  /* 0x00007632190b7816 */ /* 0x002fca000000000b */
        /* <DEDUP_REMOVED lines=11> */
[----:B------:R-:W-:Y:S02]  /*36480*/  ISETP.LT.AND P6, PT, R66, UR34, !P3 ;  /* 0x0000002242007c0c */ /* 0x000fe4000dfc1270 */
[----:B------:R-:W-:Y:S01]  /*36490*/  ISETP.LT.AND P5, PT, R74, UR52, !P3 ;  /* 0x000000344a007c0c */ /* 0x000fe2000dfa1270 */
[----:B------:R-:W-:Y:S01]  /*364a0*/  VIADD R10, R0, UR7 ;  /* 0x00000007000a7c36 */ /* 0x000fe20008000000 */
[----:B-----5:R-:W-:Y:S01]  /*364b0*/  F2FP.BF16.F32.PACK_AB R26, R26, R75 ;  /* 0x0000004b1a1a723e */ /* 0x020fe200000010ff */
[----:B------:R-:W-:Y:S01]  /*364c0*/  VIADD R0, R93, 0x5a ;  /* 0x0000005a5d007836 */ /* 0x000fe20000000000 */
[----:B------:R-:W-:Y:S01]  /*364d0*/  F2FP.BF16.F32.PACK_AB R27, R27, R71 ;  /* 0x000000471b1b723e */ /* 0x000fe200000010ff */
[C---:B------:R-:W-:Y:S01]  /*364e0*/  IMAD.WIDE R14, R10.reuse, 0x2, R8 ;  /* 0x000000020a0e7825 */ /* 0x040fe200078e0208 */
[----:B----4-:R-:W-:Y:S01]  /*364f0*/  PRMT R18, R91, 0x7610, R18 ;  /* 0x000076105b127816 */ /* 0x010fe20000000012 */
[----:B------:R-:W4:Y:S01]  /*36500*/  LDL.LU R75, [R1+0x64] ;  /* 0x00006400014b7983 */ /* 0x000f220000300800 */
[----:B------:R-:W0:Y:S01]  /*36510*/  LDCU UR34, c[0x0][0x398] ;  /* 0x00007300ff2277ac */ /* 0x000e220008000800 */
[----:B------:R-:W-:-:S02]  /*36520*/  IMAD.WIDE R12, R10, 0x2, R2 ;  /* 0x000000020a0c7825 */ /* 0x000fc400078e0202 */
[----:B------:R1:W-:Y:S01]  /*36530*/  @P6 STG.E.U16 desc[UR16][R14.64], R16 ;  /* 0x000000100e006986 */ /* 0x0003e2000c101510 */
[C---:B------:R-:W-:Y:S01]  /*36540*/  ISETP.LT.AND P6, PT, R73.reuse, UR18, !P3 ;  /* 0x0000001249007c0c */ /* 0x040fe2000dfc1270 */
[----:B------:R-:W5:Y:S02]  /*36550*/  LDCU UR52, c[0x0][0x398] ;  /* 0x00007300ff3477ac */ /* 0x000f640008000800 */
[----:B------:R0:W-:Y:S01]  /*36560*/  @P5 STG.E.U16 desc[UR16][R12.64], R11 ;  /* 0x0000000b0c005986 */ /* 0x0001e2000c101510 */
[----:B------:R-:W-:Y:S01]  /*36570*/  ISETP.LT.AND P5, PT, R92, UR65, !P3 ;  /* 0x000000415c007c0c */ /* 0x000fe2000dfa1270 */
[----:B------:R-:W2:Y:S01]  /*36580*/  LDCU UR18, c[0x0][0x398] ;  /* 0x00007300ff1277ac */ /* 0x000ea20008000800 */
[----:B------:R-:W-:Y:S02]  /*36590*/  ISETP.LT.AND P3, PT, R66, UR45, !P1 ;  /* 0x0000002d42007c0c */ /* 0x000fe4000cf61270 */
[----:B------:R-:W-:Y:S01]  /*365a0*/  ISETP.GE.AND P0, PT, R0, UR26, PT ;  /* 0x0000001a00007c0c */ /* 0x000fe2000bf06270 */
[----:B-1----:R-:W-:Y:S01]  /*365b0*/  IMAD.WIDE R14, R10, 0x2, R6 ;  /* 0x000000020a0e7825 */ /* 0x002fe200078e0206 */
[----:B------:R-:W-:Y:S01]  /*365c0*/  PRMT R16, R26, 0x7632, R16 ;  /* 0x000076321a107816 */ /* 0x000fe20000000010 */
[----:B------:R-:W1:Y:S02]  /*365d0*/  LDCU UR26, c[0x0][0x39c] ;  /* 0x00007380ff1a77ac */ /* 0x000e640008000800 */
[----:B0-----:R-:W-:Y:S01]  /*365e0*/  IMAD.WIDE R12, R10, 0x2, R4 ;  /* 0x000000020a0c7825 */ /* 0x001fe200078e0204 */
[----:B------:R0:W-:Y:S01]  /*365f0*/  @P6 STG.E.U16 desc[UR16][R14.64], R26 ;  /* 0x0000001a0e006986 */ /* 0x0001e2000c101510 */
[----:B------:R-:W-:Y:S01]  /*36600*/  ISETP.LT.AND P6, PT, R74, UR62, !P1 ;  /* 0x0000003e4a007c0c */ /* 0x000fe2000cfc1270 */
[----:B------:R-:W1:Y:S01]  /*36610*/  LDCU UR45, c[0x0][0x398] ;  /* 0x00007300ff2d77ac */ /* 0x000e620008000800 */
[----:B------:R-:W-:Y:S01]  /*36620*/  VIADD R0, R10, UR7 ;  /* 0x000000070a007c36 */ /* 0x000fe20008000000 */
[----:B------:R5:W-:Y:S01]  /*36630*/  @P5 STG.E.U16 desc[UR16][R12.64], R16 ;  /* 0x000000100c005986 */ /* 0x000be2000c101510 */
[----:B------:R-:W-:Y:S01]  /*36640*/  ISETP.LT.AND P5, PT, R73, UR20, !P1 ;  /* 0x0000001449007c0c */ /* 0x000fe2000cfa1270 */
[----:B------:R-:W1:Y:S01]  /*36650*/  LDCU UR65, c[0x0][0x398] ;  /* 0x00007300ff4177ac */ /* 0x000e620008000800 */
[----:B------:R-:W-:Y:S01]  /*36660*/  IMAD.WIDE R10, R0, 0x2, R8 ;  /* 0x00000002000a7825 */ /* 0x000fe200078e0208 */
[----:B------:R-:W-:Y:S01]  /*36670*/  ISETP.LT.AND P1, PT, R92, UR71, !P1 ;  /* 0x000000475c007c0c */ /* 0x000fe2000cf21270 */
[----:B------:R-:W1:Y:S01]  /*36680*/  LDCU UR71, c[0x0][0x39c] ;  /* 0x00007380ff4777ac */ /* 0x000e620008000800 */
[----:B0-----:R-:W-:-:S02]  /*36690*/  PRMT R14, R72, 0x7610, R14 ;  /* 0x00007610480e7816 */ /* 0x001fc4000000000e */
[----:B------:R-:W4:Y:S01]  /*366a0*/  LDL.S16 R72, [R1+0x354] ;  /* 0x0003540001487983 */ /* 0x000f220000100600 */
[----:B------:R-:W0:Y:S01]  /*366b0*/  LDCU UR62, c[0x0][0x398] ;  /* 0x00007300ff3e77ac */ /* 0x000e220008000800 */
[----:B-----5:R-:W-:Y:S02]  /*366c0*/  VIADD R12, R93, 0x5b ;  /* 0x0000005b5d0c7836 */ /* 0x020fe40000000000 */
[----:B------:R5:W-:Y:S01]  /*366d0*/  @P3 STG.E.U16 desc[UR16][R10.64], R14 ;  /* 0x0000000e0a003986 */ /* 0x000be2000c101510 */
[----:B------:R-:W-:Y:S01]  /*366e0*/  PRMT R16, R27, 0x7632, R16 ;  /* 0x000076321b107816 */ /* 0x000fe20000000010 */
[----:B------:R-:W0:Y:S01]  /*366f0*/  LDCU UR20, c[0x0][0x398] ;  /* 0x00007300ff1477ac */ /* 0x000e220008000800 */
[----:B------:R-:W-:Y:S01]  /*36700*/  ISETP.GE.AND P3, PT, R12, UR14, PT ;  /* 0x0000000e0c007c0c */ /* 0x000fe2000bf66270 */
[C---:B------:R-:W-:Y:S01]  /*36710*/  IMAD.WIDE R12, R0.reuse, 0x2, R6 ;  /* 0x00000002000c7825 */ /* 0x040fe200078e0206 */
[----:B------:R-:W4:Y:S01]  /*36720*/  LDL.LU R71, [R1+0x68] ;  /* 0x0000680001477983 */ /* 0x000f220000300800 */
[----:B------:R-:W0:Y:S02]  /*36730*/  LDCU UR14, c[0x0][0x398] ;  /* 0x00007300ff0e77ac */ /* 0x000e240008000800 */
[----:B-----5:R-:W-:-:S04]  /*36740*/  IMAD.WIDE R14, R0, 0x2, R2 ;  /* 0x00000002000e7825 */ /* 0x020fc800078e0202 */
        /* <DEDUP_REMOVED lines=11> */
[----:B-----5:R-:W-:Y:S01]  /*36800*/  IMAD.WIDE R14, R0, 0x2, R8 ;  /* 0x00000002000e7825 */ /* 0x020fe200078e0208 */
[----:B------:R-:W-:Y:S01]  /*36810*/  PRMT R17, R70, 0x7610, R17 ;  /* 0x0000761046117816 */ /* 0x000fe20000000011 */
[----:B------:R-:W5:Y:S02]  /*36820*/  LDCU UR74, c[0x0][0x398] ;  /* 0x00007300ff4a77ac */ /* 0x000f640008000800 */
        /* <DEDUP_REMOVED lines=9> */
[----:B0-----:R-:W-:Y:S01]  /*368c0*/  PRMT R13, R28, 0x7632, R13 ;  /* 0x000076321c0d7816 */ /* 0x001fe2000000000d */
[----:B-1----:R-:W-:-:S05]  /*368d0*/  IMAD.WIDE R10, R0, 0x2, R4 ;  /* 0x00000002000a7825 */ /* 0x002fca00078e0204 */
        /* <DEDUP_REMOVED lines=15> */
[----:B----4-:R-:W-:Y:S01]  /*369d0*/  F2FP.BF16.F32.PACK_AB R17, R30, R71 ;  /* 0x000000471e11723e */ /* 0x010fe200000010ff */
[C---:B------:R-:W-:Y:S01]  /*369e0*/  IMAD.WIDE R14, R12.reuse, 0x2, R8 ;  /* 0x000000020c0e7825 */ /* 0x040fe200078e0208 */
[----:B------:R-:W0:Y:S03]  /*369f0*/  LDCU UR35, c[0x0][0x398] ;  /* 0x00007300ff2377ac */ /* 0x000e260008000800 */
[----:B------:R-:W-:Y:S01]  /*36a00*/  IMAD.WIDE R10, R12, 0x2, R2 ;  /* 0x000000020c0a7825 */ /* 0x000fe200078e0202 */
[----:B------:R-:W1:Y:S03]  /*36a10*/  LDCU UR66, c[0x0][0x398] ;  /* 0x00007300ff4277ac */ /* 0x000e660008000800 */
[----:B------:R4:W-:Y:S01]  /*36a20*/  @P6 STG.E.U16 desc[UR16][R14.64], R16 ;  /* 0x000000100e006986 */ /* 0x0009e2000c101510 */
[----:B------:R-:W-:Y:S01]  /*36a30*/  ISETP.LT.AND P6, PT, R73, UR64, !P4 ;  /* 0x0000004049007c0c */ /* 0x000fe2000e7c1270 */
[----:B------:R-:W0:Y:S01]  /*36a40*/  LDCU UR64, c[0x0][0x398] ;  /* 0x00007300ff4077ac */ /* 0x000e220008000800 */
[----:B------:R-:W-:Y:S01]  /*36a50*/  ISETP.LT.AND P4, PT, R92, UR40, !P4 ;  /* 0x000000285c007c0c */ /* 0x000fe2000e781270 */
[----:B------:R1:W-:Y:S01]  /*36a60*/  @P1 STG.E.U16 desc[UR16][R10.64], R13 ;  /* 0x0000000d0a001986 */ /* 0x0003e2000c101510 */
[----:B------:R-:W-:Y:S01]  /*36a70*/  ISETP.GE.AND P2, PT, R0, UR55, PT ;  /* 0x0000003700007c0c */ /* 0x000fe2000bf46270 */
[----:B------:R-:W-:Y:S01]  /*36a80*/  VIADD R0, R12, UR7 ;  /* 0x000000070c007c36 */ /* 0x000fe20008000000 */
[----:B------:R-:W-:Y:S01]  /*36a90*/  ISETP.LT.AND P1, PT, R66, UR60, !P0 ;  /* 0x0000003c42007c0c */ /* 0x000fe2000c721270 */
[----:B------:R-:W0:Y:S01]  /*36aa0*/  LDCU UR40, c[0x0][0x39c] ;  /* 0x00007380ff2877ac */ /* 0x000e220008000800 */
[----:B----4-:R-:W-:Y:S01]  /*36ab0*/  F2FP.BF16.F32.PACK_AB R14, R29, R75 ;  /* 0x0000004b1d0e723e */ /* 0x010fe200000010ff */
[----:B------:R-:W4:Y:S01]  /*36ac0*/  LDCU UR55, c[0x0][0x398] ;  /* 0x00007300ff3777ac */ /* 0x000f220008000800 */
[----:B------:R-:W4:Y:S01]  /*36ad0*/  LDL.LU R75, [R1+0x70] ;  /* 0x00007000014b7983 */ /* 0x000f220000300800 */
[----:B-1----:R-:W-:Y:S01]  /*36ae0*/  IMAD.WIDE R10, R12, 0x2, R6 ;  /* 0x000000020c0a7825 */ /* 0x002fe200078e0206 */
[----:B------:R-:W-:-:S02]  /*36af0*/  PRMT R15, R14, 0x7632, R15 ;  /* 0x000076320e0f7816 */ /* 0x000fc4000000000f */
[----:B------:R-:W4:Y:S01]  /*36b00*/  LDL.S16 R71, [R1+0x360] ;  /* 0x0003600001477983 */ /* 0x000f220000100600 */
[----:B------:R-:W-:Y:S01]  /*36b10*/  PRMT R16, R17, 0x7632, R16 ;  /* 0x0000763211107816 */ /* 0x000fe20000000010 */
[----:B------:R-:W-:Y:S01]  /*36b20*/  IMAD.WIDE R12, R12, 0x2, R4 ;  /* 0x000000020c0c7825 */ /* 0x000fe200078e0204 */
[----:B------:R-:W1:Y:S01]  /*36b30*/  LDCU UR60, c[0x0][0x398] ;  /* 0x00007300ff3c77ac */ /* 0x000e620008000800 */
[----:B------:R0:W-:Y:S01]  /*36b40*/  @P6 STG.E.U16 desc[UR16][R10.64], R14 ;  /* 0x0000000e0a006986 */ /* 0x0001e2000c101510 */
[----:B------:R-:W-:Y:S01]  /*36b50*/  ISETP.LT.AND P6, PT, R74, UR68, !P0 ;  /* 0x000000444a007c0c */ /* 0x000fe2000c7c1270 */
[----:B------:R-:W1:Y:S02]  /*36b60*/  LDCU UR68, c[0x0][0x398] ;  /* 0x00007300ff4477ac */ /* 0x000e640008000800 */
[----:B------:R5:W-:Y:S01]  /*36b70*/  @P4 STG.E.U16 desc[UR16][R12.64], R15 ;  /* 0x0000000f0c004986 */ /* 0x000be2000c101510 */
[----:B------:R-:W-:Y:S02]  /*36b80*/  ISETP.LT.AND P4, PT, R73, UR73, !P0 ;  /* 0x0000004949007c0c */ /* 0x000fe4000c781270 */
[----:B------:R-:W-:Y:S01]  /*36b90*/  ISETP.LT.AND P0, PT, R92, UR67, !P0 ;  /* 0x000000435c007c0c */ /* 0x000fe2000c701270 */
[----:B------:R-:W1:Y:S01]  /*36ba0*/  LDCU UR73, c[0x0][0x398] ;  /* 0x00007300ff4977ac */ /* 0x000e620008000800 */
[----:B0-----:R-:W-:Y:S01]  /*36bb0*/  PRMT R14, R72, 0x7610, R14 ;  /* 0x00007610480e7816 */ /* 0x001fe2000000000e */
[----:B------:R-:W-:Y:S01]  /*36bc0*/  IMAD.WIDE R10, R0, 0x2, R8 ;  /* 0x00000002000a7825 */ /* 0x000fe200078e0208 */
[----:B------:R-:W0:Y:S03]  /*36bd0*/  LDCU UR67, c[0x0][0x398] ;  /* 0x00007300ff4377ac */ /* 0x000e260008000800 */
[----:B-----5:R-:W-:Y:S01]  /*36be0*/  VIADD R12, R93, 0x5e ;  /* 0x0000005e5d0c7836 */ /* 0x020fe20000000000 */
[----:B------:R5:W-:Y:S04]  /*36bf0*/  @P1 STG.E.U16 desc[UR16][R10.64], R14 ;  /* 0x0000000e0a001986 */ /* 0x000be8000c101510 */
[----:B------:R-:W-:Y:S01]  /*36c00*/  ISETP.GE.AND P1, PT, R12, UR72, PT ;  /* 0x000000480c007c0c */ /* 0x000fe2000bf26270 */
[C---:B------:R-:W-:Y:S01]  /*36c10*/  IMAD.WIDE R12, R0.reuse, 0x2, R6 ;  /* 0x00000002000c7825 */ /* 0x040fe200078e0206 */
[----:B------:R-:W0:Y:S03]  /*36c20*/  LDCU UR72, c[0x0][0x39c] ;  /* 0x00007380ff4877ac */ /* 0x000e260008000800 */
[----:B-----5:R-:W-:-:S04]  /*36c30*/  IMAD.WIDE R14, R0, 0x2, R2 ;  /* 0x00000002000e7825 */ /* 0x020fc800078e0202 */
[----:B------:R-:W-:Y:S01]  /*36c40*/  IMAD.WIDE R10, R0, 0x2, R4 ;  /* 0x00000002000a7825 */ /* 0x000fe200078e0204 */
[----:B------:R5:W-:Y:S04]  /*36c50*/  @P6 STG.E.U16 desc[UR16][R14.64], R18 ;  /* 0x000000120e006986 */ /* 0x000be8000c101510 */
[----:B------:R0:W-:Y:S01]  /*36c60*/  @P4 STG.E.U16 desc[UR16][R12.64], R17 ;  /* 0x000000110c004986 */ /* 0x0001e2000c101510 */
[----:B------:R-:W-:Y:S01]  /*36c70*/  ISETP.LT.AND P4, PT, R66, UR8, !P3 ;  /* 0x0000000842007c0c */ /* 0x000fe2000df81270 */
[----:B------:R-:W-:Y:S01]  /*36c80*/  VIADD R0, R0, UR7 ;  /* 0x0000000700007c36 */ /* 0x000fe20008000000 */
[----:B-----5:R-:W-:Y:S01]  /*36c90*/  PRMT R18, R91, 0x7610, R18 ;  /* 0x000076105b127816 */ /* 0x020fe20000000012 */
[----:B------:R5:W-:Y:S01]  /*36ca0*/  @P0 STG.E.U16 desc[UR16][R10.64], R16 ;  /* 0x000000100a000986 */ /* 0x000be2000c101510 */
[----:B------:R-:W-:Y:S01]  /*36cb0*/  ISETP.LT.AND P6, PT, R73, UR33, !P3 ;  /* 0x0000002149007c0c */ /* 0x000fe2000dfc1270 */
[----:B------:R-:W-:Y:S01]  /*36cc0*/  IMAD.WIDE R14, R0, 0x2, R8 ;  /* 0x00000002000e7825 */ /* 0x000fe200078e0208 */
[----:B------:R-:W1:Y:S01]  /*36cd0*/  LDCU UR8, c[0x0][0x398] ;  /* 0x00007300ff0877ac */ /* 0x000e620008000800 */
[----:B------:R-:W4:Y:S01]  /*36ce0*/  LDL.LU R91, [R1+0x74] ;  /* 0x00007400015b7983 */ /* 0x000f220000300800 */
[----:B------:R-:W-:Y:S01]  /*36cf0*/  ISETP.LT.AND P0, PT, R74, UR4, !P3 ;  /* 0x000000044a007c0c */ /* 0x000fe2000df01270 */
[----:B0-----:R-:W-:Y:S01]  /*36d00*/  IMAD.WIDE R12, R0, 0x2, R2 ;  /* 0x00000002000c7825 */ /* 0x001fe200078e0202 */
[----:B------:R-:W0:Y:S01]  /*36d10*/  LDCU UR33, c[0x0][0x39c] ;  /* 0x00007380ff2177ac */ /* 0x000e220008000800 */
[----:B-----5:R-:W-:-:S02]  /*36d20*/  PRMT R16, R70, 0x7610, R16 ;  /* 0x0000761046107816 */ /* 0x020fc40000000010 */
[----:B------:R3:W-:Y:S01]  /*36d30*/  @P4 STG.E.U16 desc[UR16][R14.64], R18 ;  /* 0x000000120e004986 */ /* 0x0007e2000c101510 */
[----:B------:R-:W-:Y:S01]  /*36d40*/  IMAD.WIDE R10, R0, 0x2, R6 ;  /* 0x00000002000a7825 */ /* 0x000fe200078e0206 */
[----:B------:R-:W5:Y:S02]  /*36d50*/  LDCU UR4, c[0x0][0x398] ;  /* 0x00007300ff0477ac */ /* 0x000f640008000800 */
[----:B------:R-:W5:Y:S04]  /*36d60*/  LDL.LU.S16 R70, [R1+0x362] ;  /* 0x0003620001467983 */ /* 0x000f680000300600 */
[----:B------:R-:W5:Y:S04]  /*36d70*/  LDL.LU R72, [R1+0x78] ;  /* 0x0000780001487983 */ /* 0x000f680000300800 */
[----:B------:R2:W-:Y:S01]  /*36d80*/  @P0 STG.E.U16 desc[UR16][R12.64], R16 ;  /* 0x000000100c000986 */ /* 0x0005e2000c101510 */
[----:B---3--:R-:W-:-:S03]  /*36d90*/  PRMT R15, R90, 0x7610, R15 ;  /* 0x000076105a0f7816 */ /* 0x008fc6000000000f */
[----:B------:R-:W3:Y:S01]  /*36da0*/  LDL.S16 R90, [R1+0x364] ;  /* 0x00036400015a7983 */ /* 0x000ee20000100600 */
[----:B--2---:R-:W-:-:S03]  /*36db0*/  PRMT R16, R89, 0x7610, R16 ;  /* 0x0000761059107816 */ /* 0x004fc60000000010 */
[----:B------:R-:W2:Y:S01]  /*36dc0*/  LDL.LU.S16 R89, [R1+0x366] ;  /* 0x0003660001597983 */ /* 0x000ea20000300600 */
[----:B------:R-:W-:Y:S01]  /*36dd0*/  ISETP.LT.AND P3, PT, R92, UR31, !P3 ;  /* 0x0000001f5c007c0c */ /* 0x000fe2000df61270 */
[----:B------:R-:W-:Y:S01]  /*36de0*/  VIADD R14, R0, UR7 ;  /* 0x00000007000e7c36 */ /* 0x000fe20008000000 */
[----:B------:R-:W-:Y:S01]  /*36df0*/  PRMT R12, R31, 0x7632, R12 ;  /* 0x000076321f0c7816 */ /* 0x000fe2000000000c */
[----:B------:R0:W-:Y:S01]  /*36e00*/  @P6 STG.E.U16 desc[UR16][R10.64], R31 ;  /* 0x0000001f0a006986 */ /* 0x0001e2000c101510 */
[----:B------:R-:W-:Y:S01]  /*36e10*/  ISETP.LT.AND P6, PT, R66, UR44, !P5 ;  /* 0x0000002c42007c0c */ /* 0x000fe2000efc1270 */
[----:B------:R-:W-:Y:S01]  /*36e20*/  VIADD R17, R93, 0x5f ;  /* 0x0000005f5d117836 */ /* 0x000fe20000000000 */
[----:B------:R-:W-:Y:S01]  /*36e30*/  ISETP.LT.AND P0, PT, R74, UR69, !P5 ;  /* 0x000000454a007c0c */ /* 0x000fe2000ef01270 */
[----:B------:R-:W1:Y:S01]  /*36e40*/  LDCU UR31, c[0x0][0x398] ;  /* 0x00007300ff1f77ac */ /* 0x000e620008000800 */
[----:B0-----:R-:W-:Y:S02]  /*36e50*/  IMAD.WIDE R10, R0, 0x2, R4 ;  /* 0x00000002000a7825 */ /* 0x001fe400078e0204 */
[----:B------:R-:W-:Y:S01]  /*36e60*/  ISETP.GE.AND P4, PT, R17, UR48, PT ;  /* 0x0000003011007c0c */ /* 0x000fe2000bf86270 */
[----:B------:R-:W0:Y:S02]  /*36e70*/  LDCU UR44, c[0x0][0x398] ;  /* 0x00007300ff2c77ac */ /* 0x000e240008000800 */
[----:B------:R1:W-:Y:S01]  /*36e80*/  @P3 STG.E.U16 desc[UR16][R10.64], R12 ;  /* 0x0000000c0a003986 */ /* 0x0003e2000c101510 */
[----:B------:R-:W-:Y:S01]  /*36e90*/  VIADD R0, R93, 0x60 ;  /* 0x000000605d007836 */ /* 0x000fe20000000000 */
[----:B------:R-:W0:Y:S01]  /*36ea0*/  LDCU UR69, c[0x0][0x398] ;  /* 0x00007300ff4577ac */ /* 0x000e220008000800 */
[----:B------:R-:W0:Y:S01]  /*36eb0*/  LDCU UR48, c[0x0][0x398] ;  /* 0x00007300ff3077ac */ /* 0x000e220008000800 */
[----:B-1----:R-:W-:-:S04]  /*36ec0*/  IMAD.WIDE R12, R14, 0x2, R8 ;  /* 0x000000020e0c7825 */ /* 0x002fc800078e0208 */
[----:B------:R-:W-:Y:S01]  /*36ed0*/  IMAD.WIDE R10, R14, 0x2, R2 ;  /* 0x000000020e0a7825 */ /* 0x000fe200078e0202 */
        /* <DEDUP_REMOVED lines=9> */
[----:B-1----:R-:W-:Y:S01]  /*36f70*/  IMAD.WIDE R12, R14, 0x2, R4 ;  /* 0x000000020e0c7825 */ /* 0x002fe200078e0204 */
[----:B------:R-:W1:Y:S01]  /*36f80*/  LDCU UR12, c[0x0][0x398] ;  /* 0x00007300ff0c77ac */ /* 0x000e620008000800 */
[----:B----4-:R-:W-:-:S02]  /*36f90*/  F2FP.BF16.F32.PACK_AB R16, R32, R75 ;  /* 0x0000004b2010723e */ /* 0x010fc400000010ff */
[----:B------:R-:W-:Y:S01]  /*36fa0*/  IMAD.WIDE R10, R14, 0x2, R6 ;  /* 0x000000020e0a7825 */ /* 0x000fe200078e0206 */
[----:B------:R-:W-:Y:S01]  /*36fb0*/  PRMT R14, R71, 0x7610, R14 ;  /* 0x00007610470e7816 */ /* 0x000fe2000000000e */
[----:B------:R-:W4:Y:S01]  /*36fc0*/  LDCU UR61, c[0x0][0x398] ;  /* 0x00007300ff3d77ac */ /* 0x000f220008000800 */
[----:B------:R-:W-:Y:S01]  /*36fd0*/  PRMT R15, R16, 0x7632, R15 ;  /* 0x00007632100f7816 */ /* 0x000fe2000000000f */
[----:B------:R-:W4:Y:S04]  /*36fe0*/  LDL.LU R71, [R1+0x7c] ;  /* 0x00007c0001477983 */ /* 0x000f280000300800 */
[----:B------:R0:W-:Y:S01]  /*36ff0*/  @P6 STG.E.U16 desc[UR16][R10.64], R16 ;  /* 0x000000100a006986 */ /* 0x0001e2000c101510 */
[----:B------:R-:W-:Y:S01]  /*37000*/  ISETP.LT.AND P6, PT, R74, UR30, !P2 ;  /* 0x0000001e4a007c0c */ /* 0x000fe2000d7c1270 */
[----:B------:R-:W1:Y:S02]  /*37010*/  LDCU UR30, c[0x0][0x398] ;  /* 0x00007300ff1e77ac */ /* 0x000e640008000800 */
[----:B------:R0:W-:Y:S01]  /*37020*/  @P5 STG.E.U16 desc[UR16][R12.64], R15 ;  /* 0x0000000f0c005986 */ /* 0x0001e2000c101510 */
[----:B------:R-:W-:Y:S01]  /*37030*/  ISETP.LT.AND P5, PT, R73, UR42, !P2 ;  /* 0x0000002a49007c0c */ /* 0x000fe2000d7a1270 */
[----:B------:R-:W1:Y:S01]  /*37040*/  LDCU UR42, c[0x0][0x398] ;  /* 0x00007300ff2a77ac */ /* 0x000e620008000800 */
[----:B------:R-:W-:Y:S01]  /*37050*/  ISETP.LT.AND P2, PT, R92, UR43, !P2 ;  /* 0x0000002b5c007c0c */ /* 0x000fe2000d741270 */
[----:B------:R-:W1:Y:S01]  /*37060*/  LDCU UR43, c[0x0][0x39c] ;  /* 0x00007380ff2b77ac */ /* 0x000e620008000800 */
[----:B0-----:R-:W-:-:S04]  /*37070*/  IMAD.WIDE R10, R0, 0x2, R8 ;  /* 0x00000002000a7825 */ /* 0x001fc800078e0208 */
[----:B------:R-:W-:Y:S01]  /*37080*/  VIADD R12, R93, 0x61 ;  /* 0x000000615d0c7836 */ /* 0x000fe20000000000 */
[----:B------:R-:W-:Y:S02]  /*37090*/  F2FP.BF16.F32.PACK_AB R17, R33, R91 ;  /* 0x0000005b2111723e */ /* 0x000fe400000010ff */
[----:B------:R-:W4:Y:S04]  /*370a0*/  LDL.S16 R91, [R1+0x368] ;  /* 0x00036800015b7983 */ /* 0x000f280000100600 */
[----:B------:R0:W-:Y:S01]  /*370b0*/  @P0 STG.E.U16 desc[UR16][R10.64], R14 ;  /* 0x0000000e0a000986 */ /* 0x0001e2000c101510 */
[----:B-----5:R-:W-:-:S03]  /*370c0*/  PRMT R16, R70, 0x7610, R16 ;  /* 0x0000761046107816 */ /* 0x020fc60000000010 */
[----:B------:R-:W5:Y:S01]  /*370d0*/  LDL.LU.S16 R70, [R1+0x36a] ;  /* 0x00036a0001467983 */ /* 0x000f620000300600 */
[----:B------:R-:W-:Y:S01]  /*370e0*/  ISETP.GE.AND P0, PT, R12, UR22, PT ;  /* 0x000000160c007c0c */ /* 0x000fe2000bf06270 */
[C---:B------:R-:W-:Y:S01]  /*370f0*/  IMAD.WIDE R12, R0.reuse, 0x2, R6 ;  /* 0x00000002000c7825 */ /* 0x040fe200078e0206 */
[----:B------:R-:W-:Y:S01]  /*37100*/  PRMT R18, R17, 0x7632, R18 ;  /* 0x0000763211127816 */ /* 0x000fe20000000012 */
[----:B------:R-:W1:Y:S02]  /*37110*/  LDCU UR22, c[0x0][0x398] ;  /* 0x00007300ff1677ac */ /* 0x000e640008000800 */
[----:B0-----:R-:W-:-:S04]  /*37120*/  IMAD.WIDE R10, R0, 0x2, R2 ;  /* 0x00000002000a7825 */ /* 0x001fc800078e0202 */
[----:B------:R-:W-:Y:S01]  /*37130*/  IMAD.WIDE R14, R0, 0x2, R4 ;  /* 0x00000002000e7825 */ /* 0x000fe200078e0204 */
[----:B------:R-:W-:Y:S04]  /*37140*/  @P6 STG.E.U16 desc[UR16][R10.64], R16 ;  /* 0x000000100a006986 */ /* 0x000fe8000c101510 */
[----:B------:R-:W-:Y:S04]  /*37150*/  @P5 STG.E.U16 desc[UR16][R12.64], R17 ;  /* 0x000000110c005986 */ /* 0x000fe8000c101510 */
[----:B------:R3:W-:Y:S02]  /*37160*/  @P2 STG.E.U16 desc[UR16][R14.64], R18 ;  /* 0x000000120e002986 */ /* 0x0007e4000c101510 */
[----:B---3--:R-:W-:-:S02]  /*37170*/  PRMT R18, R90, 0x7610, R18 ;  /* 0x000076105a127816 */ /* 0x008fc40000000012 */
[----:B------:R-:W3:Y:S01]  /*37180*/  LDL.S16 R90, [R1+0x36c] ;  /* 0x00036c00015a7983 */ /* 0x000ee20000100600 */
[----:B--2---:R-:W-:-:S03]  /*37190*/  PRMT R19, R89, 0x7610, R19 ;  /* 0x0000761059137816 */ /* 0x004fc60000000013 */
[----:B------:R-:W2:Y:S01]  /*371a0*/  LDL.LU.S16 R89, [R1+0x36e] ;  /* 0x00036e0001597983 */ /* 0x000ea20000300600 */
[----:B------:R-:W-:Y:S01]  /*371b0*/  ISETP.LT.AND P5, PT, R66, UR38, !P1 ;  /* 0x0000002642007c0c */ /* 0x000fe2000cfa1270 */
[----:B------:R-:W-:Y:S01]  /*371c0*/  VIADD R0, R0, UR7 ;  /* 0x0000000700007c36 */ /* 0x000fe20008000000 */
[----:B------:R-:W-:Y:S01]  /*371d0*/  ISETP.LT.AND P6, PT, R74, UR47, !P1 ;  /* 0x0000002f4a007c0c */ /* 0x000fe2000cfc1270 */
[----:B------:R-:W2:Y:S01]  /*371e0*/  LDL.LU R75, [R1+0x80] ;  /* 0x00008000014b7983 */ /* 0x000ea20000300800 */
[----:B------:R-:W-:Y:S01]  /*371f0*/  ISETP.LT.AND P2, PT, R73, UR32, !P1 ;  /* 0x0000002049007c0c */ /* 0x000fe2000cf41270 */
[----:B------:R-:W-:Y:S01]  /*37200*/  IMAD.WIDE R16, R0, 0x2, R8 ;  /* 0x0000000200107825 */ /* 0x000fe200078e0208 */
[----:B------:R-:W-:Y:S01]  /*37210*/  F2FP.BF16.F32.PACK_AB R20, R34, R72 ;  /* 0x000000482214723e */ /* 0x000fe200000010ff */
[----:B------:R-:W0:Y:S02]  /*37220*/  LDCU UR38, c[0x0][0x398] ;  /* 0x00007300ff2677ac */ /* 0x000e240008000800 */
[----:B------:R-:W-:-:S04]  /*37230*/  IMAD.WIDE R10, R0, 0x2, R2 ;  /* 0x00000002000a7825 */ /* 0x000fc800078e0202 */
[----:B------:R-:W-:Y:S01]  /*37240*/  IMAD.WIDE R12, R0, 0x2, R6 ;  /* 0x00000002000c7825 */ /* 0x000fe200078e0206 */
[----:B------:R0:W-:Y:S01]  /*37250*/  @P5 STG.E.U16 desc[UR16][R16.64], R18 ;  /* 0x0000001210005986 */ /* 0x0001e2000c101510 */
[----:B------:R-:W-:Y:S01]  /*37260*/  ISETP.LT.AND P1, PT, R92, UR36, !P1 ;  /* 0x000000245c007c0c */ /* 0x000fe2000cf21270 */
[----:B------:R-:W1:Y:S02]  /*37270*/  LDCU UR36, c[0x0][0x39c] ;  /* 0x00007380ff2477ac */ /* 0x000e640008000800 */
[----:B------:R0:W-:Y:S01]  /*37280*/  @P6 STG.E.U16 desc[UR16][R10.64], R19 ;  /* 0x000000130a006986 */ /* 0x0001e2000c101510 */
[----:B------:R-:W-:Y:S01]  /*37290*/  IMAD.WIDE R14, R0, 0x2, R4 ;  /* 0x00000002000e7825 */ /* 0x000fe200078e0204 */
[----:B------:R-:W1:Y:S02]  /*372a0*/  LDCU UR47, c[0x0][0x398] ;  /* 0x00007300ff2f77ac */ /* 0x000e640008000800 */
[----:B------:R1:W-:Y:S01]  /*372b0*/  @P2 STG.E.U16 desc[UR16][R12.64], R20 ;  /* 0x000000140c002986 */ /* 0x0003e2000c101510 */
[----:B------:R-:W-:Y:S01]  /*372c0*/  ISETP.LT.AND P2, PT, R66, UR51, !P4 ;  /* 0x0000003342007c0c */ /* 0x000fe2000e741270 */
[----:B------:R-:W-:Y:S01]  /*372d0*/  VIADD R0, R0, UR7 ;  /* 0x0000000700007c36 */ /* 0x000fe20008000000 */
[----:B------:R-:W-:Y:S01]  /*372e0*/  PRMT R21, R20, 0x7632, R21 ;  /* 0x0000763214157816 */ /* 0x000fe20000000015 */
[----:B0-----:R-:W-:Y:S01]  /*372f0*/  VIADD R16, R93, 0x62 ;  /* 0x000000625d107836 */ /* 0x001fe20000000000 */
[----:B------:R-:W0:Y:S01]  /*37300*/  LDCU UR32, c[0x0][0x398] ;  /* 0x00007300ff2077ac */ /* 0x000e220008000800 */
[----:B------:R-:W-:-:S02]  /*37310*/  IMAD.WIDE R10, R0, 0x2, R8 ;  /* 0x00000002000a7825 */ /* 0x000fc400078e0208 */
[----:B------:R0:W-:Y:S01]  /*37320*/  @P1 STG.E.U16 desc[UR16][R14.64], R21 ;  /* 0x000000150e001986 */ /* 0x0001e2000c101510 */
[----:B------:R-:W-:Y:S01]  /*37330*/  ISETP.GE.AND P1, PT, R16, UR57, PT ;  /* 0x0000003910007c0c */ /* 0x000fe2000bf26270 */
[----:B------:R-:W0:Y:S01]  /*37340*/  LDCU UR51, c[0x0][0x398] ;  /* 0x00007300ff3377ac */ /* 0x000e220008000800 */
[----:B----4-:R-:W-:Y:S01]  /*37350*/  F2FP.BF16.F32.PACK_AB R35, R35, R71 ;  /* 0x000000472323723e */ /* 0x010fe200000010ff */
[----:B-1----:R-:W-:Y:S01]  /*37360*/  IMAD.WIDE R12, R0, 0x2, R2 ;  /* 0x00000002000c7825 */ /* 0x002fe200078e0202 */
[----:B------:R-:W4:Y:S01]  /*37370*/  LDL.S16 R71, [R1+0x370] ;  /* 0x0003700001477983 */ /* 0x000f220000100600 */
[----:B------:R-:W-:Y:S02]  /*37380*/  PRMT R18, R91, 0x7610, R18 ;  /* 0x000076105b127816 */ /* 0x000fe40000000012 */
[----:B-----5:R-:W-:Y:S01]  /*37390*/  PRMT R17, R70, 0x7610, R17 ;  /* 0x0000761046117816 */ /* 0x020fe20000000011 */
[----:B------:R-:W5:Y:S01]  /*373a0*/  LDL.LU R91, [R1+0x84] ;  /* 0x00008400015b7983 */ /* 0x000f620000300800 */
[----:B0-----:R-:W-:Y:S01]  /*373b0*/  IMAD.WIDE R14, R0, 0x2, R6 ;  /* 0x00000002000e7825 */ /* 0x001fe200078e0206 */
[----:B------:R-:W-:Y:S01]  /*373c0*/  ISETP.LT.AND P5, PT, R74, UR58, !P4 ;  /* 0x0000003a4a007c0c */ /* 0x000fe2000e7a1270 */
[----:B------:R-:W0:Y:S01]  /*373d0*/  LDCU UR57, c[0x0][0x398] ;  /* 0x00007300ff3977ac */ /* 0x000e220008000800 */
[----:B------:R-:W5:Y:S01]  /*373e0*/  LDL.LU.S16 R70, [R1+0x372] ;  /* 0x0003720001467983 */ /* 0x000f620000300600 */
[----:B------:R-:W-:-:S03]  /*373f0*/  VIADD R16, R0, UR7 ;  /* 0x0000000700107c36 */ /* 0x000fc60008000000 */
[----:B------:R1:W-:Y:S04]  /*37400*/  @P2 STG.E.U16 desc[UR16][R10.64], R18 ;  /* 0x000000120a002986 */ /* 0x0003e8000c101510 */
[----:B------:R-:W5:Y:S01]  /*37410*/  LDL.LU R72, [R1+0x88] ;  /* 0x0000880001487983 */ /* 0x000f620000300800 */
[----:B-1----:R-:W-:Y:S01]  /*37420*/  IMAD.WIDE R10, R0, 0x2, R4 ;  /* 0x00000002000a7825 */ /* 0x002fe200078e0204 */
[----:B---3--:R-:W-:Y:S02]  /*37430*/  PRMT R18, R90, 0x7610, R18 ;  /* 0x000076105a127816 */ /* 0x008fe40000000012 */
[----:B------:R-:W3:Y:S01]  /*37440*/  LDL.S16 R90, [R1+0x374] ;  /* 0x00037400015a7983 */ /* 0x000ee20000100600 */
[----:B--2---:R-:W-:-:S03]  /*37450*/  PRMT R0, R89, 0x7610, R0 ;  /* 0x0000761059007816 */ /* 0x004fc60000000000 */
[----:B------:R-:W2:Y:S01]  /*37460*/  LDL.LU.S16 R89, [R1+0x376] ;  /* 0x0003760001597983 */ /* 0x000ea20000300600 */
[----:B------:R-:W-:Y:S02]  /*37470*/  ISETP.LT.AND P6, PT, R73, UR76, !P4 ;  /* 0x0000004c49007c0c */ /* 0x000fe4000e7c1270 */
[----:B------:R-:W-:Y:S01]  /*37480*/  ISETP.LT.AND P4, PT, R92, UR37, !P4 ;  /* 0x000000255c007c0c */ /* 0x000fe2000e781270 */
[----:B------:R1:W-:Y:S01]  /*37490*/  @P5 STG.E.U16 desc[UR16][R12.64], R17 ;  /* 0x000000110c005986 */ /* 0x0003e2000c101510 */
[----:B------:R-:W-:Y:S01]  /*374a0*/  ISETP.LT.AND P5, PT, R66, UR50, !P3 ;  /* 0x0000003242007c0c */ /* 0x000fe2000dfa1270 */
[----:B------:R-:W0:Y:S01]  /*374b0*/  LDCU UR50, c[0x0][0x39c] ;  /* 0x00007380ff3277ac */ /* 0x000e220008000800 */
[----:B------:R-:W-:Y:S01]  /*374c0*/  PRMT R19, R35, 0x7632, R19 ;  /* 0x0000763223137816 */ /* 0x000fe20000000013 */
[----:B------:R-:W0:Y:S06]  /*374d0*/  LDCU UR37, c[0x0][0x398] ;  /* 0x00007300ff2577ac */ /* 0x000e2c0008000800 */
[----:B------:R0:W-:Y:S01]  /*374e0*/  @P6 STG.E.U16 desc[UR16][R14.64], R35 ;  /* 0x000000230e006986 */ /* 0x0001e2000c101510 */
[----:B------:R-:W-:Y:S01]  /*374f0*/  ISETP.LT.AND P6, PT, R74, UR63, !P3 ;  /* 0x0000003f4a007c0c */ /* 0x000fe2000dfc1270 */
[----:B-1----:R-:W-:-:S02]  /*37500*/  IMAD.WIDE R12, R16, 0x2, R8 ;  /* 0x00000002100c7825 */ /* 0x002fc400078e0208 */
[----:B------:R1:W-:Y:S01]  /*37510*/  @P4 STG.E.U16 desc[UR16][R10.64], R19 ;  /* 0x000000130a004986 */ /* 0x0003e2000c101510 */
[----:B------:R-:W-:Y:S01]  /*37520*/  ISETP.LT.AND P4, PT, R92, UR56, !P3 ;  /* 0x000000385c007c0c */ /* 0x000fe2000df81270 */
[----:B------:R-:W-:Y:S01]  /*37530*/  VIADD R17, R93, 0x63 ;  /* 0x000000635d117836 */ /* 0x000fe20000000000 */
[----:B------:R-:W2:Y:S01]  /*37540*/  LDCU UR56, c[0x0][0x398] ;  /* 0x00007300ff3877ac */ /* 0x000ea20008000800 */
[----:B------:R1:W-:Y:S01]  /*37550*/  @P5 STG.E.U16 desc[UR16][R12.64], R18 ;  /* 0x000000120c005986 */ /* 0x0003e2000c101510 */
[----:B0-----:R-:W-:Y:S01]  /*37560*/  IMAD.WIDE R14, R16, 0x2, R2 ;  /* 0x00000002100e7825 */ /* 0x001fe200078e0202 */
[----:B------:R-:W-:Y:S01]  /*37570*/  ISETP.LT.AND P5, PT, R73, UR10, !P3 ;  /* 0x0000000a49007c0c */ /* 0x000fe2000dfa1270 */
[----:B------:R-:W0:Y:S03]  /*37580*/  LDCU UR10, c[0x0][0x398] ;  /* 0x00007300ff0a77ac */ /* 0x000e260008000800 */
[----:B------:R0:W-:Y:S01]  /*37590*/  @P6 STG.E.U16 desc[UR16][R14.64], R0 ;  /* 0x000000000e006986 */ /* 0x0001e2000c101510 */
[----:B------:R-:W-:-:S02]  /*375a0*/  ISETP.LT.AND P6, PT, R66, UR59, !P0 ;  /* 0x0000003b42007c0c */ /* 0x000fc4000c7c1270 */
[----:B-1----:R-:W-:Y:S01]  /*375b0*/  F2FP.BF16.F32.PACK_AB R19, R36, R75 ;  /* 0x0000004b2413723e */ /* 0x002fe200000010ff */
[C---:B------:R-:W-:Y:S01]  /*375c0*/  IMAD.WIDE R10, R16.reuse, 0x2, R6 ;  /* 0x00000002100a7825 */ /* 0x040fe200078e0206 */
[----:B------:R-:W-:Y:S01]  /*375d0*/  ISETP.GE.AND P2, PT, R17, UR26, PT ;  /* 0x0000001a11007c0c */ /* 0x000fe2000bf46270 */
[----:B------:R-:W1:Y:S01]  /*375e0*/  LDCU UR26, c[0x0][0x398] ;  /* 0x00007300ff1a77ac */ /* 0x000e620008000800 */
[----:B------:R-:W-:Y:S01]  /*375f0*/  PRMT R20, R19, 0x7632, R20 ;  /* 0x0000763213147816 */ /* 0x000fe20000000014 */
[----:B------:R-:W-:-:S04]  /*37600*/  IMAD.WIDE R12, R16, 0x2, R4 ;  /* 0x00000002100c7825 */ /* 0x000fc800078e0204 */
[----:B0-----:R-:W-:Y:S02]  /*37610*/  VIADD R0, R16, UR7 ;  /* 0x0000000710007c36 */ /* 0x001fe40008000000 */
[----:B------:R-:W-:Y:S02]  /*37620*/  VIADD R17, R93, 0x64 ;  /* 0x000000645d117836 */ /* 0x000fe40000000000 */
[----:B------:R-:W-:Y:S01]  /*37630*/  IMAD.WIDE R14, R0, 0x2, R8 ;  /* 0x00000002000e7825 */ /* 0x000fe200078e0208 */
[----:B------:R0:W-:Y:S02]  /*37640*/  @P5 STG.E.U16 desc[UR16][R10.64], R19 ;  /* 0x000000130a005986 */ /* 0x0001e4000c101510 */
[----:B------:R-:W-:Y:S02]  /*37650*/  ISETP.GE.AND P3, PT, R17, UR71, PT ;  /* 0x0000004711007c0c */ /* 0x000fe4000bf66270 */
[----:B------:R1:W-:Y:S01]  /*37660*/  @P4 STG.E.U16 desc[UR16][R12.64], R20 ;  /* 0x000000140c004986 */ /* 0x0003e2000c101510 */
[----:B----4-:R-:W-:-:S03]  /*37670*/  PRMT R18, R71, 0x7610, R18 ;  /* 0x0000761047127816 */ /* 0x010fc60000000012 */
[----:B------:R-:W4:Y:S01]  /*37680*/  LDL.LU R71, [R1+0x8c] ;  /* 0x00008c0001477983 */ /* 0x000f220000300800 */
[----:B------:R-:W-:Y:S01]  /*37690*/  ISETP.LT.AND P4, PT, R74, UR53, !P0 ;  /* 0x000000354a007c0c */ /* 0x000fe2000c781270 */
[----:B0-----:R-:W-:Y:S01]  /*376a0*/  IMAD.WIDE R10, R0, 0x2, R2 ;  /* 0x00000002000a7825 */ /* 0x001fe200078e0202 */
[----:B------:R-:W-:Y:S01]  /*376b0*/  ISETP.LT.AND P5, PT, R73, UR49, !P0 ;  /* 0x0000003149007c0c */ /* 0x000fe2000c7a1270 */
[----:B------:R0:W-:Y:S01]  /*376c0*/  @P6 STG.E.U16 desc[UR16][R14.64], R18 ;  /* 0x000000120e006986 */ /* 0x0001e2000c101510 */
[----:B------:R-:W-:Y:S01]  /*376d0*/  ISETP.LT.AND P6, PT, R92, UR54, !P0 ;  /* 0x000000365c007c0c */ /* 0x000fe2000c7c1270 */
[C---:B-1----:R-:W-:Y:S01]  /*376e0*/  IMAD.WIDE R12, R0.reuse, 0x2, R6 ;  /* 0x00000002000c7825 */ /* 0x042fe200078e0206 */
[----:B------:R-:W1:Y:S03]  /*376f0*/  LDCU UR49, c[0x0][0x398] ;  /* 0x00007300ff3177ac */ /* 0x000e660008000800 */
[----:B------:R-:W-:Y:S01]  /*37700*/  VIADD R16, R93, 0x65 ;  /* 0x000000655d107836 */ /* 0x000fe20000000000 */
[----:B------:R-:W1:Y:S01]  /*37710*/  LDCU UR53, c[0x0][0x398] ;  /* 0x00007300ff3577ac */ /* 0x000e620008000800 */
[----:B0-----:R-:W-:Y:S01]  /*37720*/  IMAD.WIDE R14, R0, 0x2, R4 ;  /* 0x00000002000e7825 */ /* 0x001fe200078e0204 */
[----:B------:R-:W0:Y:S01]  /*37730*/  LDCU UR54, c[0x0][0x398] ;  /* 0x00007300ff3677ac */ /* 0x000e220008000800 */
[----:B-----5:R-:W-:-:S02]  /*37740*/  F2FP.BF16.F32.PACK_AB R18, R37, R91 ;  /* 0x0000005b2512723e */ /* 0x020fc400000010ff */
[----:B------:R-:W5:Y:S01]  /*37750*/  LDL.S16 R91, [R1+0x378] ;  /* 0x00037800015b7983 */ /* 0x000f620000100600 */
[----:B------:R-:W-:-:S03]  /*37760*/  PRMT R17, R70, 0x7610, R17 ;  /* 0x0000761046117816 */ /* 0x000fc60000000011 */
[----:B------:R-:W5:Y:S01]  /*37770*/  LDL.LU.S16 R70, [R1+0x37a] ;  /* 0x00037a0001467983 */ /* 0x000f620000300600 */
[----:B------:R-:W-:-:S03]  /*37780*/  PRMT R19, R18, 0x7632, R19 ;  /* 0x0000763212137816 */ /* 0x000fc60000000013 */
[----:B------:R-:W-:Y:S04]  /*37790*/  @P4 STG.E.U16 desc[UR16][R10.64], R17 ;  /* 0x000000110a004986 */ /* 0x000fe8000c101510 */
[----:B------:R3:W-:Y:S04]  /*377a0*/  @P5 STG.E.U16 desc[UR16][R12.64], R18 ;  /* 0x000000120c005986 */ /* 0x0007e8000c101510 */
[----:B------:R2:W-:Y:S01]  /*377b0*/  @P6 STG.E.U16 desc[UR16][R14.64], R19 ;  /* 0x000000130e006986 */ /* 0x0005e2000c101510 */
[----:B---3--:R-:W-:-:S03]  /*377c0*/  PRMT R18, R90, 0x7610, R18 ;  /* 0x000076105a127816 */ /* 0x008fc60000000012 */
        /* <DEDUP_REMOVED lines=9> */
[----:B------:R-:W-:Y:S01]  /*37860*/  ISETP.LT.AND P1, PT, R92, UR18, !P1 ;  /* 0x000000125c007c0c */ /* 0x000fe2000cf21270 */
[----:B------:R-:W0:Y:S01]  /*37870*/  LDCU UR34, c[0x0][0x398] ;  /* 0x00007300ff2277ac */ /* 0x000e220008000800 */
[----:B------:R-:W-:Y:S01]  /*37880*/  F2FP.BF16.F32.PACK_AB R20, R38, R72 ;  /* 0x000000482614723e */ /* 0x000fe200000010ff */
[----:B------:R-:W-:Y:S01]  /*37890*/  IMAD.WIDE R12, R0, 0x2, R2 ;  /* 0x00000002000c7825 */ /* 0x000fe200078e0202 */
[----:B------:R-:W-:Y:S01]  /*378a0*/  ISETP.GE.AND P0, PT, R16, UR39, PT ;  /* 0x0000002710007c0c */ /* 0x000fe2000bf06270 */
[----:B------:R-:W0:Y:S01]  /*378b0*/  LDCU UR39, c[0x0][0x39c] ;  /* 0x00007380ff2777ac */ /* 0x000e220008000800 */
[----:B------:R-:W-:Y:S01]  /*378c0*/  PRMT R21, R20, 0x7632, R21 ;  /* 0x0000763214157816 */ /* 0x000fe20000000015 */
[C---:B------:R-:W-:Y:S01]  /*378d0*/  IMAD.WIDE R14, R0.reuse, 0x2, R6 ;  /* 0x00000002000e7825 */ /* 0x040fe200078e0206 */
[----:B------:R5:W-:Y:S01]  /*378e0*/  @P6 STG.E.U16 desc[UR16][R10.64], R18 ;  /* 0x000000120a006986 */ /* 0x000be2000c101510 */
[----:B------:R-:W0:Y:S02]  /*378f0*/  LDCU UR18, c[0x0][0x398] ;  /* 0x00007300ff1277ac */ /* 0x000e240008000800 */
[----:B------:R-:W-:Y:S01]  /*37900*/  IMAD.WIDE R16, R0, 0x2, R4 ;  /* 0x0000000200107825 */ /* 0x000fe200078e0204 */
[----:B------:R-:W-:Y:S01]  /*37910*/  @P5 STG.E.U16 desc[UR16][R12.64], R19 ;  /* 0x000000130c005986 */ /* 0x000fe2000c101510 */
[----:B------:R-:W0:Y:S03]  /*37920*/  LDCU UR52, c[0x0][0x398] ;  /* 0x00007300ff3477ac */ /* 0x000e260008000800 */
[----:B------:R-:W-:Y:S01]  /*37930*/  @P4 STG.E.U16 desc[UR16][R14.64], R20 ;  /* 0x000000140e004986 */ /* 0x000fe2000c101510 */
[----:B------:R-:W-:Y:S01]  /*37940*/  ISETP.LT.AND P4, PT, R66, UR45, !P2 ;  /* 0x0000002d42007c0c */ /* 0x000fe2000d781270 */
[----:B------:R-:W-:Y:S01]  /*37950*/  VIADD R0, R0, UR7 ;  /* 0x0000000700007c36 */ /* 0x000fe20008000000 */
[----:B----4-:R-:W-:Y:S01]  /*37960*/  F2FP.BF16.F32.PACK_AB R39, R39, R71 ;  /* 0x000000472727723e */ /* 0x010fe200000010ff */
[----:B------:R4:W-:Y:S01]  /*37970*/  @P1 STG.E.U16 desc[UR16][R16.64], R21 ;  /* 0x0000001510001986 */ /* 0x0009e2000c101510 */
[----:B-----5:R-:W-:-:S03]  /*37980*/  PRMT R18, R91, 0x7610, R18 ;  /* 0x000076105b127816 */ /* 0x020fc60000000012 */
[----:B------:R-:W5:Y:S01]  /*37990*/  LDL.S16 R71, [R1+0x380] ;  /* 0x0003800001477983 */ /* 0x000f620000100600 */
[----:B------:R-:W-:Y:S01]  /*379a0*/  ISETP.LT.AND P5, PT, R74, UR65, !P2 ;  /* 0x000000414a007c0c */ /* 0x000fe2000d7a1270 */
[----:B------:R-:W0:Y:S01]  /*379b0*/  LDCU UR45, c[0x0][0x398] ;  /* 0x00007300ff2d77ac */ /* 0x000e220008000800 */
[----:B----4-:R-:W-:Y:S01]  /*379c0*/  PRMT R17, R70, 0x7610, R17 ;  /* 0x0000761046117816 */ /* 0x010fe20000000011 */
[----:B------:R-:W4:Y:S04]  /*379d0*/  LDL.LU R91, [R1+0x94] ;  /* 0x00009400015b7983 */ /* 0x000f280000300800 */
[----:B------:R-:W4:Y:S01]  /*379e0*/  LDL.LU.S16 R70, [R1+0x382] ;  /* 0x0003820001467983 */ /* 0x000f220000300600 */
[----:B------:R-:W-:-:S03]  /*379f0*/  IMAD.WIDE R10, R0, 0x2, R8 ;  /* 0x00000002000a7825 */ /* 0x000fc600078e0208 */
[----:B------:R-:W4:Y:S01]  /*37a00*/  LDL.LU R72, [R1+0x98] ;  /* 0x0000980001487983 */ /* 0x000f220000300800 */
[----:B------:R-:W-:-:S03]  /*37a10*/  VIADD R16, R93, 0x66 ;  /* 0x000000665d107836 */ /* 0x000fc60000000000 */
[----:B------:R0:W-:Y:S01]  /*37a20*/  @P4 STG.E.U16 desc[UR16][R10.64], R18 ;  /* 0x000000120a004986 */ /* 0x0001e2000c101510 */
[----:B------:R-:W-:Y:S01]  /*37a30*/  IMAD.WIDE R12, R0, 0x2, R2 ;  /* 0x00000002000c7825 */ /* 0x000fe200078e0202 */
[----:B------:R-:W-:Y:S01]  /*37a40*/  ISETP.GE.AND P1, PT, R16, UR40, PT ;  /* 0x0000002810007c0c */ /* 0x000fe2000bf26270 */
[----:B------:R-:W1:Y:S02]  /*37a50*/  LDCU UR40, c[0x0][0x398] ;  /* 0x00007300ff2877ac */ /* 0x000e640008000800 */
[----:B------:R-:W-:-:S04]  /*37a60*/  IMAD.WIDE R14, R0, 0x2, R6 ;  /* 0x00000002000e7825 */ /* 0x000fc800078e0206 */
[C---:B------:R-:W-:Y:S02]  /*37a70*/  VIADD R16, R0.reuse, UR7 ;  /* 0x0000000700107c36 */ /* 0x040fe40008000000 */
[----:B0-----:R-:W-:Y:S01]  /*37a80*/  IMAD.WIDE R10, R0, 0x2, R4 ;  /* 0x00000002000a7825 */ /* 0x001fe200078e0204 */
        /* <DEDUP_REMOVED lines=8> */
[----:B------:R-:W1:Y:S01]  /*37b10*/  LDCU UR20, c[0x0][0x39c] ;  /* 0x00007380ff1477ac */ /* 0x000e620008000800 */
[----:B------:R-:W-:Y:S01]  /*37b20*/  PRMT R19, R39, 0x7632, R19 ;  /* 0x0000763227137816 */ /* 0x000fe20000000013 */
[----:B------:R-:W1:Y:S06]  /*37b30*/  LDCU UR14, c[0x0][0x398] ;  /* 0x00007300ff0e77ac */ /* 0x000e6c0008000800 */
[----:B------:R1:W-:Y:S01]  /*37b40*/  @P6 STG.E.U16 desc[UR16][R14.64], R39 ;  /* 0x000000270e006986 */ /* 0x0003e2000c101510 */
[----:B------:R-:W-:Y:S01]  /*37b50*/  ISETP.LT.AND P6, PT, R74, UR46, !P3 ;  /* 0x0000002e4a007c0c */ /* 0x000fe2000dfc1270 */
[----:B0-----:R-:W-:Y:S01]  /*37b60*/  IMAD.WIDE R12, R16, 0x2, R8 ;  /* 0x00000002100c7825 */ /* 0x001fe200078e0208 */
[----:B------:R-:W0:Y:S01]  /*37b70*/  LDCU UR46, c[0x0][0x398] ;  /* 0x00007300ff2e77ac */ /* 0x000e220008000800 */
[----:B------:R0:W-:Y:S01]  /*37b80*/  @P4 STG.E.U16 desc[UR16][R10.64], R19 ;  /* 0x000000130a004986 */ /* 0x0001e2000c101510 */
[----:B------:R-:W-:Y:S01]  /*37b90*/  ISETP.LT.AND P4, PT, R92, UR28, !P3 ;  /* 0x0000001c5c007c0c */ /* 0x000fe2000df81270 */
[----:B------:R-:W-:Y:S01]  /*37ba0*/  VIADD R17, R93, 0x67 ;  /* 0x000000675d117836 */ /* 0x000fe20000000000 */
[----:B------:R-:W2:Y:S01]  /*37bb0*/  LDCU UR28, c[0x0][0x398] ;  /* 0x00007300ff1c77ac */ /* 0x000ea20008000800 */
[----:B------:R0:W-:Y:S01]  /*37bc0*/  @P5 STG.E.U16 desc[UR16][R12.64], R18 ;  /* 0x000000120c005986 */ /* 0x0001e2000c101510 */
[----:B-1----:R-:W-:Y:S01]  /*37bd0*/  IMAD.WIDE R14, R16, 0x2, R2 ;  /* 0x00000002100e7825 */ /* 0x002fe200078e0202 */
[----:B------:R-:W-:-:S04]  /*37be0*/  ISETP.LT.AND P5, PT, R73, UR74, !P3 ;  /* 0x0000004a49007c0c */ /* 0x000fc8000dfa1270 */
[----:B------:R1:W-:Y:S01]  /*37bf0*/  @P6 STG.E.U16 desc[UR16][R14.64], R0 ;  /* 0x000000000e006986 */ /* 0x0003e2000c101510 */
[----:B------:R-:W-:Y:S02]  /*37c00*/  ISETP.LT.AND P6, PT, R66, UR35, !P0 ;  /* 0x0000002342007c0c */ /* 0x000fe4000c7c1270 */
[----:B0-----:R-:W-:Y:S01]  /*37c10*/  F2FP.BF16.F32.PACK_AB R19, R40, R75 ;  /* 0x0000004b2813723e */ /* 0x001fe200000010ff */
[C---:B------:R-:W-:Y:S01]  /*37c20*/  IMAD.WIDE R10, R16.reuse, 0x2, R6 ;  /* 0x00000002100a7825 */ /* 0x040fe200078e0206 */
[----:B------:R-:W-:Y:S01]  /*37c30*/  ISETP.GE.AND P2, PT, R17, UR72, PT ;  /* 0x0000004811007c0c */ /* 0x000fe2000bf46270 */
[----:B------:R-:W0:Y:S01]  /*37c40*/  LDCU UR35, c[0x0][0x398] ;  /* 0x00007300ff2377ac */ /* 0x000e220008000800 */
[----:B------:R-:W-:Y:S01]  /*37c50*/  PRMT R20, R19, 0x7632, R20 ;  /* 0x0000763213147816 */ /* 0x000fe20000000014 */
[----:B------:R-:W-:-:S04]  /*37c60*/  IMAD.WIDE R12, R16, 0x2, R4 ;  /* 0x00000002100c7825 */ /* 0x000fc800078e0204 */
[----:B-1----:R-:W-:Y:S02]  /*37c70*/  VIADD R0, R16, UR7 ;  /* 0x0000000710007c36 */ /* 0x002fe40008000000 */
[----:B------:R-:W-:Y:S02]  /*37c80*/  VIADD R17, R93, 0x68 ;  /* 0x000000685d117836 */ /* 0x000fe40000000000 */
[----:B------:R-:W-:Y:S01]  /*37c90*/  IMAD.WIDE R14, R0, 0x2, R8 ;  /* 0x00000002000e7825 */ /* 0x000fe200078e0208 */
[----:B------:R1:W-:Y:S02]  /*37ca0*/  @P5 STG.E.U16 desc[UR16][R10.64], R19 ;  /* 0x000000130a005986 */ /* 0x0003e4000c101510 */
[----:B------:R-:W-:Y:S02]  /*37cb0*/  ISETP.GE.AND P3, PT, R17, UR33, PT ;  /* 0x0000002111007c0c */ /* 0x000fe4000bf66270 */
[----:B-----5:R-:W-:Y:S01]  /*37cc0*/  PRMT R18, R71, 0x7610, R18 ;  /* 0x0000761047127816 */ /* 0x020fe20000000012 */
[----:B------:R-:W-:Y:S01]  /*37cd0*/  @P4 STG.E.U16 desc[UR16][R12.64], R20 ;  /* 0x000000140c004986 */ /* 0x000fe2000c101510 */
[----:B------:R-:W-:Y:S01]  /*37ce0*/  ISETP.LT.AND P4, PT, R74, UR41, !P0 ;  /* 0x000000294a007c0c */ /* 0x000fe2000c781270 */
[----:B-1----:R-:W-:Y:S01]  /*37cf0*/  IMAD.WIDE R10, R0, 0x2, R2 ;  /* 0x00000002000a7825 */ /* 0x002fe200078e0202 */
[----:B------:R-:W-:Y:S01]  /*37d00*/  ISETP.LT.AND P5, PT, R73, UR66, !P0 ;  /* 0x0000004249007c0c */ /* 0x000fe2000c7a1270 */
[----:B------:R1:W-:Y:S01]  /*37d10*/  @P6 STG.E.U16 desc[UR16][R14.64], R18 ;  /* 0x000000120e006986 */ /* 0x0003e2000c101510 */
[----:B------:R-:W5:Y:S01]  /*37d20*/  LDCU UR33, c[0x0][0x398] ;  /* 0x00007300ff2177ac */ /* 0x000f620008000800 */
[----:B----4-:R-:W-:-:S02]  /*37d30*/  PRMT R17, R70, 0x7610, R17 ;  /* 0x0000761046117816 */ /* 0x010fc40000000011 */
[----:B------:R-:W4:Y:S01]  /*37d40*/  LDL.LU R71, [R1+0x9c] ;  /* 0x00009c0001477983 */ /* 0x000f220000300800 */
[----:B------:R-:W-:Y:S01]  /*37d50*/  ISETP.LT.AND P6, PT, R92, UR55, !P0 ;  /* 0x000000375c007c0c */ /* 0x000fe2000c7c1270 */
[----:B------:R-:W-:Y:S01]  /*37d60*/  VIADD R16, R93, 0x69 ;  /* 0x000000695d107836 */ /* 0x000fe20000000000 */
[----:B------:R-:W0:Y:S01]  /*37d70*/  LDCU UR41, c[0x0][0x39c] ;  /* 0x00007380ff2977ac */ /* 0x000e220008000800 */
[----:B-1----:R-:W-:Y:S01]  /*37d80*/  F2FP.BF16.F32.PACK_AB R18, R41, R91 ;  /* 0x0000005b2912723e */ /* 0x002fe200000010ff */
[----:B------:R-:W-:Y:S01]  /*37d90*/  IMAD.WIDE R12, R0, 0x2, R6 ;  /* 0x00000002000c7825 */ /* 0x000fe200078e0206 */
[----:B------:R-:W5:Y:S01]  /*37da0*/  LDL.S16 R91, [R1+0x388] ;  /* 0x00038800015b7983 */ /* 0x000f620000100600 */
[----:B------:R-:W-:Y:S01]  /*37db0*/  F2FP.BF16.F32.PACK_AB R20, R42, R72 ;  /* 0x000000482a14723e */ /* 0x000fe200000010ff */
[----:B------:R-:W1:Y:S02]  /*37dc0*/  LDCU UR55, c[0x0][0x39c] ;  /* 0x00007380ff3777ac */ /* 0x000e640008000800 */
[----:B------:R-:W5:Y:S01]  /*37dd0*/  LDL.LU.S16 R70, [R1+0x38a] ;  /* 0x00038a0001467983 */ /* 0x000f620000300600 */
[----:B------:R-:W-:Y:S01]  /*37de0*/  PRMT R19, R18, 0x7632, R19 ;  /* 0x0000763212137816 */ /* 0x000fe20000000013 */
[----:B------:R-:W-:-:S02]  /*37df0*/  IMAD.WIDE R14, R0, 0x2, R4 ;  /* 0x00000002000e7825 */ /* 0x000fc400078e0204 */
[----:B------:R-:W-:Y:S04]  /*37e00*/  @P4 STG.E.U16 desc[UR16][R10.64], R17 ;  /* 0x000000110a004986 */ /* 0x000fe8000c101510 */
[----:B------:R3:W-:Y:S04]  /*37e10*/  @P5 STG.E.U16 desc[UR16][R12.64], R18 ;  /* 0x000000120c005986 */ /* 0x0007e8000c101510 */
[----:B------:R2:W-:Y:S01]  /*37e20*/  @P6 STG.E.U16 desc[UR16][R14.64], R19 ;  /* 0x000000130e006986 */ /* 0x0005e2000c101510 */
[----:B---3--:R-:W-:-:S03]  /*37e30*/  PRMT R18, R90, 0x7610, R18 ;  /* 0x000076105a127816 */ /* 0x008fc60000000012 */
[----:B------:R-:W3:Y:S01]  /*37e40*/  LDL.S16 R90, [R1+0x38c] ;  /* 0x00038c00015a7983 */ /* 0x000ee20000100600 */
[----:B--2---:R-:W-:-:S03]  /*37e50*/  PRMT R19, R89, 0x7610, R19 ;  /* 0x0000761059137816 */ /* 0x004fc60000000013 */
[----:B------:R-:W2:Y:S01]  /*37e60*/  LDL.LU.S16 R89, [R1+0x38e] ;  /* 0x00038e0001597983 */ /* 0x000ea20000300600 */
[----:B------:R-:W-:Y:S02]  /*37e70*/  ISETP.LT.AND P6, PT, R66, UR64, !P1 ;  /* 0x0000004042007c0c */ /* 0x000fe4000cfc1270 */
[----:B------:R-:W-:Y:S01]  /*37e80*/  ISETP.LT.AND P5, PT, R74, UR60, !P1 ;  /* 0x0000003c4a007c0c */ /* 0x000fe2000cfa1270 */
[----:B------:R-:W-:Y:S01]  /*37e90*/  VIADD R0, R0, UR7 ;  /* 0x0000000700007c36 */ /* 0x000fe20008000000 */
[----:B------:R-:W-:Y:S01]  /*37ea0*/  ISETP.LT.AND P4, PT, R73, UR68, !P1 ;  /* 0x0000004449007c0c */ /* 0x000fe2000cf81270 */
[----:B------:R-:W2:Y:S01]  /*37eb0*/  LDL.LU R75, [R1+0xa0] ;  /* 0x0000a000014b7983 */ /* 0x000ea20000300800 */
[----:B------:R-:W-:Y:S01]  /*37ec0*/  ISETP.LT.AND P1, PT, R92, UR73, !P1 ;  /* 0x000000495c007c0c */ /* 0x000fe2000cf21270 */
[----:B------:R-:W-:Y:S01]  /*37ed0*/  IMAD.WIDE R10, R0, 0x2, R8 ;  /* 0x00000002000a7825 */ /* 0x000fe200078e0208 */
[----:B------:R-:W-:Y:S01]  /*37ee0*/  ISETP.GE.AND P0, PT, R16, UR24, PT ;  /* 0x0000001810007c0c */ /* 0x000fe2000bf06270 */
[----:B------:R-:W0:Y:S02]  /*37ef0*/  LDCU UR24, c[0x0][0x398] ;  /* 0x00007300ff1877ac */ /* 0x000e240008000800 */
[----:B------:R-:W-:Y:S01]  /*37f00*/  IMAD.WIDE R12, R0, 0x2, R2 ;  /* 0x00000002000c7825 */ /* 0x000fe200078e0202 */
[----:B------:R-:W-:-:S03]  /*37f10*/  PRMT R21, R20, 0x7632, R21 ;  /* 0x0000763214157816 */ /* 0x000fc60000000015 */
[C---:B------:R-:W-:Y:S01]  /*37f20*/  IMAD.WIDE R14, R0.reuse, 0x2, R6 ;  /* 0x00000002000e7825 */ /* 0x040fe200078e0206 */
[----:B------:R0:W-:Y:S03]  /*37f30*/  @P6 STG.E.U16 desc[UR16][R10.64], R18 ;  /* 0x000000120a006986 */ /* 0x0001e6000c101510 */
[----:B------:R-:W-:Y:S01]  /*37f40*/  IMAD.WIDE R16, R0, 0x2, R4 ;  /* 0x0000000200107825 */ /* 0x000fe200078e0204 */
[----:B------:R-:W-:Y:S04]  /*37f50*/  @P5 STG.E.U16 desc[UR16][R12.64], R19 ;  /* 0x000000130c005986 */ /* 0x000fe8000c101510 */
[----:B------:R-:W-:Y:S01]  /*37f60*/  @P4 STG.E.U16 desc[UR16][R14.64], R20 ;  /* 0x000000140e004986 */ /* 0x000fe2000c101510 */
[----:B------:R-:W-:-:S03]  /*37f70*/  ISETP.LT.AND P4, PT, R66, UR67, !P2 ;  /* 0x0000004342007c0c */ /* 0x000fc6000d781270 */
[----:B------:R1:W-:Y:S01]  /*37f80*/  @P1 STG.E.U16 desc[UR16][R16.64], R21 ;  /* 0x0000001510001986 */ /* 0x0003e2000c101510 */
[----:B------:R-:W-:-:S04]  /*37f90*/  VIADD R0, R0, UR7 ;  /* 0x0000000700007c36 */ /* 0x000fc80008000000 */
[----:B0-----:R-:W-:-:S04]  /*37fa0*/  IMAD.WIDE R10, R0, 0x2, R8 ;  /* 0x00000002000a7825 */ /* 0x001fc800078e0208 */
[----:B-1----:R-:W-:Y:S02]  /*37fb0*/  VIADD R16, R93, 0x6a ;  /* 0x0000006a5d107836 */ /* 0x002fe40000000000 */
[----:B------:R-:W-:-:S03]  /*37fc0*/  IMAD.WIDE R12, R0, 0x2, R2 ;  /* 0x00000002000c7825 */ /* 0x000fc600078e0202 */
[----:B------:R-:W-:Y:S01]  /*37fd0*/  ISETP.GE.AND P1, PT, R16, UR43, PT ;  /* 0x0000002b10007c0c */ /* 0x000fe2000bf26270 */
[----:B------:R-:W-:Y:S01]  /*37fe0*/  IMAD.WIDE R14, R0, 0x2, R6 ;  /* 0x00000002000e7825 */ /* 0x000fe200078e0206 */
[----:B----4-:R-:W-:Y:S02]  /*37ff0*/  F2FP.BF16.F32.PACK_AB R43, R43, R71 ;  /* 0x000000472b2b723e */ /* 0x010fe400000010ff */
[----:B-----5:R-:W-:Y:S01]  /*38000*/  PRMT R18, R91, 0x7610, R18 ;  /* 0x000076105b127816 */ /* 0x020fe20000000012 */
[----:B------:R-:W4:Y:S01]  /*38010*/  LDL.S16 R71, [R1+0x390] ;  /* 0x0003900001477983 */ /* 0x000f220000100600 */
[----:B------:R-:W-:-:S03]  /*38020*/  PRMT R17, R70, 0x7610, R17 ;  /* 0x0000761046117816 */ /* 0x000fc60000000011 */
[----:B------:R-:W5:Y:S01]  /*38030*/  LDL.LU R91, [R1+0xa4] ;  /* 0x0000a400015b7983 */ /* 0x000f620000300800 */
[----:B------:R-:W-:Y:S01]  /*38040*/  VIADD R16, R0, UR7 ;  /* 0x0000000700107c36 */ /* 0x000fe20008000000 */
[----:B------:R-:W-:Y:S01]  /*38050*/  ISETP.LT.AND P5, PT, R74, UR8, !P2 ;  /* 0x000000084a007c0c */ /* 0x000fe2000d7a1270 */
[----:B------:R-:W0:Y:S01]  /*38060*/  LDCU UR8, c[0x0][0x398] ;  /* 0x00007300ff0877ac */ /* 0x000e220008000800 */
[----:B------:R-:W5:Y:S01]  /*38070*/  LDL.LU.S16 R70, [R1+0x392] ;  /* 0x0003920001467983 */ /* 0x000f620000300600 */
[----:B------:R-:W-:Y:S02]  /*38080*/  ISETP.LT.AND P6, PT, R73, UR4, !P2 ;  /* 0x0000000449007c0c */ /* 0x000fe4000d7c1270 */
[----:B------:R-:W-:Y:S01]  /*38090*/  PRMT R19, R43, 0x7632, R19 ;  /* 0x000076322b137816 */ /* 0x000fe20000000013 */
[----:B------:R3:W-:Y:S01]  /*380a0*/  @P4 STG.E.U16 desc[UR16][R10.64], R18 ;  /* 0x000000120a004986 */ /* 0x0007e2000c101510 */
[----:B------:R-:W1:Y:S03]  /*380b0*/  LDCU UR4, c[0x0][0x398] ;  /* 0x00007300ff0477ac */ /* 0x000e660008000800 */
[----:B------:R-:W5:Y:S01]  /*380c0*/  LDL.LU R72, [R1+0xa8] ;  /* 0x0000a80001487983 */ /* 0x000f620000300800 */
[----:B------:R-:W0:Y:S01]  /*380d0*/  LDCU UR43, c[0x0][0x398] ;  /* 0x00007300ff2b77ac */ /* 0x000e220008000800 */
[----:B---3--:R-:W-:Y:S01]  /*380e0*/  PRMT R18, R90, 0x7610, R18 ;  /* 0x000076105a127816 */ /* 0x008fe20000000012 */
[----:B------:R-:W-:Y:S01]  /*380f0*/  IMAD.WIDE R10, R0, 0x2, R4 ;  /* 0x00000002000a7825 */ /* 0x000fe200078e0204 */
[----:B------:R-:W3:Y:S01]  /*38100*/  LDL.S16 R90, [R1+0x394] ;  /* 0x00039400015a7983 */ /* 0x000ee20000100600 */
[----:B--2---:R-:W-:-:S03]  /*38110*/  PRMT R0, R89, 0x7610, R0 ;  /* 0x0000761059007816 */ /* 0x004fc60000000000 */
[----:B------:R-:W2:Y:S01]  /*38120*/  LDL.LU.S16 R89, [R1+0x396] ;  /* 0x0003960001597983 */ /* 0x000ea20000300600 */
[----:B------:R-:W-:Y:S01]  /*38130*/  ISETP.LT.AND P4, PT, R92, UR31, !P2 ;  /* 0x0000001f5c007c0c */ /* 0x000fe2000d781270 */
[----:B------:R-:W0:Y:S02]  /*38140*/  LDCU UR31, c[0x0][0x398] ;  /* 0x00007300ff1f77ac */ /* 0x000e240008000800 */
[----:B------:R1:W-:Y:S01]  /*38150*/  @P5 STG.E.U16 desc[UR16][R12.64], R17 ;  /* 0x000000110c005986 */ /* 0x0003e2000c101510 */
[----:B------:R-:W-:-:S03]  /*38160*/  ISETP.LT.AND P5, PT, R66, UR44, !P3 ;  /* 0x0000002c42007c0c */ /* 0x000fc6000dfa1270 */
[----:B------:R0:W-:Y:S01]  /*38170*/  @P6 STG.E.U16 desc[UR16][R14.64], R43 ;  /* 0x0000002b0e006986 */ /* 0x0001e2000c101510 */
[----:B------:R-:W-:Y:S01]  /*38180*/  ISETP.LT.AND P6, PT, R74, UR69, !P3 ;  /* 0x000000454a007c0c */ /* 0x000fe2000dfc1270 */
[----:B-1----:R-:W-:Y:S02]  /*38190*/  VIADD R17, R93, 0x6b ;  /* 0x0000006b5d117836 */ /* 0x002fe40000000000 */
[----:B------:R-:W-:-:S03]  /*381a0*/  IMAD.WIDE R12, R16, 0x2, R8 ;  /* 0x00000002100c7825 */ /* 0x000fc600078e0208 */
[----:B------:R-:W-:Y:S01]  /*381b0*/  ISETP.GE.AND P2, PT, R17, UR36, PT ;  /* 0x0000002411007c0c */ /* 0x000fe2000bf46270 */
[----:B0-----:R-:W-:Y:S01]  /*381c0*/  IMAD.WIDE R14, R16, 0x2, R2 ;  /* 0x00000002100e7825 */ /* 0x001fe200078e0202 */
[----:B------:R0:W-:Y:S03]  /*381d0*/  @P4 STG.E.U16 desc[UR16][R10.64], R19 ;  /* 0x000000130a004986 */ /* 0x0001e6000c101510 */
[----:B------:R-:W-:Y:S01]  /*381e0*/  VIADD R17, R93, 0x6c ;  /* 0x0000006c5d117836 */ /* 0x000fe20000000000 */
[----:B------:R1:W-:Y:S01]  /*381f0*/  @P5 STG.E.U16 desc[UR16][R12.64], R18 ;  /* 0x000000120c005986 */ /* 0x0003e2000c101510 */
[----:B------:R-:W-:Y:S01]  /*38200*/  ISETP.LT.AND P5, PT, R73, UR48, !P3 ;  /* 0x0000003049007c0c */ /* 0x000fe2000dfa1270 */
[----:B------:R-:W2:Y:S01]  /*38210*/  LDCU UR36, c[0x0][0x398] ;  /* 0x00007300ff2477ac */ /* 0x000ea20008000800 */
[----:B------:R-:W-:Y:S01]  /*38220*/  ISETP.LT.AND P4, PT, R92, UR12, !P3 ;  /* 0x0000000c5c007c0c */ /* 0x000fe2000df81270 */
[----:B------:R1:W-:Y:S01]  /*38230*/  @P6 STG.E.U16 desc[UR16][R14.64], R0 ;  /* 0x000000000e006986 */ /* 0x0003e2000c101510 */
[----:B------:R-:W-:Y:S01]  /*38240*/  ISETP.GE.AND P3, PT, R17, UR50, PT ;  /* 0x0000003211007c0c */ /* 0x000fe2000bf66270 */
[----:B------:R-:W2:Y:S01]  /*38250*/  LDCU UR12, c[0x0][0x39c] ;  /* 0x00007380ff0c77ac */ /* 0x000ea20008000800 */
[----:B------:R-:W-:-:S02]  /*38260*/  ISETP.LT.AND P6, PT, R66, UR75, !P0 ;  /* 0x0000004b42007c0c */ /* 0x000fc4000c7c1270 */
[----:B------:R-:W-:Y:S01]  /*38270*/  F2FP.BF16.F32.PACK_AB R44, R44, R75 ;  /* 0x0000004b2c2c723e */ /* 0x000fe200000010ff */
[----:B0-----:R-:W-:-:S03]  /*38280*/  IMAD.WIDE R10, R16, 0x2, R6 ;  /* 0x00000002100a7825 */ /* 0x001fc600078e0206 */
[----:B-1----:R-:W-:Y:S01]  /*38290*/  PRMT R18, R44, 0x7632, R18 ;  /* 0x000076322c127816 */ /* 0x002fe20000000012 */
[C---:B------:R-:W-:Y:S02]  /*382a0*/  VIADD R0, R16.reuse, UR7 ;  /* 0x0000000710007c36 */ /* 0x040fe40008000000 */
[----:B------:R-:W-:Y:S01]  /*382b0*/  IMAD.WIDE R12, R16, 0x2, R4 ;  /* 0x00000002100c7825 */ /* 0x000fe200078e0204 */
[----:B------:R0:W-:Y:S03]  /*382c0*/  @P5 STG.E.U16 desc[UR16][R10.64], R44 ;  /* 0x0000002c0a005986 */ /* 0x0001e6000c101510 */
[C---:B------:R-:W-:Y:S01]  /*382d0*/  IMAD.WIDE R14, R0.reuse, 0x2, R8 ;  /* 0x00000002000e7825 */ /* 0x040fe200078e0208 */
[----:B------:R1:W-:Y:S03]  /*382e0*/  @P4 STG.E.U16 desc[UR16][R12.64], R18 ;  /* 0x000000120c004986 */ /* 0x0003e6000c101510 */
[----:B------:R-:W-:-:S02]  /*382f0*/  VIADD R19, R0, UR7 ;  /* 0x0000000700137c36 */ /* 0x000fc40008000000 */
[----:B0-----:R-:W-:-:S04]  /*38300*/  IMAD.WIDE R10, R0, 0x2, R2 ;  /* 0x00000002000a7825 */ /* 0x001fc800078e0202 */
[----:B-1----:R-:W-:Y:S01]  /*38310*/  IMAD.WIDE R12, R0, 0x2, R6 ;  /* 0x00000002000c7825 */ /* 0x002fe200078e0206 */
[----:B----4-:R-:W-:Y:S02]  /*38320*/  PRMT R20, R71, 0x7610, R20 ;  /* 0x0000761047147816 */ /* 0x010fe40000000014 */
[----:B------:R-:W4:Y:S01]  /*38330*/  LDL.LU R71, [R1+0xac] ;  /* 0x0000ac0001477983 */ /* 0x000f220000300800 */
[----:B-----5:R-:W-:-:S03]  /*38340*/  F2FP.BF16.F32.PACK_AB R45, R45, R91 ;  /* 0x0000005b2d2d723e */ /* 0x020fc600000010ff */
[----:B------:R-:W5:Y:S01]  /*38350*/  LDL.S16 R91, [R1+0x398] ;  /* 0x00039800015b7983 */ /* 0x000f620000100600 */
[----:B------:R-:W-:-:S03]  /*38360*/  PRMT R17, R70, 0x7610, R17 ;  /* 0x0000761046117816 */ /* 0x000fc60000000011 */
[----:B------:R-:W5:Y:S04]  /*38370*/  LDL.LU.S16 R70, [R1+0x39a] ;  /* 0x00039a0001467983 */ /* 0x000f680000300600 */
[----:B------:R0:W-:Y:S02]  /*38380*/  @P6 STG.E.U16 desc[UR16][R14.64], R20 ;  /* 0x000000140e006986 */ /* 0x0001e4000c101510 */
[----:B0-----:R-:W-:Y:S01]  /*38390*/  IMAD.WIDE R14, R0, 0x2, R4 ;  /* 0x00000002000e7825 */ /* 0x001fe200078e0204 */
[----:B---3--:R-:W-:Y:S02]  /*383a0*/  PRMT R0, R90, 0x7610, R0 ;  /* 0x000076105a007816 */ /* 0x008fe40000000000 */
[----:B------:R-:W3:Y:S01]  /*383b0*/  LDL.S16 R90, [R1+0x39c] ;  /* 0x00039c00015a7983 */ /* 0x000ee20000100600 */
[----:B--2---:R-:W-:-:S03]  /*383c0*/  PRMT R20, R89, 0x7610, R20 ;  /* 0x0000761059147816 */ /* 0x004fc60000000014 */
[----:B------:R-:W2:Y:S01]  /*383d0*/  LDL.LU.S16 R89, [R1+0x39e] ;  /* 0x00039e0001597983 */ /* 0x000ea20000300600 */
[----:B------:R-:W-:Y:S02]  /*383e0*/  ISETP.LT.AND P4, PT, R74, UR61, !P0 ;  /* 0x0000003d4a007c0c */ /* 0x000fe4000c781270 */
[----:B------:R-:W-:Y:S01]  /*383f0*/  ISETP.LT.AND P5, PT, R73, UR30, !P0 ;  /* 0x0000001e49007c0c */ /* 0x000fe2000c7a1270 */
[----:B------:R-:W-:Y:S01]  /*38400*/  VIADD R16, R93, 0x6d ;  /* 0x0000006d5d107836 */ /* 0x000fe20000000000 */
[----:B------:R-:W-:Y:S01]  /*38410*/  ISETP.LT.AND P6, PT, R92, UR42, !P0 ;  /* 0x0000002a5c007c0c */ /* 0x000fe2000c7c1270 */
[----:B------:R-:W2:Y:S01]  /*38420*/  LDL.LU R75, [R1+0xb0] ;  /* 0x0000b000014b7983 */ /* 0x000ea20000300800 */
[----:B------:R-:W-:Y:S01]  /*38430*/  PRMT R18, R45, 0x7632, R18 ;  /* 0x000076322d127816 */ /* 0x000fe20000000012 */
[----:B------:R-:W0:Y:S06]  /*38440*/  LDCU UR30, c[0x0][0x398] ;  /* 0x00007300ff1e77ac */ /* 0x000e2c0008000800 */
[----:B------:R1:W-:Y:S01]  /*38450*/  @P4 STG.E.U16 desc[UR16][R10.64], R17 ;  /* 0x000000110a004986 */ /* 0x0003e2000c101510 */
[----:B------:R-:W-:Y:S01]  /*38460*/  F2FP.BF16.F32.PACK_AB R46, R46, R72 ;  /* 0x000000482e2e723e */ /* 0x000fe200000010ff */
[----:B------:R-:W0:Y:S02]  /*38470*/  LDCU UR42, c[0x0][0x398] ;  /* 0x00007300ff2a77ac */ /* 0x000e240008000800 */
[----:B------:R0:W-:Y:S01]  /*38480*/  @P5 STG.E.U16 desc[UR16][R12.64], R45 ;  /* 0x0000002d0c005986 */ /* 0x0001e2000c101510 */
[----:B------:R-:W-:Y:S01]  /*38490*/  ISETP.LT.AND P5, PT, R74, UR38, !P1 ;  /* 0x000000264a007c0c */ /* 0x000fe2000cfa1270 */
[----:B------:R-:W2:Y:S02]  /*384a0*/  LDCU UR38, c[0x0][0x398] ;  /* 0x00007300ff2677ac */ /* 0x000ea40008000800 */
[----:B------:R0:W-:Y:S01]  /*384b0*/  @P6 STG.E.U16 desc[UR16][R14.64], R18 ;  /* 0x000000120e006986 */ /* 0x0001e2000c101510 */
[----:B------:R-:W-:Y:S01]  /*384c0*/  ISETP.LT.AND P6, PT, R66, UR22, !P1 ;  /* 0x0000001642007c0c */ /* 0x000fe2000cfc1270 */
[----:B------:R-:W2:Y:S01]  /*384d0*/  LDCU UR22, c[0x0][0x39c] ;  /* 0x00007380ff1677ac */ /* 0x000ea20008000800 */
[----:B------:R-:W-:-:S02]  /*384e0*/  ISETP.LT.AND P4, PT, R73, UR47, !P1 ;  /* 0x0000002f49007c0c */ /* 0x000fc4000cf81270 */
[----:B------:R-:W-:Y:S01]  /*384f0*/  ISETP.LT.AND P1, PT, R92, UR32, !P1 ;  /* 0x000000205c007c0c */ /* 0x000fe2000cf21270 */
[C---:B-1----:R-:W-:Y:S01]  /*38500*/  IMAD.WIDE R10, R19.reuse, 0x2, R8 ;  /* 0x00000002130a7825 */ /* 0x042fe200078e0208 */
[----:B------:R-:W-:Y:S01]  /*38510*/  ISETP.GE.AND P0, PT, R16, UR39, PT ;  /* 0x0000002710007c0c */ /* 0x000fe2000bf06270 */
[----:B------:R-:W1:Y:S02]  /*38520*/  LDCU UR39, c[0x0][0x398] ;  /* 0x00007300ff2777ac */ /* 0x000e640008000800 */
[C---:B0-----:R-:W-:Y:S01]  /*38530*/  IMAD.WIDE R12, R19.reuse, 0x2, R2 ;  /* 0x00000002130c7825 */ /* 0x041fe200078e0202 */
[----:B------:R-:W-:Y:S01]  /*38540*/  PRMT R18, R46, 0x7632, R18 ;  /* 0x000076322e127816 */ /* 0x000fe20000000012 */
[----:B------:R-:W0:Y:S02]  /*38550*/  LDCU UR32, c[0x0][0x398] ;  /* 0x00007300ff2077ac */ /* 0x000e240008000800 */
[C---:B------:R-:W-:Y:S01]  /*38560*/  IMAD.WIDE R14, R19.reuse, 0x2, R6 ;  /* 0x00000002130e7825 */ /* 0x040fe200078e0206 */
[----:B------:R0:W-:Y:S03]  /*38570*/  @P6 STG.E.U16 desc[UR16][R10.64], R0 ;  /* 0x000000000a006986 */ /* 0x0001e6000c101510 */
[C---:B------:R-:W-:Y:S01]  /*38580*/  IMAD.WIDE R16, R19.reuse, 0x2, R4 ;  /* 0x0000000213107825 */ /* 0x040fe200078e0204 */
[----:B------:R0:W-:Y:S04]  /*38590*/  @P5 STG.E.U16 desc[UR16][R12.64], R20 ;  /* 0x000000140c005986 */ /* 0x0001e8000c101510 */
[----:B------:R1:W-:Y:S04]  /*385a0*/  @P4 STG.E.U16 desc[UR16][R14.64], R46 ;  /* 0x0000002e0e004986 */ /* 0x0003e8000c101510 */
[----:B------:R5:W-:Y:S01]  /*385b0*/  @P1 STG.E.U16 desc[UR16][R16.64], R18 ;  /* 0x0000001210001986 */ /* 0x000be2000c101510 */
[----:B------:R-:W-:Y:S01]  /*385c0*/  ISETP.LT.AND P4, PT, R66, UR51, !P2 ;  /* 0x0000003342007c0c */ /* 0x000fe2000d781270 */
[----:B------:R-:W-:-:S04]  /*385d0*/  VIADD R19, R19, UR7 ;  /* 0x0000000713137c36 */ /* 0x000fc80008000000 */
[----:B0-----:R-:W-:-:S04]  /*385e0*/  IMAD.WIDE R10, R19, 0x2, R8 ;  /* 0x00000002130a7825 */ /* 0x001fc800078e0208 */
[----:B------:R-:W-:-:S04]  /*385f0*/  IMAD.WIDE R12, R19, 0x2, R2 ;  /* 0x00000002130c7825 */ /* 0x000fc800078e0202 */
[----:B-1----:R-:W-:-:S04]  /*38600*/  IMAD.WIDE R14, R19, 0x2, R6 ;  /* 0x00000002130e7825 */ /* 0x002fc800078e0206 */
[----:B------:R-:W-:Y:S01]  /*38610*/  VIADD R21, R19, UR7 ;  /* 0x0000000713157c36 */ /* 0x000fe20008000000 */
[----:B----4-:R-:W-:Y:S02]  /*38620*/  F2FP.BF16.F32.PACK_AB R47, R47, R71 ;  /* 0x000000472f2f723e */ /* 0x010fe400000010ff */
[----:B------:R-:W4:Y:S01]  /*38630*/  LDL.S16 R71, [R1+0x3a0] ;  /* 0x0003a00001477983 */ /* 0x000f220000100600 */
[----:B-----5:R-:W-:-:S03]  /*38640*/  PRMT R17, R91, 0x7610, R17 ;  /* 0x000076105b117816 */ /* 0x020fc60000000011 */
[----:B------:R-:W5:Y:S01]  /*38650*/  LDL.LU R91, [R1+0xb4] ;  /* 0x0000b400015b7983 */ /* 0x000f620000300800 */
[----:B------:R-:W-:-:S03]  /*38660*/  PRMT R20, R70, 0x7610, R20 ;  /* 0x0000761046147816 */ /* 0x000fc60000000014 */
[----:B------:R-:W5:Y:S04]  /*38670*/  LDL.LU.S16 R70, [R1+0x3a2] ;  /* 0x0003a20001467983 */ /* 0x000f680000300600 */
[----:B------:R-:W5:Y:S04]  /*38680*/  LDL.LU R72, [R1+0xb8] ;  /* 0x0000b80001487983 */ /* 0x000f680000300800 */
[----:B------:R0:W-:Y:S01]  /*38690*/  @P4 STG.E.U16 desc[UR16][R10.64], R17 ;  /* 0x000000110a004986 */ /* 0x0001e2000c101510 */
[----:B---3--:R-:W-:-:S03]  /*386a0*/  PRMT R18, R90, 0x7610, R18 ;  /* 0x000076105a127816 */ /* 0x008fc60000000012 */
[----:B------:R-:W3:Y:S01]  /*386b0*/  LDL.S16 R90, [R1+0x3a4] ;  /* 0x0003a400015a7983 */ /* 0x000ee20000100600 */
[----:B0-----:R-:W-:Y:S01]  /*386c0*/  IMAD.WIDE R10, R19, 0x2, R4 ;  /* 0x00000002130a7825 */ /* 0x001fe200078e0204 */
[----:B--2---:R-:W-:Y:S02]  /*386d0*/  PRMT R19, R89, 0x7610, R19 ;  /* 0x0000761059137816 */ /* 0x004fe40000000013 */
[----:B------:R-:W2:Y:S01]  /*386e0*/  LDL.LU.S16 R89, [R1+0x3a6] ;  /* 0x0003a60001597983 */ /* 0x000ea20000300600 */
[----:B------:R-:W-:Y:S02]  /*386f0*/  ISETP.LT.AND P5, PT, R74, UR57, !P2 ;  /* 0x000000394a007c0c */ /* 0x000fe4000d7a1270 */
[----:B------:R-:W-:Y:S02]  /*38700*/  ISETP.LT.AND P6, PT, R73, UR37, !P2 ;  /* 0x0000002549007c0c */ /* 0x000fe4000d7c1270 */
[----:B------:R-:W-:Y:S01]  /*38710*/  PRMT R16, R47, 0x7632, R16 ;  /* 0x000076322f107816 */ /* 0x000fe20000000010 */
[----:B------:R-:W-:Y:S01]  /*38720*/  VIADD R0, R93, 0x6e ;  /* 0x0000006e5d007836 */ /* 0x000fe20000000000 */
[----:B------:R-:W-:-:S02]  /*38730*/  ISETP.LT.AND P4, PT, R92, UR26, !P2 ;  /* 0x0000001a5c007c0c */ /* 0x000fc4000d781270 */
[----:B------:R-:W-:Y:S01]  /*38740*/  F2FP.BF16.F32.PACK_AB R48, R48, R75 ;  /* 0x0000004b3030723e */ /* 0x000fe200000010ff */
[----:B------:R-:W-:-:S04]  /*38750*/  VIADD R17, R21, UR7 ;  /* 0x0000000715117c36 */ /* 0x000fc80008000000 */
[----:B------:R0:W-:Y:S01]  /*38760*/  @P5 STG.E.U16 desc[UR16][R12.64], R20 ;  /* 0x000000140c005986 */ /* 0x0001e2000c101510 */
[----:B------:R-:W-:Y:S01]  /*38770*/  ISETP.LT.AND P5, PT, R66, UR10, !P3 ;  /* 0x0000000a42007c0c */ /* 0x000fe2000dfa1270 */
[----:B------:R-:W1:Y:S02]  /*38780*/  LDCU UR10, c[0x0][0x39c] ;  /* 0x00007380ff0a77ac */ /* 0x000e640008000800 */
[----:B------:R1:W-:Y:S01]  /*38790*/  @P6 STG.E.U16 desc[UR16][R14.64], R47 ;  /* 0x0000002f0e006986 */ /* 0x0003e2000c101510 */
[----:B------:R-:W-:Y:S01]  /*387a0*/  ISETP.LT.AND P6, PT, R74, UR56, !P3 ;  /* 0x000000384a007c0c */ /* 0x000fe2000dfc1270 */
[----:B------:R-:W2:Y:S02]  /*387b0*/  LDCU UR37, c[0x0][0x398] ;  /* 0x00007300ff2577ac */ /* 0x000ea40008000800 */
[----:B------:R1:W-:Y:S01]  /*387c0*/  @P4 STG.E.U16 desc[UR16][R10.64], R16 ;  /* 0x000000100a004986 */ /* 0x0003e2000c101510 */
[----:B------:R-:W-:Y:S01]  /*387d0*/  ISETP.GE.AND P1, PT, R0, UR20, PT ;  /* 0x0000001400007c0c */ /* 0x000fe2000bf26270 */
[----:B------:R-:W2:Y:S01]  /*387e0*/  LDCU UR26, c[0x0][0x398] ;  /* 0x00007300ff1a77ac */ /* 0x000ea20008000800 */
[----:B0-----:R-:W-:Y:S01]  /*387f0*/  IMAD.WIDE R12, R21, 0x2, R8 ;  /* 0x00000002150c7825 */ /* 0x001fe200078e0208 */
[----:B------:R-:W-:Y:S01]  /*38800*/  ISETP.LT.AND P4, PT, R92, UR53, !P3 ;  /* 0x000000355c007c0c */ /* 0x000fe2000df81270 */
[----:B------:R-:W0:Y:S03]  /*38810*/  LDCU UR20, c[0x0][0x398] ;  /* 0x00007300ff1477ac */ /* 0x000e260008000800 */
[----:B------:R0:W-:Y:S01]  /*38820*/  @P5 STG.E.U16 desc[UR16][R12.64], R18 ;  /* 0x000000120c005986 */ /* 0x0001e2000c101510 */
[----:B------:R-:W-:Y:S01]  /*38830*/  ISETP.LT.AND P5, PT, R73, UR49, !P3 ;  /* 0x0000003149007c0c */ /* 0x000fe2000dfa1270 */
[----:B-1----:R-:W-:Y:S01]  /*38840*/  IMAD.WIDE R14, R21, 0x2, R2 ;  /* 0x00000002150e7825 */ /* 0x002fe200078e0202 */
[----:B------:R-:W-:-:S03]  /*38850*/  PRMT R16, R48, 0x7632, R16 ;  /* 0x0000763230107816 */ /* 0x000fc60000000010 */
[----:B------:R-:W-:Y:S01]  /*38860*/  VIADD R0, R93, 0x6f ;  /* 0x0000006f5d007836 */ /* 0x000fe20000000000 */
[----:B------:R1:W-:Y:S01]  /*38870*/  @P6 STG.E.U16 desc[UR16][R14.64], R19 ;  /* 0x000000130e006986 */ /* 0x0003e2000c101510 */
[C---:B------:R-:W-:Y:S01]  /*38880*/  IMAD.WIDE R10, R21.reuse, 0x2, R6 ;  /* 0x00000002150a7825 */ /* 0x040fe200078e0206 */
[----:B------:R-:W-:Y:S01]  /*38890*/  ISETP.LT.AND P6, PT, R66, UR34, !P0 ;  /* 0x0000002242007c0c */ /* 0x000fe2000c7c1270 */
[----:B------:R-:W2:Y:S02]  /*388a0*/  LDCU UR34, c[0x0][0x398] ;  /* 0x00007300ff2277ac */ /* 0x000ea40008000800 */
[----:B0-----:R-:W-:Y:S01]  /*388b0*/  IMAD.WIDE R12, R21, 0x2, R4 ;  /* 0x00000002150c7825 */ /* 0x001fe200078e0204 */
[----:B------:R-:W-:Y:S01]  /*388c0*/  ISETP.GE.AND P2, PT, R0, UR41, PT ;  /* 0x0000002900007c0c */ /* 0x000fe2000bf46270 */
[----:B------:R0:W-:Y:S01]  /*388d0*/  @P5 STG.E.U16 desc[UR16][R10.64], R48 ;  /* 0x000000300a005986 */ /* 0x0001e2000c101510 */
[----:B------:R-:W2:Y:S01]  /*388e0*/  LDCU UR41, c[0x0][0x398] ;  /* 0x00007300ff2977ac */ /* 0x000ea20008000800 */
[----:B------:R-:W-:-:S02]  /*388f0*/  VIADD R0, R93, 0x70 ;  /* 0x000000705d007836 */ /* 0x000fc40000000000 */
[----:B------:R4:W-:Y:S01]  /*38900*/  @P4 STG.E.U16 desc[UR16][R12.64], R16 ;  /* 0x000000100c004986 */ /* 0x0009e2000c101510 */
[----:B------:R-:W-:Y:S01]  /*38910*/  ISETP.LT.AND P4, PT, R74, UR18, !P0 ;  /* 0x000000124a007c0c */ /* 0x000fe2000c781270 */
[----:B-1----:R-:W-:Y:S01]  /*38920*/  IMAD.WIDE R14, R17, 0x2, R8 ;  /* 0x00000002110e7825 */ /* 0x002fe200078e0208 */
[----:B------:R-:W-:Y:S01]  /*38930*/  ISETP.GE.AND P3, PT, R0, UR55, PT ;  /* 0x0000003700007c0c */ /* 0x000fe2000bf66270 */
[----:B------:R-:W1:Y:S02]  /*38940*/  LDCU UR18, c[0x0][0x398] ;  /* 0x00007300ff1277ac */ /* 0x000e640008000800 */
[----:B------:R-:W-:Y:S01]  /*38950*/  VIADD R0, R93, 0x71 ;  /* 0x000000715d007836 */ /* 0x000fe20000000000 */
[----:B------:R-:W-:Y:S01]  /*38960*/  ISETP.LT.AND P5, PT, R73, UR45, !P0 ;  /* 0x0000002d49007c0c */ /* 0x000fe2000c7a1270 */
[----:B0-----:R-:W-:Y:S01]  /*38970*/  IMAD.WIDE R10, R17, 0x2, R2 ;  /* 0x00000002110a7825 */ /* 0x001fe200078e0202 */
[----:B----4-:R-:W-:Y:S02]  /*38980*/  PRMT R20, R71, 0x7610, R20 ;  /* 0x0000761047147816 */ /* 0x010fe40000000014 */
[----:B------:R-:W4:Y:S01]  /*38990*/  LDL.LU R71, [R1+0xbc] ;  /* 0x0000bc0001477983 */ /* 0x000f220000300800 */
[----:B-----5:R-:W-:-:S03]  /*389a0*/  F2FP.BF16.F32.PACK_AB R49, R49, R91 ;  /* 0x0000005b3131723e */ /* 0x020fc600000010ff */
[----:B------:R-:W5:Y:S01]  /*389b0*/  LDL.S16 R91, [R1+0x3a8] ;  /* 0x0003a800015b7983 */ /* 0x000f620000100600 */
[----:B------:R-:W-:-:S03]  /*389c0*/  PRMT R18, R70, 0x7610, R18 ;  /* 0x0000761046127816 */ /* 0x000fc60000000012 */
[----:B------:R-:W5:Y:S04]  /*389d0*/  LDL.LU.S16 R70, [R1+0x3aa] ;  /* 0x0003aa0001467983 */ /* 0x000f680000300600 */
[----:B------:R0:W-:Y:S01]  /*389e0*/  @P6 STG.E.U16 desc[UR16][R14.64], R20 ;  /* 0x000000140e006986 */ /* 0x0001e2000c101510 */
[----:B------:R-:W-:Y:S01]  /*389f0*/  ISETP.LT.AND P6, PT, R92, UR40, !P0 ;  /* 0x000000285c007c0c */ /* 0x000fe2000c7c1270 */
[----:B------:R-:W-:Y:S01]  /*38a00*/  IMAD.WIDE R12, R17, 0x2, R6 ;  /* 0x00000002110c7825 */ /* 0x000fe200078e0206 */
[----:B------:R-:W-:Y:S01]  /*38a10*/  ISETP.GE.AND P0, PT, R0, UR12, PT ;  /* 0x0000000c00007c0c */ /* 0x000fe2000bf06270 */
[----:B------:R2:W-:Y:S01]  /*38a20*/  @P4 STG.E.U16 desc[UR16][R10.64], R18 ;  /* 0x000000120a004986 */ /* 0x0005e2000c101510 */
[----:B------:R-:W-:Y:S01]  /*38a30*/  PRMT R16, R49, 0x7632, R16 ;  /* 0x0000763231107816 */ /* 0x000fe20000000010 */
[C---:B------:R-:W-:Y:S01]  /*38a40*/  VIADD R19, R17.reuse, UR7 ;  /* 0x0000000711137c36 */ /* 0x040fe20008000000 */
[----:B------:R-:W-:Y:S01]  /*38a50*/  F2FP.BF16.F32.PACK_AB R50, R50, R72 ;  /* 0x000000483232723e */ /* 0x000fe200000010ff */
[----:B------:R-:W1:Y:S01]  /*38a60*/  LDCU UR12, c[0x0][0x39c] ;  /* 0x00007380ff0c77ac */ /* 0x000e620008000800 */
[----:B0-----:R-:W-:Y:S01]  /*38a70*/  IMAD.WIDE R14, R17, 0x2, R4 ;  /* 0x00000002110e7825 */ /* 0x001fe200078e0204 */
[----:B---3--:R-:W-:Y:S01]  /*38a80*/  PRMT R0, R90, 0x7610, R0 ;  /* 0x000076105a007816 */ /* 0x008fe20000000000 */
[----:B------:R-:W0:Y:S01]  /*38a90*/  LDCU UR40, c[0x0][0x398] ;  /* 0x00007300ff2877ac */ /* 0x000e220008000800 */
[----:B------:R-:W3:Y:S01]  /*38aa0*/  LDL.S16 R90, [R1+0x3ac] ;  /* 0x0003ac00015a7983 */ /* 0x000ee20000100600 */
[----:B--2---:R-:W-:-:S03]  /*38ab0*/  PRMT R18, R89, 0x7610, R18 ;  /* 0x0000761059127816 */ /* 0x004fc60000000012 */
[----:B------:R-:W2:Y:S04]  /*38ac0*/  LDL.LU.S16 R89, [R1+0x3ae] ;  /* 0x0003ae0001597983 */ /* 0x000ea80000300600 */
[----:B------:R0:W-:Y:S01]  /*38ad0*/  @P5 STG.E.U16 desc[UR16][R12.64], R49 ;  /* 0x000000310c005986 */ /* 0x0001e2000c101510 */
[----:B------:R-:W-:-:S03]  /*38ae0*/  ISETP.LT.AND P5, PT, R74, UR46, !P1 ;  /* 0x0000002e4a007c0c */ /* 0x000fc6000cfa1270 */
[----:B------:R1:W-:Y:S01]  /*38af0*/  @P6 STG.E.U16 desc[UR16][R14.64], R16 ;  /* 0x000000100e006986 */ /* 0x0003e2000c101510 */
[----:B------:R-:W-:Y:S02]  /*38b00*/  ISETP.LT.AND P6, PT, R66, UR14, !P1 ;  /* 0x0000000e42007c0c */ /* 0x000fe4000cfc1270 */
[----:B------:R-:W-:Y:S01]  /*38b10*/  ISETP.LT.AND P4, PT, R73, UR33, !P1 ;  /* 0x0000002149007c0c */ /* 0x000fe2000cf81270 */
[C---:B------:R-:W-:Y:S01]  /*38b20*/  IMAD.WIDE R10, R19.reuse, 0x2, R8 ;  /* 0x00000002130a7825 */ /* 0x040fe200078e0208 */
[----:B------:R-:W2:Y:S03]  /*38b30*/  LDL.LU R75, [R1+0xc0] ;  /* 0x0000c000014b7983 */ /* 0x000ea60000300800 */
[C---:B0-----:R-:W-:Y:S01]  /*38b40*/  IMAD.WIDE R12, R19.reuse, 0x2, R2 ;  /* 0x00000002130c7825 */ /* 0x041fe200078e0202 */
[----:B------:R-:W-:Y:S01]  /*38b50*/  ISETP.LT.AND P1, PT, R92, UR28, !P1 ;  /* 0x0000001c5c007c0c */ /* 0x000fe2000cf21270 */
[----:B------:R-:W0:Y:S02]  /*38b60*/  LDCU UR14, c[0x0][0x398] ;  /* 0x00007300ff0e77ac */ /* 0x000e240008000800 */
[----:B-1----:R-:W-:-:S02]  /*38b70*/  IMAD.WIDE R14, R19, 0x2, R6 ;  /* 0x00000002130e7825 */ /* 0x002fc400078e0206 */
[----:B------:R-:W-:Y:S01]  /*38b80*/  @P6 STG.E.U16 desc[UR16][R10.64], R0 ;  /* 0x000000000a006986 */ /* 0x000fe2000c101510 */
[----:B------:R-:W-:Y:S01]  /*38b90*/  PRMT R20, R50, 0x7632, R20 ;  /* 0x0000763232147816 */ /* 0x000fe20000000014 */
[C---:B------:R-:W-:Y:S01]  /*38ba0*/  IMAD.WIDE R16, R19.reuse, 0x2, R4 ;  /* 0x0000000213107825 */ /* 0x040fe200078e0204 */
[----:B------:R-:W1:Y:S01]  /*38bb0*/  LDCU UR28, c[0x0][0x398] ;  /* 0x00007300ff1c77ac */ /* 0x000e620008000800 */
[----:B------:R5:W-:Y:S01]  /*38bc0*/  @P5 STG.E.U16 desc[UR16][R12.64], R18 ;  /* 0x000000120c005986 */ /* 0x000be2000c101510 */
[----:B------:R-:W0:Y:S03]  /*38bd0*/  LDCU UR33, c[0x0][0x398] ;  /* 0x00007300ff2177ac */ /* 0x000e260008000800 */
[----:B------:R0:W-:Y:S01]  /*38be0*/  @P4 STG.E.U16 desc[UR16][R14.64], R50 ;  /* 0x000000320e004986 */ /* 0x0001e2000c101510 */
[----:B------:R-:W-:Y:S01]  /*38bf0*/  ISETP.LT.AND P4, PT, R66, UR24, !P2 ;  /* 0x0000001842007c0c */ /* 0x000fe2000d781270 */
[----:B------:R-:W-:Y:S01]  /*38c00*/  VIADD R19, R19, UR7 ;  /* 0x0000000713137c36 */ /* 0x000fe20008000000 */
[----:B----4-:R-:W-:-:S02]  /*38c10*/  F2FP.BF16.F32.PACK_AB R51, R51, R71 ;  /* 0x000000473333723e */ /* 0x010fc400000010ff */
[----:B-----5:R-:W-:Y:S01]  /*38c20*/  PRMT R18, R91, 0x7610, R18 ;  /* 0x000076105b127816 */ /* 0x020fe20000000012 */
[----:B------:R-:W4:Y:S01]  /*38c30*/  LDL.S16 R71, [R1+0x3b0] ;  /* 0x0003b00001477983 */ /* 0x000f220000100600 */
[----:B------:R-:W-:-:S03]  /*38c40*/  PRMT R21, R70, 0x7610, R21 ;  /* 0x0000761046157816 */ /* 0x000fc60000000015 */
[----:B------:R-:W5:Y:S01]  /*38c50*/  LDL.LU R91, [R1+0xc4] ;  /* 0x0000c400015b7983 */ /* 0x000f620000300800 */
[----:B------:R-:W-:Y:S01]  /*38c60*/  ISETP.LT.AND P5, PT, R74, UR35, !P2 ;  /* 0x000000234a007c0c */ /* 0x000fe2000d7a1270 */
[----:B------:R-:W-:Y:S01]  /*38c70*/  VIADD R0, R93, 0x72 ;  /* 0x000000725d007836 */ /* 0x000fe20000000000 */
[----:B------:R-:W-:Y:S01]  /*38c80*/  ISETP.LT.AND P6, PT, R73, UR54, !P2 ;  /* 0x0000003649007c0c */ /* 0x000fe2000d7c1270 */
[----:B------:R-:W5:Y:S01]  /*38c90*/  LDL.LU.S16 R70, [R1+0x3b2] ;  /* 0x0003b20001467983 */ /* 0x000f620000300600 */
[----:B0-----:R-:W-:Y:S01]  /*38ca0*/  IMAD.WIDE R14, R19, 0x2, R8 ;  /* 0x00000002130e7825 */ /* 0x001fe200078e0208 */
[----:B------:R-:W0:Y:S02]  /*38cb0*/  LDCU UR24, c[0x0][0x398] ;  /* 0x00007300ff1877ac */ /* 0x000e240008000800 */
[----:B------:R3:W-:Y:S04]  /*38cc0*/  @P1 STG.E.U16 desc[UR16][R16.64], R20 ;  /* 0x0000001410001986 */ /* 0x0007e8000c101510 */
[----:B------:R-:W5:Y:S04]  /*38cd0*/  LDL.LU R72, [R1+0xc8] ;  /* 0x0000c80001487983 */ /* 0x000f680000300800 */
[----:B------:R2:W-:Y:S01]  /*38ce0*/  @P4 STG.E.U16 desc[UR16][R14.64], R18 ;  /* 0x000000120e004986 */ /* 0x0005e2000c101510 */
[----:B---3--:R-:W-:-:S03]  /*38cf0*/  PRMT R20, R90, 0x7610, R20 ;  /* 0x000076105a147816 */ /* 0x008fc60000000014 */
[----:B------:R-:W3:Y:S01]  /*38d00*/  LDL.S16 R90, [R1+0x3b4] ;  /* 0x0003b400015a7983 */ /* 0x000ee20000100600 */
[----:B--2---:R-:W-:-:S03]  /*38d10*/  PRMT R18, R89, 0x7610, R18 ;  /* 0x0000761059127816 */ /* 0x004fc60000000012 */
[----:B------:R-:W2:Y:S01]  /*38d20*/  LDL.LU.S16 R89, [R1+0x3b6] ;  /* 0x0003b60001597983 */ /* 0x000ea20000300600 */
[----:B------:R-:W-:Y:S01]  /*38d30*/  IMAD.WIDE R10, R19, 0x2, R2 ;  /* 0x00000002130a7825 */ /* 0x000fe200078e0202 */
[----:B------:R-:W-:-:S03]  /*38d40*/  ISETP.LT.AND P4, PT, R92, UR52, !P2 ;  /* 0x000000345c007c0c */ /* 0x000fc6000d781270 */
[C---:B------:R-:W-:Y:S01]  /*38d50*/  IMAD.WIDE R12, R19.reuse, 0x2, R6 ;  /* 0x00000002130c7825 */ /* 0x040fe200078e0206 */
[----:B------:R0:W-:Y:S01]  /*38d60*/  @P5 STG.E.U16 desc[UR16][R10.64], R21 ;  /* 0x000000150a005986 */ /* 0x0001e2000c101510 */
[----:B------:R-:W-:Y:S01]  /*38d70*/  ISETP.LT.AND P5, PT, R66, UR4, !P3 ;  /* 0x0000000442007c0c */ /* 0x000fe2000dfa1270 */
[----:B------:R-:W1:Y:S02]  /*38d80*/  LDCU UR4, c[0x0][0x398] ;  /* 0x00007300ff0477ac */ /* 0x000e640008000800 */
[----:B------:R0:W-:Y:S01]  /*38d90*/  @P6 STG.E.U16 desc[UR16][R12.64], R51 ;  /* 0x000000330c006986 */ /* 0x0001e2000c101510 */
[----:B------:R-:W-:Y:S01]  /*38da0*/  ISETP.LT.AND P6, PT, R74, UR8, !P3 ;  /* 0x000000084a007c0c */ /* 0x000fe2000dfc1270 */
[----:B------:R-:W-:Y:S01]  /*38db0*/  VIADD R17, R19, UR7 ;  /* 0x0000000713117c36 */ /* 0x000fe20008000000 */
[----:B------:R-:W-:Y:S01]  /*38dc0*/  PRMT R16, R51, 0x7632, R16 ;  /* 0x0000763233107816 */ /* 0x000fe20000000010 */
[----:B------:R-:W-:Y:S01]  /*38dd0*/  IMAD.WIDE R14, R19, 0x2, R4 ;  /* 0x00000002130e7825 */ /* 0x000fe200078e0204 */
[----:B------:R-:W-:Y:S01]  /*38de0*/  ISETP.GE.AND P1, PT, R0, UR22, PT ;  /* 0x0000001600007c0c */ /* 0x000fe2000bf26270 */
[----:B------:R-:W1:Y:S02]  /*38df0*/  LDCU UR22, c[0x0][0x398] ;  /* 0x00007300ff1677ac */ /* 0x000e640008000800 */
[C---:B0-----:R-:W-:Y:S01]  /*38e00*/  IMAD.WIDE R10, R17.reuse, 0x2, R8 ;  /* 0x00000002110a7825 */ /* 0x041fe200078e0208 */
[----:B------:R-:W-:Y:S01]  /*38e10*/  @P4 STG.E.U16 desc[UR16][R14.64], R16 ;  /* 0x000000100e004986 */ /* 0x000fe2000c101510 */
[----:B------:R-:W-:Y:S01]  /*38e20*/  F2FP.BF16.F32.PACK_AB R52, R52, R75 ;  /* 0x0000004b3434723e */ /* 0x000fe200000010ff */
[----:B------:R-:W0:Y:S01]  /*38e30*/  LDCU UR8, c[0x0][0x398] ;  /* 0x00007300ff0877ac */ /* 0x000e220008000800 */
[----:B------:R-:W-:Y:S01]  /*38e40*/  IMAD.WIDE R12, R17, 0x2, R2 ;  /* 0x00000002110c7825 */ /* 0x000fe200078e0202 */
[----:B------:R1:W-:Y:S01]  /*38e50*/  @P5 STG.E.U16 desc[UR16][R10.64], R20 ;  /* 0x000000140a005986 */ /* 0x0003e2000c101510 */
[----:B------:R-:W-:-:S02]  /*38e60*/  ISETP.LT.AND P5, PT, R73, UR36, !P3 ;  /* 0x0000002449007c0c */ /* 0x000fc4000dfa1270 */
[----:B------:R-:W-:Y:S01]  /*38e70*/  VIADD R0, R93, 0x73 ;  /* 0x000000735d007836 */ /* 0x000fe20000000000 */
[----:B------:R0:W-:Y:S01]  /*38e80*/  @P6 STG.E.U16 desc[UR16][R12.64], R18 ;  /* 0x000000120c006986 */ /* 0x0001e2000c101510 */
[----:B------:R-:W-:Y:S01]  /*38e90*/  ISETP.LT.AND P4, PT, R92, UR31, !P3 ;  /* 0x0000001f5c007c0c */ /* 0x000fe2000df81270 */
[C---:B------:R-:W-:Y:S01]  /*38ea0*/  VIADD R19, R17.reuse, UR7 ;  /* 0x0000000711137c36 */ /* 0x040fe20008000000 */
[----:B------:R-:W-:Y:S01]  /*38eb0*/  ISETP.LT.AND P6, PT, R66, UR43, !P0 ;  /* 0x0000002b42007c0c */ /* 0x000fe2000c7c1270 */
[----:B------:R-:W2:Y:S01]  /*38ec0*/  LDCU UR31, c[0x0][0x398] ;  /* 0x00007300ff1f77ac */ /* 0x000ea20008000800 */
[----:B------:R-:W-:Y:S01]  /*38ed0*/  ISETP.GE.AND P2, PT, R0, UR10, PT ;  /* 0x0000000a00007c0c */ /* 0x000fe2000bf46270 */
[C---:B-1----:R-:W-:Y:S01]  /*38ee0*/  IMAD.WIDE R10, R17.reuse, 0x2, R6 ;  /* 0x00000002110a7825 */ /* 0x042fe200078e0206 */
[----:B------:R-:W-:Y:S01]  /*38ef0*/  PRMT R16, R52, 0x7632, R16 ;  /* 0x0000763234107816 */ /* 0x000fe20000000010 */
[----:B------:R-:W1:Y:S02]  /*38f00*/  LDCU UR10, c[0x0][0x398] ;  /* 0x00007300ff0a77ac */ /* 0x000e640008000800 */
[----:B0-----:R-:W-:-:S04]  /*38f10*/  IMAD.WIDE R12, R17, 0x2, R4 ;  /* 0x00000002110c7825 */ /* 0x001fc800078e0204 */
[----:B------:R-:W-:Y:S02]  /*38f20*/  VIADD R0, R93, 0x74 ;  /* 0x000000745d007836 */ /* 0x000fe40000000000 */
[----:B------:R-:W-:Y:S01]  /*38f30*/  IMAD.WIDE R14, R19, 0x2, R8 ;  /* 0x00000002130e7825 */ /* 0x000fe200078e0208 */
[----:B------:R0:W-:Y:S02]  /*38f40*/  @P5 STG.E.U16 desc[UR16][R10.64], R52 ;  /* 0x000000340a005986 */ /* 0x0001e4000c101510 */
[----:B------:R-:W-:Y:S01]  /*38f50*/  ISETP.GE.AND P3, PT, R0, UR12, PT ;  /* 0x0000000c00007c0c */ /* 0x000fe2000bf66270 */
[----:B------:R-:W-:Y:S01]  /*38f60*/  VIADD R0, R93, 0x75 ;  /* 0x000000755d007836 */ /* 0x000fe20000000000 */
[----:B------:R0:W-:Y:S01]  /*38f70*/  @P4 STG.E.U16 desc[UR16][R12.64], R16 ;  /* 0x000000100c004986 */ /* 0x0001e2000c101510 */
[----:B------:R-:W-:Y:S01]  /*38f80*/  ISETP.LT.AND P4, PT, R74, UR30, !P0 ;  /* 0x0000001e4a007c0c */ /* 0x000fe2000c781270 */
[----:B------:R-:W0:Y:S01]  /*38f90*/  LDCU UR12, c[0x0][0x398] ;  /* 0x00007300ff0c77ac */ /* 0x000e220008000800 */
[----:B------:R-:W-:Y:S01]  /*38fa0*/  ISETP.LT.AND P5, PT, R73, UR39, !P0 ;  /* 0x0000002749007c0c */ /* 0x000fe2000c7a1270 */
[----:B------:R-:W0:Y:S01]  /*38fb0*/  LDCU UR30, c[0x0][0x398] ;  /* 0x00007300ff1e77ac */ /* 0x000e220008000800 */
[----:B----4-:R-:W-:-:S02]  /*38fc0*/  PRMT R21, R71, 0x7610, R21 ;  /* 0x0000761047157816 */ /* 0x010fc40000000015 */
[----:B------:R-:W4:Y:S01]  /*38fd0*/  LDL.LU R71, [R1+0xcc] ;  /* 0x0000cc0001477983 */ /* 0x000f220000300800 */
[----:B-----5:R-:W-:-:S03]  /*38fe0*/  F2FP.BF16.F32.PACK_AB R53, R53, R91 ;  /* 0x0000005b3535723e */ /* 0x020fc600000010ff */
[----:B------:R-:W5:Y:S01]  /*38ff0*/  LDL.S16 R91, [R1+0x3b8] ;  /* 0x0003b800015b7983 */ /* 0x000f620000100600 */
[----:B------:R-:W-:-:S03]  /*39000*/  PRMT R17, R70, 0x7610, R17 ;  /* 0x0000761046117816 */ /* 0x000fc60000000011 */
[----:B------:R-:W5:Y:S04]  /*39010*/  LDL.LU.S16 R70, [R1+0x3ba] ;  /* 0x0003ba0001467983 */ /* 0x000f680000300600 */
[----:B------:R0:W-:Y:S01]  /*39020*/  @P6 STG.E.U16 desc[UR16][R14.64], R21 ;  /* 0x000000150e006986 */ /* 0x0001e2000c101510 */
[----:B------:R-:W-:Y:S02]  /*39030*/  ISETP.LT.AND P6, PT, R92, UR42, !P0 ;  /* 0x0000002a5c007c0c */ /* 0x000fe4000c7c1270 */
[----:B------:R-:W-:Y:S02]  /*39040*/  ISETP.GE.AND P0, PT, R0, UR9, PT ;  /* 0x0000000900007c0c */ /* 0x000fe4000bf06270 */
[----:B--2---:R-:W-:Y:S01]  /*39050*/  PRMT R18, R89, 0x7610, R18 ;  /* 0x0000761059127816 */ /* 0x004fe20000000012 */
[C---:B0-----:R-:W-:Y:S01]  /*39060*/  IMAD.WIDE R10, R19.reuse, 0x2, R2 ;  /* 0x00000002130a7825 */ /* 0x041fe200078e0202 */
[----:B---3--:R-:W-:Y:S01]  /*39070*/  PRMT R0, R90, 0x7610, R0 ;  /* 0x000076105a007816 */ /* 0x008fe20000000000 */
[----:B------:R-:W0:Y:S01]  /*39080*/  LDCU UR9, c[0x0][0x398] ;  /* 0x00007300ff0977ac */ /* 0x000e220008000800 */
[----:B------:R-:W2:Y:S04]  /*39090*/  LDL.S16 R90, [R1+0x3bc] ;  /* 0x0003bc00015a7983 */ /* 0x000ea80000100600 */
[----:B------:R-:W3:Y:S01]  /*390a0*/  LDL.LU.S16 R89, [R1+0x3be] ;  /* 0x0003be0001597983 */ /* 0x000ee20000300600 */
[----:B------:R-:W-:Y:S01]  /*390b0*/  IMAD.WIDE R12, R19, 0x2, R6 ;  /* 0x00000002130c7825 */ /* 0x000fe200078e0206 */
[----:B------:R-:W-:-:S03]  /*390c0*/  PRMT R16, R53, 0x7632, R16 ;  /* 0x0000763235107816 */ /* 0x000fc60000000010 */
[----:B------:R-:W-:Y:S01]  /*390d0*/  IMAD.WIDE R14, R19, 0x2, R4 ;  /* 0x00000002130e7825 */ /* 0x000fe200078e0204 */
[----:B------:R0:W-:Y:S04]  /*390e0*/  @P4 STG.E.U16 desc[UR16][R10.64], R17 ;  /* 0x000000110a004986 */ /* 0x0001e8000c101510 */
[----:B------:R1:W-:Y:S01]  /*390f0*/  @P5 STG.E.U16 desc[UR16][R12.64], R53 ;  /* 0x000000350c005986 */ /* 0x0003e2000c101510 */
[----:B------:R-:W-:-:S03]  /*39100*/  ISETP.LT.AND P5, PT, R74, UR37, !P1 ;  /* 0x000000254a007c0c */ /* 0x000fc6000cfa1270 */
[----:B------:R1:W-:Y:S01]  /*39110*/  @P6 STG.E.U16 desc[UR16][R14.64], R16 ;  /* 0x000000100e006986 */ /* 0x0003e2000c101510 */
[----:B------:R-:W-:Y:S01]  /*39120*/  ISETP.LT.AND P6, PT, R66, UR32, !P1 ;  /* 0x0000002042007c0c */ /* 0x000fe2000cfc1270 */
[----:B------:R-:W-:Y:S01]  /*39130*/  VIADD R19, R19, UR7 ;  /* 0x0000000713137c36 */ /* 0x000fe20008000000 */
[----:B------:R-:W-:Y:S01]  /*39140*/  ISETP.LT.AND P4, PT, R73, UR20, !P1 ;  /* 0x0000001449007c0c */ /* 0x000fe2000cf81270 */
[----:B------:R-:W3:Y:S01]  /*39150*/  LDL.LU R75, [R1+0xd0] ;  /* 0x0000d000014b7983 */ /* 0x000ee20000300800 */
[----:B------:R-:W-:Y:S01]  /*39160*/  F2FP.BF16.F32.PACK_AB R54, R54, R72 ;  /* 0x000000483636723e */ /* 0x000fe200000010ff */
[C---:B0-----:R-:W-:Y:S01]  /*39170*/  IMAD.WIDE R10, R19.reuse, 0x2, R8 ;  /* 0x00000002130a7825 */ /* 0x041fe200078e0208 */
[----:B------:R-:W0:Y:S03]  /*39180*/  LDCU UR32, c[0x0][0x398] ;  /* 0x00007300ff2077ac */ /* 0x000e260008000800 */
[C---:B-1----:R-:W-:Y:S01]  /*39190*/  IMAD.WIDE R12, R19.reuse, 0x2, R2 ;  /* 0x00000002130c7825 */ /* 0x042fe200078e0202 */
[----:B------:R-:W1:Y:S03]  /*391a0*/  LDCU UR20, c[0x0][0x398] ;  /* 0x00007300ff1477ac */ /* 0x000e660008000800 */
[----:B------:R-:W-:Y:S01]  /*391b0*/  @P6 STG.E.U16 desc[UR16][R10.64], R0 ;  /* 0x000000000a006986 */ /* 0x000fe2000c101510 */
[----:B------:R-:W-:-:S03]  /*391c0*/  IMAD.WIDE R14, R19, 0x2, R6 ;  /* 0x00000002130e7825 */ /* 0x000fc600078e0206 */
[----:B------:R0:W-:Y:S01]  /*391d0*/  @P5 STG.E.U16 desc[UR16][R12.64], R18 ;  /* 0x000000120c005986 */ /* 0x0001e2000c101510 */
[----:B------:R-:W-:Y:S01]  /*391e0*/  ISETP.LT.AND P1, PT, R92, UR26, !P1 ;  /* 0x0000001a5c007c0c */ /* 0x000fe2000cf21270 */
[C---:B------:R-:W-:Y:S01]  /*391f0*/  IMAD.WIDE R16, R19.reuse, 0x2, R4 ;  /* 0x0000000213107825 */ /* 0x040fe200078e0204 */
[----:B------:R-:W-:Y:S01]  /*39200*/  PRMT R20, R54, 0x7632, R20 ;  /* 0x0000763236147816 */ /* 0x000fe20000000014 */
[----:B------:R-:W-:Y:S01]  /*39210*/  @P4 STG.E.U16 desc[UR16][R14.64], R54 ;  /* 0x000000360e004986 */ /* 0x000fe2000c101510 */
[----:B------:R-:W-:Y:S01]  /*39220*/  ISETP.LT.AND P4, PT, R66, UR38, !P2 ;  /* 0x0000002642007c0c */ /* 0x000fe2000d781270 */
[----:B------:R-:W-:Y:S01]  /*39230*/  VIADD R19, R19, UR7 ;  /* 0x0000000713137c36 */ /* 0x000fe20008000000 */
[----:B----4-:R-:W-:Y:S02]  /*39240*/  F2FP.BF16.F32.PACK_AB R55, R55, R71 ;  /* 0x000000473737723e */ /* 0x010fe400000010ff */
[----:B-----5:R-:W-:Y:S01]  /*39250*/  PRMT R21, R70, 0x7610, R21 ;  /* 0x0000761046157816 */ /* 0x020fe20000000015 */
[----:B------:R-:W4:Y:S01]  /*39260*/  LDL.S16 R71, [R1+0x3c0] ;  /* 0x0003c00001477983 */ /* 0x000f220000100600 */
[----:B0-----:R-:W-:Y:S01]  /*39270*/  PRMT R18, R91, 0x7610, R18 ;  /* 0x000076105b127816 */ /* 0x001fe20000000012 */
[----:B------:R-:W-:Y:S01]  /*39280*/  VIADD R0, R93, 0x76 ;  /* 0x000000765d007836 */ /* 0x000fe20000000000 */
[----:B------:R-:W-:Y:S01]  /*39290*/  ISETP.LT.AND P5, PT, R74, UR34, !P2 ;  /* 0x000000224a007c0c */ /* 0x000fe2000d7a1270 */
[----:B------:R-:W5:Y:S01]  /*392a0*/  LDL.LU R91, [R1+0xd4] ;  /* 0x0000d400015b7983 */ /* 0x000f620000300800 */
[----:B------:R-:W-:Y:S01]  /*392b0*/  ISETP.LT.AND P6, PT, R73, UR41, !P2 ;  /* 0x0000002949007c0c */ /* 0x000fe2000d7c1270 */
[----:B------:R-:W0:Y:S02]  /*392c0*/  LDCU UR26, c[0x0][0x398] ;  /* 0x00007300ff1a77ac */ /* 0x000e240008000800 */
[----:B------:R-:W5:Y:S01]  /*392d0*/  LDL.LU.S16 R70, [R1+0x3c2] ;  /* 0x0003c20001467983 */ /* 0x000f620000300600 */
[----:B------:R-:W-:-:S03]  /*392e0*/  IMAD.WIDE R10, R19, 0x2, R8 ;  /* 0x00000002130a7825 */ /* 0x000fc600078e0208 */
[----:B------:R2:W-:Y:S04]  /*392f0*/  @P1 STG.E.U16 desc[UR16][R16.64], R20 ;  /* 0x0000001410001986 */ /* 0x0005e8000c101510 */
[----:B------:R-:W5:Y:S04]  /*39300*/  LDL.LU R72, [R1+0xd8] ;  /* 0x0000d80001487983 */ /* 0x000f680000300800 */
[----:B------:R3:W-:Y:S01]  /*39310*/  @P4 STG.E.U16 desc[UR16][R10.64], R18 ;  /* 0x000000120a004986 */ /* 0x0007e2000c101510 */
[----:B--2---:R-:W-:-:S03]  /*39320*/  PRMT R20, R90, 0x7610, R20 ;  /* 0x000076105a147816 */ /* 0x004fc60000000014 */
[----:B------:R-:W2:Y:S01]  /*39330*/  LDL.S16 R90, [R1+0x3c4] ;  /* 0x0003c400015a7983 */ /* 0x000ea20000100600 */
[----:B---3--:R-:W-:-:S03]  /*39340*/  PRMT R18, R89, 0x7610, R18 ;  /* 0x0000761059127816 */ /* 0x008fc60000000012 */
[----:B------:R-:W3:Y:S01]  /*39350*/  LDL.LU.S16 R89, [R1+0x3c6] ;  /* 0x0003c60001597983 */ /* 0x000ee20000300600 */
[C---:B------:R-:W-:Y:S01]  /*39360*/  IMAD.WIDE R12, R19.reuse, 0x2, R2 ;  /* 0x00000002130c7825 */ /* 0x040fe200078e0202 */
[----:B------:R-:W-:Y:S01]  /*39370*/  ISETP.LT.AND P4, PT, R92, UR18, !P2 ;  /* 0x000000125c007c0c */ /* 0x000fe2000d781270 */
[----:B------:R-:W0:Y:S02]  /*39380*/  LDCU UR18, c[0x0][0x398] ;  /* 0x00007300ff1277ac */ /* 0x000e240008000800 */
[----:B------:R-:W-:Y:S01]  /*39390*/  IMAD.WIDE R14, R19, 0x2, R6 ;  /* 0x00000002130e7825 */ /* 0x000fe200078e0206 */
[----:B------:R1:W-:Y:S01]  /*393a0*/  @P5 STG.E.U16 desc[UR16][R12.64], R21 ;  /* 0x000000150c005986 */ /* 0x0003e2000c101510 */
[----:B------:R-:W-:-:S03]  /*393b0*/  ISETP.LT.AND P5, PT, R66, UR40, !P3 ;  /* 0x0000002842007c0c */ /* 0x000fc6000dfa1270 */
[----:B------:R0:W-:Y:S01]  /*393c0*/  @P6 STG.E.U16 desc[UR16][R14.64], R55 ;  /* 0x000000370e006986 */ /* 0x0001e2000c101510 */
[----:B------:R-:W-:Y:S01]  /*393d0*/  ISETP.LT.AND P6, PT, R74, UR14, !P3 ;  /* 0x0000000e4a007c0c */ /* 0x000fe2000dfc1270 */
[----:B------:R-:W-:Y:S01]  /*393e0*/  VIADD R17, R19, UR7 ;  /* 0x0000000713117c36 */ /* 0x000fe20008000000 */
[----:B------:R-:W-:Y:S01]  /*393f0*/  PRMT R16, R55, 0x7632, R16 ;  /* 0x0000763237107816 */ /* 0x000fe20000000010 */
[----:B------:R-:W-:Y:S01]  /*39400*/  IMAD.WIDE R10, R19, 0x2, R4 ;  /* 0x00000002130a7825 */ /* 0x000fe200078e0204 */
[----:B------:R-:W-:Y:S01]  /*39410*/  ISETP.GE.AND P1, PT, R0, UR13, PT ;  /* 0x0000000d00007c0c */ /* 0x000fe2000bf26270 */
[----:B------:R-:W2:Y:S02]  /*39420*/  LDCU UR13, c[0x0][0x398] ;  /* 0x00007300ff0d77ac */ /* 0x000ea40008000800 */
[C---:B-1----:R-:W-:Y:S01]  /*39430*/  IMAD.WIDE R12, R17.reuse, 0x2, R8 ;  /* 0x00000002110c7825 */ /* 0x042fe200078e0208 */
[----:B------:R1:W-:Y:S01]  /*39440*/  @P4 STG.E.U16 desc[UR16][R10.64], R16 ;  /* 0x000000100a004986 */ /* 0x0003e2000c101510 */
[----:B------:R-:W-:Y:S01]  /*39450*/  F2FP.BF16.F32.PACK_AB R56, R56, R75 ;  /* 0x0000004b3838723e */ /* 0x000fe200000010ff */
[----:B------:R-:W2:Y:S01]  /*39460*/  LDCU UR14, c[0x0][0x398] ;  /* 0x00007300ff0e77ac */ /* 0x000ea20008000800 */
[----:B0-----:R-:W-:Y:S01]  /*39470*/  IMAD.WIDE R14, R17, 0x2, R2 ;  /* 0x00000002110e7825 */ /* 0x001fe200078e0202 */
[----:B------:R0:W-:Y:S01]  /*39480*/  @P5 STG.E.U16 desc[UR16][R12.64], R20 ;  /* 0x000000140c005986 */ /* 0x0001e2000c101510 */
[----:B------:R-:W-:-:S02]  /*39490*/  ISETP.LT.AND P5, PT, R73, UR28, !P3 ;  /* 0x0000001c49007c0c */ /* 0x000fc4000dfa1270 */
[----:B------:R-:W-:Y:S01]  /*394a0*/  VIADD R0, R93, 0x77 ;  /* 0x000000775d007836 */ /* 0x000fe20000000000 */
[----:B------:R0:W-:Y:S01]  /*394b0*/  @P6 STG.E.U16 desc[UR16][R14.64], R18 ;  /* 0x000000120e006986 */ /* 0x0001e2000c101510 */
[----:B------:R-:W-:Y:S01]  /*394c0*/  ISETP.LT.AND P4, PT, R92, UR24, !P3 ;  /* 0x000000185c007c0c */ /* 0x000fe2000df81270 */
[C---:B------:R-:W-:Y:S01]  /*394d0*/  VIADD R19, R17.reuse, UR7 ;  /* 0x0000000711137c36 */ /* 0x040fe20008000000 */
[----:B------:R-:W-:Y:S01]  /*394e0*/  ISETP.LT.AND P6, PT, R66, UR22, !P0 ;  /* 0x0000001642007c0c */ /* 0x000fe2000c7c1270 */
[C---:B-1----:R-:W-:Y:S01]  /*394f0*/  IMAD.WIDE R10, R17.reuse, 0x2, R6 ;  /* 0x00000002110a7825 */ /* 0x042fe200078e0206 */
[----:B------:R-:W-:Y:S01]  /*39500*/  ISETP.GE.AND P2, PT, R0, UR29, PT ;  /* 0x0000001d00007c0c */ /* 0x000fe2000bf46270 */
[----:B------:R-:W1:Y:S02]  /*39510*/  LDCU UR29, c[0x0][0x398] ;  /* 0x00007300ff1d77ac */ /* 0x000e640008000800 */
[----:B0-----:R-:W-:Y:S01]  /*39520*/  IMAD.WIDE R12, R17, 0x2, R4 ;  /* 0x00000002110c7825 */ /* 0x001fe200078e0204 */
[----:B------:R-:W-:Y:S01]  /*39530*/  PRMT R16, R56, 0x7632, R16 ;  /* 0x0000763238107816 */ /* 0x000fe20000000010 */
[----:B------:R-:W0:Y:S02]  /*39540*/  LDCU UR22, c[0x0][0x398] ;  /* 0x00007300ff1677ac */ /* 0x000e240008000800 */
[----:B------:R-:W-:-:S02]  /*39550*/  VIADD R0, R93, 0x78 ;  /* 0x000000785d007836 */ /* 0x000fc40000000000 */
[----:B------:R-:W-:Y:S01]  /*39560*/  IMAD.WIDE R14, R19, 0x2, R8 ;  /* 0x00000002130e7825 */ /* 0x000fe200078e0208 */
[----:B------:R0:W-:Y:S01]  /*39570*/  @P5 STG.E.U16 desc[UR16][R10.64], R56 ;  /* 0x000000380a005986 */ /* 0x0001e2000c101510 */
[----:B------:R-:W0:Y:S01]  /*39580*/  LDCU UR24, c[0x0][0x398] ;  /* 0x00007300ff1877ac */ /* 0x000e220008000800 */
[----:B------:R-:W-:Y:S01]  /*39590*/  ISETP.GE.AND P3, PT, R0, UR27, PT ;  /* 0x0000001b00007c0c */ /* 0x000fe2000bf66270 */
[----:B------:R-:W-:Y:S01]  /*395a0*/  VIADD R0, R93, 0x79 ;  /* 0x000000795d007836 */ /* 0x000fe20000000000 */
[----:B------:R0:W-:Y:S01]  /*395b0*/  @P4 STG.E.U16 desc[UR16][R12.64], R16 ;  /* 0x000000100c004986 */ /* 0x0001e2000c101510 */
[----:B------:R-:W-:Y:S02]  /*395c0*/  ISETP.LT.AND P4, PT, R74, UR33, !P0 ;  /* 0x000000214a007c0c */ /* 0x000fe4000c781270 */
        /* <DEDUP_REMOVED lines=10> */
[----:B---3--:R-:W-:Y:S01]  /*39670*/  PRMT R18, R89, 0x7610, R18 ;  /* 0x0000761059127816 */ /* 0x008fe20000000012 */
[----:B0-----:R-:W-:Y:S01]  /*39680*/  IMAD.WIDE R10, R19, 0x2, R2 ;  /* 0x00000002130a7825 */ /* 0x001fe200078e0202 */
[----:B------:R-:W-:Y:S01]  /*39690*/  ISETP.GE.AND P0, PT, R0, UR5, PT ;  /* 0x0000000500007c0c */ /* 0x000fe2000bf06270 */
[----:B------:R-:W0:Y:S01]  /*396a0*/  LDCU UR5, c[0x0][0x398] ;  /* 0x00007300ff0577ac */ /* 0x000e220008000800 */
[----:B--2---:R-:W-:-:S02]  /*396b0*/  PRMT R0, R90, 0x7610, R0 ;  /* 0x000076105a007816 */ /* 0x004fc40000000000 */
[----:B------:R-:W2:Y:S01]  /*396c0*/  LDL.S16 R90, [R1+0x3cc] ;  /* 0x0003cc00015a7983 */ /* 0x000ea20000100600 */
[----:B------:R-:W-:Y:S01]  /*396d0*/  IMAD.WIDE R12, R19, 0x2, R6 ;  /* 0x00000002130c7825 */ /* 0x000fe200078e0206 */
[----:B------:R-:W-:Y:S01]  /*396e0*/  PRMT R16, R57, 0x7632, R16 ;  /* 0x0000763239107816 */ /* 0x000fe20000000010 */
[----:B------:R-:W3:Y:S01]  /*396f0*/  LDCU UR8, c[0x0][0x398] ;  /* 0x00007300ff0877ac */ /* 0x000ee20008000800 */
[----:B------:R-:W3:Y:S01]  /*39700*/  LDL.LU.S16 R89, [R1+0x3ce] ;  /* 0x0003ce0001597983 */ /* 0x000ee20000300600 */
[----:B------:R-:W-:-:S03]  /*39710*/  IMAD.WIDE R14, R19, 0x2, R4 ;  /* 0x00000002130e7825 */ /* 0x000fc600078e0204 */
[----:B------:R0:W-:Y:S04]  /*39720*/  @P4 STG.E.U16 desc[UR16][R10.64], R17 ;  /* 0x000000110a004986 */ /* 0x0001e8000c101510 */
[----:B------:R1:W-:Y:S01]  /*39730*/  @P5 STG.E.U16 desc[UR16][R12.64], R57 ;  /* 0x000000390c005986 */ /* 0x0003e2000c101510 */
[----:B------:R-:W-:Y:S01]  /*39740*/  ISETP.LT.AND P5, PT, R74, UR12, !P1 ;  /* 0x0000000c4a007c0c */ /* 0x000fe2000cfa1270 */
[----:B------:R-:W-:Y:S01]  /*39750*/  VIADD R19, R19, UR7 ;  /* 0x0000000713137c36 */ /* 0x000fe20008000000 */
[----:B------:R-:W-:Y:S01]  /*39760*/  ISETP.LT.AND P4, PT, R73, UR30, !P1 ;  /* 0x0000001e49007c0c */ /* 0x000fe2000cf81270 */
[----:B------:R1:W-:Y:S01]  /*39770*/  @P6 STG.E.U16 desc[UR16][R14.64], R16 ;  /* 0x000000100e006986 */ /* 0x0003e2000c101510 */
[----:B------:R-:W-:Y:S01]  /*39780*/  ISETP.LT.AND P6, PT, R66, UR10, !P1 ;  /* 0x0000000a42007c0c */ /* 0x000fe2000cfc1270 */
[----:B------:R-:W2:Y:S01]  /*39790*/  LDCU UR10, c[0x0][0x398] ;  /* 0x00007300ff0a77ac */ /* 0x000ea20008000800 */
[C---:B0-----:R-:W-:Y:S01]  /*397a0*/  IMAD.WIDE R10, R19.reuse, 0x2, R8 ;  /* 0x00000002130a7825 */ /* 0x041fe200078e0208 */
[----:B------:R-:W-:Y:S01]  /*397b0*/  F2FP.BF16.F32.PACK_AB R58, R58, R72 ;  /* 0x000000483a3a723e */ /* 0x000fe200000010ff */
[----:B------:R-:W3:Y:S01]  /*397c0*/  LDL.LU R75, [R1+0xe0] ;  /* 0x0000e000014b7983 */ /* 0x000ee20000300800 */
[----:B------:R-:W0:Y:S01]  /*397d0*/  LDCU UR12, c[0x0][0x398] ;  /* 0x00007300ff0c77ac */ /* 0x000e220008000800 */
[----:B-1----:R-:W-:Y:S01]  /*397e0*/  IMAD.WIDE R12, R19, 0x2, R2 ;  /* 0x00000002130c7825 */ /* 0x002fe200078e0202 */
[----:B------:R-:W-:-:S03]  /*397f0*/  ISETP.LT.AND P1, PT, R92, UR9, !P1 ;  /* 0x000000095c007c0c */ /* 0x000fc6000cf21270 */
[----:B------:R-:W-:-:S03]  /*39800*/  IMAD.WIDE R14, R19, 0x2, R6 ;  /* 0x00000002130e7825 */ /* 0x000fc600078e0206 */
[----:B------:R1:W-:Y:S01]  /*39810*/  @P6 STG.E.U16 desc[UR16][R10.64], R0 ;  /* 0x000000000a006986 */ /* 0x0003e2000c101510 */
[C---:B------:R-:W-:Y:S01]  /*39820*/  IMAD.WIDE R16, R19.reuse, 0x2, R4 ;  /* 0x0000000213107825 */ /* 0x040fe200078e0204 */
[----:B------:R-:W-:Y:S02]  /*39830*/  PRMT R20, R58, 0x7632, R20 ;  /* 0x000076323a147816 */ /* 0x000fe40000000014 */
[----:B------:R0:W-:Y:S01]  /*39840*/  @P5 STG.E.U16 desc[UR16][R12.64], R18 ;  /* 0x000000120c005986 */ /* 0x0001e2000c101510 */
[----:B------:R-:W0:Y:S03]  /*39850*/  LDCU UR9, c[0x0][0x398] ;  /* 0x00007300ff0977ac */ /* 0x000e260008000800 */
[----:B------:R-:W-:Y:S01]  /*39860*/  @P4 STG.E.U16 desc[UR16][R14.64], R58 ;  /* 0x0000003a0e004986 */ /* 0x000fe2000c101510 */
[----:B------:R-:W-:Y:S01]  /*39870*/  ISETP.LT.AND P4, PT, R66, UR31, !P2 ;  /* 0x0000001f42007c0c */ /* 0x000fe2000d781270 */
[----:B------:R-:W-:-:S02]  /*39880*/  VIADD R19, R19, UR7 ;  /* 0x0000000713137c36 */ /* 0x000fc40008000000 */
[----:B------:R2:W-:Y:S02]  /*39890*/  @P1 STG.E.U16 desc[UR16][R16.64], R20 ;  /* 0x0000001410001986 */ /* 0x0005e4000c101510 */
[----:B-1----:R-:W-:Y:S01]  /*398a0*/  IMAD.WIDE R10, R19, 0x2, R8 ;  /* 0x00000002130a7825 */ /* 0x002fe200078e0208 */
[----:B----4-:R-:W-:Y:S02]  /*398b0*/  F2FP.BF16.F32.PACK_AB R59, R59, R71 ;  /* 0x000000473b3b723e */ /* 0x010fe400000010ff */
[----:B------:R-:W4:Y:S01]  /*398c0*/  LDL.S16 R71, [R1+0x3d0] ;  /* 0x0003d00001477983 */ /* 0x000f220000100600 */
[----:B-----5:R-:W-:-:S03]  /*398d0*/  PRMT R21, R70, 0x7610, R21 ;  /* 0x0000761046157816 */ /* 0x020fc60000000015 */
[----:B------:R-:W5:Y:S01]  /*398e0*/  LDL.LU R70, [R1+0xe4] ;  /* 0x0000e40001467983 */ /* 0x000f620000300800 */
[----:B0-----:R-:W-:-:S05]  /*398f0*/  PRMT R18, R91, 0x7610, R18 ;  /* 0x000076105b127816 */ /* 0x001fca0000000012 */
[----:B------:R3:W-:Y:S01]  /*39900*/  @P4 STG.E.U16 desc[UR16][R10.64], R18 ;  /* 0x000000120a004986 */ /* 0x0007e2000c101510 */
[----:B--2---:R-:W-:-:S03]  /*39910*/  PRMT R20, R90, 0x7610, R20 ;  /* 0x000076105a147816 */ /* 0x004fc60000000014 */
[----:B------:R-:W2:Y:S01]  /*39920*/  LDL.LU.S16 R90, [R1+0x3d2] ;  /* 0x0003d200015a7983 */ /* 0x000ea20000300600 */
[----:B---3--:R-:W-:-:S03]  /*39930*/  PRMT R18, R89, 0x7610, R18 ;  /* 0x0000761059127816 */ /* 0x008fc60000000012 */
[----:B------:R-:W3:Y:S04]  /*39940*/  LDL.LU R72, [R1+0xe8] ;  /* 0x0000e80001487983 */ /* 0x000ee80000300800 */
[----:B------:R-:W3:Y:S04]  /*39950*/  LDL.S16 R91, [R1+0x3d4] ;  /* 0x0003d400015b7983 */ /* 0x000ee80000100600 */
[----:B------:R-:W3:Y:S01]  /*39960*/  LDL.LU.S16 R89, [R1+0x3d6] ;  /* 0x0003d60001597983 */ /* 0x000ee20000300600 */
[----:B------:R-:W-:Y:S01]  /*39970*/  ISETP.LT.AND P5, PT, R74, UR20, !P2 ;  /* 0x000000144a007c0c */ /* 0x000fe2000d7a1270 */
[----:B------:R-:W-:Y:S01]  /*39980*/  IMAD.WIDE R12, R19, 0x2, R2 ;  /* 0x00000002130c7825 */ /* 0x000fe200078e0202 */
[----:B------:R-:W-:Y:S01]  /*39990*/  ISETP.LT.AND P6, PT, R73, UR26, !P2 ;  /* 0x0000001a49007c0c */ /* 0x000fe2000d7c1270 */
[----:B------:R-:W0:Y:S01]  /*399a0*/  LDCU UR20, c[0x0][0x398] ;  /* 0x00007300ff1477ac */ /* 0x000e220008000800 */
[----:B------:R-:W-:Y:S01]  /*399b0*/  ISETP.LT.AND P2, PT, R92, UR32, !P2 ;  /* 0x000000205c007c0c */ /* 0x000fe2000d741270 */
[----:B------:R-:W-:-:S08]  /*399c0*/  VIADD R17, R19, UR7 ;  /* 0x0000000713117c36 */ /* 0x000fd00008000000 */
[----:B------:R1:W-:Y:S01]  /*399d0*/  @P5 STG.E.U16 desc[UR16][R12.64], R21 ;  /* 0x000000150c005986 */ /* 0x0003e2000c101510 */
[----:B------:R-:W-:Y:S01]  /*399e0*/  ISETP.LT.AND P5, PT, R66, UR13, !P3 ;  /* 0x0000000d42007c0c */ /* 0x000fe2000dfa1270 */
[----:B------:R-:W-:Y:S01]  /*399f0*/  VIADD R0, R93, 0x7a ;  /* 0x0000007a5d007836 */ /* 0x000fe20000000000 */
[----:B------:R-:W-:Y:S01]  /*39a00*/  PRMT R16, R59, 0x7632, R16 ;  /* 0x000076323b107816 */ /* 0x000fe20000000010 */
[C---:B------:R-:W-:Y:S01]  /*39a10*/  IMAD.WIDE R14, R19.reuse, 0x2, R6 ;  /* 0x00000002130e7825 */ /* 0x040fe200078e0206 */
[----:B------:R-:W-:Y:S01]  /*39a20*/  F2FP.BF16.F32.PACK_AB R60, R60, R75 ;  /* 0x0000004b3c3c723e */ /* 0x000fe200000010ff */
[----:B------:R-:W0:Y:S02]  /*39a30*/  LDCU UR13, c[0x0][0x398] ;  /* 0x00007300ff0d77ac */ /* 0x000e240008000800 */
[----:B------:R-:W-:Y:S01]  /*39a40*/  IMAD.WIDE R10, R19, 0x2, R4 ;  /* 0x00000002130a7825 */ /* 0x000fe200078e0204 */
[----:B------:R-:W-:-:S03]  /*39a50*/  ISETP.GE.AND P1, PT, R0, UR21, PT ;  /* 0x0000001500007c0c */ /* 0x000fc6000bf26270 */
[----:B-1----:R-:W-:Y:S01]  /*39a60*/  IMAD.WIDE R12, R17, 0x2, R8 ;  /* 0x00000002110c7825 */ /* 0x002fe200078e0208 */
[----:B------:R1:W-:Y:S01]  /*39a70*/  @P6 STG.E.U16 desc[UR16][R14.64], R59 ;  /* 0x0000003b0e006986 */ /* 0x0003e2000c101510 */
[----:B------:R-:W-:Y:S01]  /*39a80*/  ISETP.LT.AND P6, PT, R74, UR18, !P3 ;  /* 0x000000124a007c0c */ /* 0x000fe2000dfc1270 */
[----:B------:R-:W0:Y:S01]  /*39a90*/  LDCU UR21, c[0x0][0x398] ;  /* 0x00007300ff1577ac */ /* 0x000e220008000800 */
[----:B------:R-:W-:Y:S01]  /*39aa0*/  VIADD R0, R93, 0x7b ;  /* 0x0000007b5d007836 */ /* 0x000fe20000000000 */
[----:B------:R1:W-:Y:S01]  /*39ab0*/  @P2 STG.E.U16 desc[UR16][R10.64], R16 ;  /* 0x000000100a002986 */ /* 0x0003e2000c101510 */
[----:B------:R-:W-:Y:S01]  /*39ac0*/  ISETP.LT.AND P2, PT, R92, UR29, !P3 ;  /* 0x0000001d5c007c0c */ /* 0x000fe2000df41270 */
[----:B------:R-:W-:Y:S01]  /*39ad0*/  VIADD R19, R17, UR7 ;  /* 0x0000000711137c36 */ /* 0x000fe20008000000 */
[----:B------:R-:W0:Y:S01]  /*39ae0*/  LDCU UR18, c[0x0][0x398] ;  /* 0x00007300ff1277ac */ /* 0x000e220008000800 */
[----:B------:R0:W-:Y:S01]  /*39af0*/  @P5 STG.E.U16 desc[UR16][R12.64], R20 ;  /* 0x000000140c005986 */ /* 0x0001e2000c101510 */
[----:B------:R-:W-:-:S02]  /*39b00*/  ISETP.LT.AND P5, PT, R73, UR14, !P3 ;  /* 0x0000000e49007c0c */ /* 0x000fc4000dfa1270 */
[----:B------:R-:W-:Y:S01]  /*39b10*/  ISETP.GE.AND P4, PT, R0, UR25, PT ;  /* 0x0000001900007c0c */ /* 0x000fe2000bf86270 */
[----:B------:R-:W-:Y:S01]  /*39b20*/  VIADD R0, R93, 0x7c ;  /* 0x0000007c5d007836 */ /* 0x000fe20000000000 */
[----:B------:R-:W2:Y:S01]  /*39b30*/  LDCU UR14, c[0x0][0x398] ;  /* 0x00007300ff0e77ac */ /* 0x000ea20008000800 */
[----:B-1----:R-:W-:Y:S01]  /*39b40*/  IMAD.WIDE R14, R17, 0x2, R2 ;  /* 0x00000002110e7825 */ /* 0x002fe200078e0202 */
[----:B------:R-:W-:-:S03]  /*39b50*/  PRMT R16, R60, 0x7632, R16 ;  /* 0x000076323c107816 */ /* 0x000fc60000000010 */
[----:B------:R-:W-:Y:S01]  /*39b60*/  IMAD.WIDE R10, R17, 0x2, R6 ;  /* 0x00000002110a7825 */ /* 0x000fe200078e0206 */
[----:B------:R-:W-:-:S03]  /*39b70*/  ISETP.GE.AND P3, PT, R0, UR23, PT ;  /* 0x0000001700007c0c */ /* 0x000fc6000bf66270 */
[----:B0-----:R-:W-:Y:S01]  /*39b80*/  IMAD.WIDE R12, R17, 0x2, R4 ;  /* 0x00000002110c7825 */ /* 0x001fe200078e0204 */
[----:B------:R0:W-:Y:S03]  /*39b90*/  @P6 STG.E.U16 desc[UR16][R14.64], R18 ;  /* 0x000000120e006986 */ /* 0x0001e6000c101510 */
[----:B------:R-:W-:Y:S01]  /*39ba0*/  VIADD R0, R93, 0x7d ;  /* 0x0000007d5d007836 */ /* 0x000fe20000000000 */
[----:B------:R1:W-:Y:S04]  /*39bb0*/  @P5 STG.E.U16 desc[UR16][R10.64], R60 ;  /* 0x0000003c0a005986 */ /* 0x0003e8000c101510 */
[----:B------:R0:W-:Y:S01]  /*39bc0*/  @P2 STG.E.U16 desc[UR16][R12.64], R16 ;  /* 0x000000100c002986 */ /* 0x0001e2000c101510 */
[----:B------:R-:W-:Y:S01]  /*39bd0*/  ISETP.GE.AND P2, PT, R0, UR11, PT ;  /* 0x0000000b00007c0c */ /* 0x000fe2000bf46270 */
[----:B------:R-:W0:Y:S01]  /*39be0*/  LDCU UR11, c[0x0][0x398] ;  /* 0x00007300ff0b77ac */ /* 0x000e220008000800 */
[----:B----4-:R-:W-:-:S02]  /*39bf0*/  PRMT R21, R71, 0x7610, R21 ;  /* 0x0000761047157816 */ /* 0x010fc40000000015 */
[----:B------:R-:W4:Y:S01]  /*39c00*/  LDL.LU R71, [R1+0xec] ;  /* 0x0000ec0001477983 */ /* 0x000f220000300800 */
[----:B-----5:R-:W-:-:S03]  /*39c10*/  F2FP.BF16.F32.PACK_AB R61, R61, R70 ;  /* 0x000000463d3d723e */ /* 0x020fc600000010ff */
[----:B------:R-:W5:Y:S01]  /*39c20*/  LDL.S16 R70, [R1+0x3d8] ;  /* 0x0003d80001467983 */ /* 0x000f620000100600 */
[----:B--2---:R-:W-:-:S03]  /*39c30*/  PRMT R17, R90, 0x7610, R17 ;  /* 0x000076105a117816 */ /* 0x004fc60000000011 */
[----:B------:R-:W2:Y:S01]  /*39c40*/  LDL.LU.S16 R90, [R1+0x3da] ;  /* 0x0003da00015a7983 */ /* 0x000ea20000300600 */
[----:B---3--:R-:W-:-:S03]  /*39c50*/  PRMT R0, R91, 0x7610, R0 ;  /* 0x000076105b007816 */ /* 0x008fc60000000000 */
[----:B------:R-:W3:Y:S01]  /*39c60*/  LDL.S16 R91, [R1+0x3dc] ;  /* 0x0003dc00015b7983 */ /* 0x000ee20000100600 */
[----:B0-----:R-:W-:-:S03]  /*39c70*/  PRMT R18, R89, 0x7610, R18 ;  /* 0x0000761059127816 */ /* 0x001fc60000000012 */
[----:B------:R-:W3:Y:S01]  /*39c80*/  LDL.LU.S16 R89, [R1+0x3de] ;  /* 0x0003de0001597983 */ /* 0x000ee20000300600 */
[----:B------:R-:W-:Y:S01]  /*39c90*/  ISETP.LT.AND P6, PT, R66, UR22, !P0 ;  /* 0x0000001642007c0c */ /* 0x000fe2000c7c1270 */
[C---:B------:R-:W-:Y:S01]  /*39ca0*/  IMAD.WIDE R14, R19.reuse, 0x2, R8 ;  /* 0x00000002130e7825 */ /* 0x040fe200078e0208 */
[----:B------:R-:W-:Y:S01]  /*39cb0*/  ISETP.LT.AND P5, PT, R74, UR24, !P0 ;  /* 0x000000184a007c0c */ /* 0x000fe2000c7a1270 */
[----:B------:R-:W0:Y:S02]  /*39cc0*/  LDCU UR22, c[0x0][0x398] ;  /* 0x00007300ff1677ac */ /* 0x000e240008000800 */
[----:B-1----:R-:W-:-:S08]  /*39cd0*/  IMAD.WIDE R10, R19, 0x2, R2 ;  /* 0x00000002130a7825 */ /* 0x002fd000078e0202 */
[----:B------:R1:W-:Y:S01]  /*39ce0*/  @P6 STG.E.U16 desc[UR16][R14.64], R21 ;  /* 0x000000150e006986 */ /* 0x0003e2000c101510 */
[----:B------:R-:W-:Y:S01]  /*39cf0*/  ISETP.LT.AND P6, PT, R73, UR4, !P0 ;  /* 0x0000000449007c0c */ /* 0x000fe2000c7c1270 */
[----:B------:R-:W-:Y:S01]  /*39d00*/  IMAD.WIDE R12, R19, 0x2, R6 ;  /* 0x00000002130c7825 */ /* 0x000fe200078e0206 */
[----:B------:R-:W-:Y:S01]  /*39d10*/  ISETP.LT.AND P0, PT, R92, UR5, !P0 ;  /* 0x000000055c007c0c */ /* 0x000fe2000c701270 */
[----:B------:R0:W-:Y:S01]  /*39d20*/  @P5 STG.E.U16 desc[UR16][R10.64], R17 ;  /* 0x000000110a005986 */ /* 0x0001e2000c101510 */
[----:B------:R-:W-:Y:S01]  /*39d30*/  PRMT R16, R61, 0x7632, R16 ;  /* 0x000076323d107816 */ /* 0x000fe20000000010 */
[----:B------:R-:W2:Y:S01]  /*39d40*/  LDCU UR4, c[0x0][0x398] ;  /* 0x00007300ff0477ac */ /* 0x000ea20008000800 */
[----:B------:R-:W-:Y:S02]  /*39d50*/  ISETP.LT.AND P5, PT, R74, UR9, !P1 ;  /* 0x000000094a007c0c */ /* 0x000fe4000cfa1270 */
[----:B------:R-:W-:Y:S01]  /*39d60*/  F2FP.BF16.F32.PACK_AB R62, R62, R72 ;  /* 0x000000483e3e723e */ /* 0x000fe200000010ff */
[----:B------:R-:W2:Y:S01]  /*39d70*/  LDCU UR5, c[0x0][0x398] ;  /* 0x00007300ff0577ac */ /* 0x000ea20008000800 */
[----:B-1----:R-:W-:-:S03]  /*39d80*/  IMAD.WIDE R14, R19, 0x2, R4 ;  /* 0x00000002130e7825 */ /* 0x002fc600078e0204 */
[----:B------:R1:W-:Y:S01]  /*39d90*/  @P6 STG.E.U16 desc[UR16][R12.64], R61 ;  /* 0x0000003d0c006986 */ /* 0x0003e2000c101510 */
[----:B------:R-:W-:Y:S01]  /*39da0*/  ISETP.LT.AND P6, PT, R66, UR8, !P1 ;  /* 0x0000000842007c0c */ /* 0x000fe2000cfc1270 */
[----:B------:R-:W-:Y:S01]  /*39db0*/  VIADD R19, R19, UR7 ;  /* 0x0000000713137c36 */ /* 0x000fe20008000000 */
[----:B------:R-:W-:Y:S01]  /*39dc0*/  PRMT R20, R62, 0x7632, R20 ;  /* 0x000076323e147816 */ /* 0x000fe20000000014 */
[----:B------:R1:W-:Y:S01]  /*39dd0*/  @P0 STG.E.U16 desc[UR16][R14.64], R16 ;  /* 0x000000100e000986 */ /* 0x0003e2000c101510 */
[----:B------:R-:W-:Y:S01]  /*39de0*/  ISETP.LT.AND P0, PT, R73, UR10, !P1 ;  /* 0x0000000a49007c0c */ /* 0x000fe2000cf01270 */
[C---:B0-----:R-:W-:Y:S01]  /*39df0*/  IMAD.WIDE R10, R19.reuse, 0x2, R8 ;  /* 0x00000002130a7825 */ /* 0x041fe200078e0208 */
[----:B------:R-:W-:Y:S01]  /*39e00*/  ISETP.LT.AND P1, PT, R92, UR12, !P1 ;  /* 0x0000000c5c007c0c */ /* 0x000fe2000cf21270 */
[----:B------:R-:W0:Y:S02]  /*39e10*/  LDCU UR12, c[0x0][0x398] ;  /* 0x00007300ff0c77ac */ /* 0x000e240008000800 */
[C---:B-1----:R-:W-:Y:S01]  /*39e20*/  IMAD.WIDE R12, R19.reuse, 0x2, R2 ;  /* 0x00000002130c7825 */ /* 0x042fe200078e0202 */
[----:B------:R-:W1:Y:S03]  /*39e30*/  LDCU UR8, c[0x0][0x398] ;  /* 0x00007300ff0877ac */ /* 0x000e660008000800 */
[----:B------:R0:W-:Y:S01]  /*39e40*/  @P6 STG.E.U16 desc[UR16][R10.64], R0 ;  /* 0x000000000a006986 */ /* 0x0001e2000c101510 */
[C---:B------:R-:W-:Y:S01]  /*39e50*/  IMAD.WIDE R14, R19.reuse, 0x2, R6 ;  /* 0x00000002130e7825 */ /* 0x040fe200078e0206 */
[----:B------:R-:W1:Y:S02]  /*39e60*/  LDCU UR9, c[0x0][0x398] ;  /* 0x00007300ff0977ac */ /* 0x000e640008000800 */
[----:B------:R5:W-:Y:S01]  /*39e70*/  @P5 STG.E.U16 desc[UR16][R12.64], R18 ;  /* 0x000000120c005986 */ /* 0x000be2000c101510 */
[C---:B------:R-:W-:Y:S01]  /*39e80*/  IMAD.WIDE R16, R19.reuse, 0x2, R4 ;  /* 0x0000000213107825 */ /* 0x040fe200078e0204 */
[----:B------:R-:W1:Y:S02]  /*39e90*/  LDCU UR10, c[0x0][0x398] ;  /* 0x00007300ff0a77ac */ /* 0x000e640008000800 */
[----:B------:R-:W-:Y:S04]  /*39ea0*/  @P0 STG.E.U16 desc[UR16][R14.64], R62 ;  /* 0x0000003e0e000986 */ /* 0x000fe8000c101510 */
[----:B------:R-:W-:Y:S01]  /*39eb0*/  @P1 STG.E.U16 desc[UR16][R16.64], R20 ;  /* 0x0000001410001986 */ /* 0x000fe2000c101510 */
[----:B------:R-:W-:Y:S01]  /*39ec0*/  ISETP.LT.AND P1, PT, R66, UR20, !P4 ;  /* 0x0000001442007c0c */ /* 0x000fe2000e721270 */
[----:B------:R-:W-:-:S04]  /*39ed0*/  VIADD R19, R19, UR7 ;  /* 0x0000000713137c36 */ /* 0x000fc80008000000 */
[----:B0-----:R-:W-:Y:S01]  /*39ee0*/  IMAD.WIDE R10, R19, 0x2, R8 ;  /* 0x00000002130a7825 */ /* 0x001fe200078e0208 */
[----:B-----5:R-:W-:Y:S02]  /*39ef0*/  PRMT R18, R70, 0x7610, R18 ;  /* 0x0000761046127816 */ /* 0x020fe40000000012 */
[----:B------:R-:W5:Y:S05]  /*39f00*/  LDL.LU R70, [R1+0xf0] ;  /* 0x0000f00001467983 */ /* 0x000f6a0000300800 */
[----:B------:R3:W-:Y:S01]  /*39f10*/  @P1 STG.E.U16 desc[UR16][R10.64], R18 ;  /* 0x000000120a001986 */ /* 0x0007e2000c101510 */
[----:B--2---:R-:W-:-:S03]  /*39f20*/  PRMT R21, R90, 0x7610, R21 ;  /* 0x000076105a157816 */ /* 0x004fc60000000015 */
[----:B------:R-:W2:Y:S01]  /*39f30*/  LDL.S16 R90, [R1+0x3e0] ;  /* 0x0003e000015a7983 */ /* 0x000ea20000100600 */
[----:B---3--:R-:W-:-:S03]  /*39f40*/  PRMT R18, R89, 0x7610, R18 ;  /* 0x0000761059127816 */ /* 0x008fc60000000012 */
[----:B------:R-:W3:Y:S01]  /*39f50*/  LDL.LU.S16 R89, [R1+0x3e2] ;  /* 0x0003e20001597983 */ /* 0x000ee20000300600 */
[----:B------:R-:W-:Y:S02]  /*39f60*/  ISETP.LT.AND P5, PT, R74, UR21, !P4 ;  /* 0x000000154a007c0c */ /* 0x000fe4000e7a1270 */
[----:B------:R-:W-:Y:S01]  /*39f70*/  ISETP.LT.AND P6, PT, R73, UR13, !P4 ;  /* 0x0000000d49007c0c */ /* 0x000fe2000e7c1270 */
[----:B------:R-:W-:Y:S01]  /*39f80*/  VIADD R0, R93, 0x7e ;  /* 0x0000007e5d007836 */ /* 0x000fe20000000000 */
[----:B------:R-:W-:Y:S02]  /*39f90*/  ISETP.LT.AND P4, PT, R92, UR18, !P4 ;  /* 0x000000125c007c0c */ /* 0x000fe4000e781270 */
[----:B----4-:R-:W-:Y:S01]  /*39fa0*/  F2FP.BF16.F32.PACK_AB R63, R63, R71 ;  /* 0x000000473f3f723e */ /* 0x010fe200000010ff */
[----:B------:R-:W-:Y:S01]  /*39fb0*/  IMAD.WIDE R12, R19, 0x2, R2 ;  /* 0x00000002130c7825 */ /* 0x000fe200078e0202 */
[----:B------:R-:W-:Y:S01]  /*39fc0*/  ISETP.GE.AND P0, PT, R0, UR15, PT ;  /* 0x0000000f00007c0c */ /* 0x000fe2000bf06270 */
[----:B------:R-:W4:Y:S01]  /*39fd0*/  LDL.LU R76, [R1+0xf4] ;  /* 0x0000f400014c7983 */ /* 0x000f220000300800 */
[----:B------:R-:W-:Y:S01]  /*39fe0*/  PRMT R0, R63, 0x7632, R0 ;  /* 0x000076323f007816 */ /* 0x000fe20000000000 */
[----:B------:R-:W-:Y:S01]  /*39ff0*/  IMAD.WIDE R14, R19, 0x2, R6 ;  /* 0x00000002130e7825 */ /* 0x000fe200078e0206 */
[----:B------:R-:W-:-:S03]  /*3a000*/  PRMT R16, R91, 0x7610, R16 ;  /* 0x000076105b107816 */ /* 0x000fc60000000010 */
[C---:B------:R-:W-:Y:S01]  /*3a010*/  IMAD.WIDE R10, R19.reuse, 0x2, R4 ;  /* 0x00000002130a7825 */ /* 0x040fe200078e0204 */
[----:B------:R0:W-:Y:S01]  /*3a020*/  @P5 STG.E.U16 desc[UR16][R12.64], R21 ;  /* 0x000000150c005986 */ /* 0x0001e2000c101510 */
[----:B------:R-:W-:Y:S01]  /*3a030*/  ISETP.LT.AND P5, PT, R66, UR14, !P3 ;  /* 0x0000000e42007c0c */ /* 0x000fe2000dfa1270 */
[----:B------:R-:W1:Y:S02]  /*3a040*/  LDCU UR13, c[0x0][0x398] ;  /* 0x00007300ff0d77ac */ /* 0x000e640008000800 */
[----:B------:R1:W-:Y:S01]  /*3a050*/  @P6 STG.E.U16 desc[UR16][R14.64], R63 ;  /* 0x0000003f0e006986 */ /* 0x0003e2000c101510 */
[----:B------:R-:W-:Y:S01]  /*3a060*/  VIADD R17, R19, UR7 ;  /* 0x0000000713117c36 */ /* 0x000fe20008000000 */
[----:B------:R-:W2:Y:S02]  /*3a070*/  LDCU UR14, c[0x0][0x398] ;  /* 0x00007300ff0e77ac */ /* 0x000ea40008000800 */
[----:B------:R1:W-:Y:S01]  /*3a080*/  @P4 STG.E.U16 desc[UR16][R10.64], R0 ;  /* 0x000000000a004986 */ /* 0x0003e2000c101510 */
[----:B------:R-:W-:Y:S01]  /*3a090*/  ISETP.LT.AND P4, PT, R73, UR4, !P3 ;  /* 0x0000000449007c0c */ /* 0x000fe2000df81270 */
[----:B------:R-:W5:Y:S01]  /*3a0a0*/  LDCU UR4, c[0x0][0x398] ;  /* 0x00007300ff0477ac */ /* 0x000f620008000800 */
[----:B------:R-:W-:Y:S01]  /*3a0b0*/  ISETP.LT.AND P6, PT, R74, UR22, !P3 ;  /* 0x000000164a007c0c */ /* 0x000fe2000dfc1270 */
[----:B------:R-:W4:Y:S01]  /*3a0c0*/  LDL.S16 R75, [R1+0x3e4] ;  /* 0x0003e400014b7983 */ /* 0x000f220000100600 */
[----:B------:R-:W-:Y:S01]  /*3a0d0*/  ISETP.LT.AND P3, PT, R92, UR5, !P3 ;  /* 0x000000055c007c0c */ /* 0x000fe2000df61270 */
[----:B0-----:R-:W-:Y:S01]  /*3a0e0*/  IMAD.WIDE R12, R17, 0x2, R8 ;  /* 0x00000002110c7825 */ /* 0x001fe200078e0208 */
[----:B------:R-:W0:Y:S01]  /*3a0f0*/  LDCU UR15, c[0x0][0x398] ;  /* 0x00007300ff0f77ac */ /* 0x000e220008000800 */
[----:B------:R-:W4:Y:S02]  /*3a100*/  LDL.LU R72, [R1+0xf8] ;  /* 0x0000f80001487983 */ /* 0x000f240000300800 */
[----:B------:R-:W-:Y:S01]  /*3a110*/  VIADD R93, R93, 0x7f ;  /* 0x0000007f5d5d7836 */ /* 0x000fe20000000000 */
[----:B------:R-:W0:Y:S01]  /*3a120*/  LDCU UR5, c[0x0][0x398] ;  /* 0x00007300ff0577ac */ /* 0x000e220008000800 */
[C---:B-1----:R-:W-:Y:S01]  /*3a130*/  IMAD.WIDE R14, R17.reuse, 0x2, R2 ;  /* 0x00000002110e7825 */ /* 0x042fe200078e0202 */
[----:B------:R1:W-:Y:S03]  /*3a140*/  @P5 STG.E.U16 desc[UR16][R12.64], R16 ;  /* 0x000000100c005986 */ /* 0x0003e6000c101510 */
[----:B------:R-:W-:Y:S01]  /*3a150*/  IMAD.WIDE R10, R17, 0x2, R6 ;  /* 0x00000002110a7825 */ /* 0x000fe200078e0206 */
[----:B------:R-:W-:Y:S01]  /*3a160*/  ISETP.GE.AND P1, PT, R93, UR19, PT ;  /* 0x000000135d007c0c */ /* 0x000fe2000bf26270 */
[----:B------:R-:W-:Y:S01]  /*3a170*/  @P6 STG.E.U16 desc[UR16][R14.64], R18 ;  /* 0x000000120e006986 */ /* 0x000fe2000c101510 */
[----:B------:R-:W-:-:S03]  /*3a180*/  ISETP.LT.AND P5, PT, R66, UR11, !P2 ;  /* 0x0000000b42007c0c */ /* 0x000fc6000d7a1270 */
[----:B------:R-:W4:Y:S01]  /*3a190*/  LDL.LU.S16 R71, [R1+0x3e6] ;  /* 0x0003e60001477983 */ /* 0x000f220000300600 */
[----:B-1----:R-:W-:Y:S01]  /*3a1a0*/  IMAD.WIDE R12, R17, 0x2, R4 ;  /* 0x00000002110c7825 */ /* 0x002fe200078e0204 */
[----:B-----5:R-:W-:-:S04]  /*3a1b0*/  F2FP.BF16.F32.PACK_AB R64, R64, R70 ;  /* 0x000000464040723e */ /* 0x020fc800000010ff */
[----:B------:R-:W-:Y:S01]  /*3a1c0*/  PRMT R0, R64, 0x7632, R0 ;  /* 0x0000763240007816 */ /* 0x000fe20000000000 */
[----:B------:R3:W-:Y:S01]  /*3a1d0*/  @P4 STG.E.U16 desc[UR16][R10.64], R64 ;  /* 0x000000400a004986 */ /* 0x0007e2000c101510 */
[----:B------:R-:W-:Y:S02]  /*3a1e0*/  ISETP.LT.AND P4, PT, R66, UR4, !P1 ;  /* 0x0000000442007c0c */ /* 0x000fe4000cf81270 */
[----:B--2---:R-:W-:Y:S01]  /*3a1f0*/  PRMT R20, R90, 0x7610, R20 ;  /* 0x000076105a147816 */ /* 0x004fe20000000014 */
[----:B------:R1:W-:Y:S01]  /*3a200*/  @P3 STG.E.U16 desc[UR16][R12.64], R0 ;  /* 0x000000000c003986 */ /* 0x0003e2000c101510 */
[----:B------:R-:W-:Y:S01]  /*3a210*/  ISETP.LT.AND P3, PT, R66, UR12, !P0 ;  /* 0x0000000c42007c0c */ /* 0x000fe2000c761270 */
[----:B------:R-:W-:Y:S01]  /*3a220*/  VIADD R19, R17, UR7 ;  /* 0x0000000711137c36 */ /* 0x000fe20008000000 */
[----:B------:R-:W-:Y:S01]  /*3a230*/  ISETP.LT.AND P6, PT, R74, UR8, !P2 ;  /* 0x000000084a007c0c */ /* 0x000fe2000d7c1270 */
[----:B------:R-:W2:Y:S01]  /*3a240*/  LDL.LU R66, [R1+0xfec] ;  /* 0x000fec0001427983 */ /* 0x000ea20000300800 */
[----:B------:R-:W5:Y:S03]  /*3a250*/  LDCU UR8, c[0x0][0x398] ;  /* 0x00007300ff0877ac */ /* 0x000f660008000800 */
[----:B------:R-:W2:Y:S01]  /*3a260*/  LDL.S16 R91, [R1+0x3e8] ;  /* 0x0003e800015b7983 */ /* 0x000ea20000100600 */
[----:B------:R-:W0:Y:S01]  /*3a270*/  LDCU UR4, c[0x0][0x398] ;  /* 0x00007300ff0477ac */ /* 0x000e220008000800 */
[----:B---3--:R-:W-:-:S02]  /*3a280*/  PRMT R11, R89, 0x7610, R11 ;  /* 0x00007610590b7816 */ /* 0x008fc4000000000b */
[----:B------:R-:W3:Y:S04]  /*3a290*/  LDL.LU.S16 R70, [R1+0x3ea] ;  /* 0x0003ea0001467983 */ /* 0x000ee80000300600 */
[----:B------:R-:W3:Y:S04]  /*3a2a0*/  LDL.S16 R90, [R1+0xfc] ;  /* 0x0000fc00015a7983 */ /* 0x000ee80000100600 */
[----:B------:R-:W3:Y:S01]  /*3a2b0*/  LDL.LU.S16 R89, [R1+0xfe] ;  /* 0x0000fe0001597983 */ /* 0x000ee20000300600 */
[----:B------:R-:W-:-:S05]  /*3a2c0*/  IMAD.WIDE R14, R19, 0x2, R8 ;  /* 0x00000002130e7825 */ /* 0x000fca00078e0208 */
[----:B------:R0:W-:Y:S01]  /*3a2d0*/  @P5 STG.E.U16 desc[UR16][R14.64], R20 ;  /* 0x000000140e005986 */ /* 0x0001e2000c101510 */
[----:B------:R-:W-:Y:S01]  /*3a2e0*/  ISETP.LT.AND P5, PT, R73, UR9, !P2 ;  /* 0x0000000949007c0c */ /* 0x000fe2000d7a1270 */
[----:B------:R-:W-:Y:S01]  /*3a2f0*/  IMAD.WIDE R16, R19, 0x2, R2 ;  /* 0x0000000213107825 */ /* 0x000fe200078e0202 */
[----:B------:R-:W-:Y:S02]  /*3a300*/  ISETP.LT.AND P2, PT, R92, UR10, !P2 ;  /* 0x0000000a5c007c0c */ /* 0x000fe4000d741270 */
[----:B----4-:R-:W-:Y:S01]  /*3a310*/  F2FP.BF16.F32.PACK_AB R65, R65, R76 ;  /* 0x0000004c4141723e */ /* 0x010fe200000010ff */
[C---:B------:R-:W-:Y:S01]  /*3a320*/  VIADD R21, R19.reuse, UR7 ;  /* 0x0000000713157c36 */ /* 0x040fe20008000000 */
[----:B------:R4:W-:Y:S01]  /*3a330*/  @P6 STG.E.U16 desc[UR16][R16.64], R11 ;  /* 0x0000000b10006986 */ /* 0x0009e2000c101510 */
[----:B-1----:R-:W-:Y:S01]  /*3a340*/  IMAD.WIDE R12, R19, 0x2, R4 ;  /* 0x00000002130c7825 */ /* 0x002fe200078e0204 */
[----:B------:R-:W-:-:S03]  /*3a350*/  PRMT R0, R65, 0x7632, R0 ;  /* 0x0000763241007816 */ /* 0x000fc60000000000 */
[----:B0-----:R-:W-:Y:S01]  /*3a360*/  IMAD.WIDE R14, R21, 0x2, R8 ;  /* 0x00000002150e7825 */ /* 0x001fe200078e0208 */
[----:B------:R-:W-:-:S03]  /*3a370*/  PRMT R18, R75, 0x7610, R18 ;  /* 0x000076104b127816 */ /* 0x000fc60000000012 */
[----:B----4-:R-:W-:-:S05]  /*3a380*/  IMAD.WIDE R10, R19, 0x2, R6 ;  /* 0x00000002130a7825 */ /* 0x010fca00078e0206 */
[----:B------:R0:W-:Y:S01]  /*3a390*/  @P5 STG.E.U16 desc[UR16][R10.64], R65 ;  /* 0x000000410a005986 */ /* 0x0001e2000c101510 */
[----:B------:R-:W-:-:S03]  /*3a3a0*/  ISETP.LT.AND P5, PT, R74, UR13, !P0 ;  /* 0x0000000d4a007c0c */ /* 0x000fc6000c7a1270 */
[----:B------:R1:W-:Y:S04]  /*3a3b0*/  @P2 STG.E.U16 desc[UR16][R12.64], R0 ;  /* 0x000000000c002986 */ /* 0x0003e8000c101510 */
[----:B------:R4:W-:Y:S01]  /*3a3c0*/  @P3 STG.E.U16 desc[UR16][R14.64], R18 ;  /* 0x000000120e003986 */ /* 0x0009e2000c101510 */
[----:B------:R-:W-:Y:S02]  /*3a3d0*/  ISETP.LT.AND P3, PT, R73, UR14, !P0 ;  /* 0x0000000e49007c0c */ /* 0x000fe4000c761270 */
[----:B------:R-:W-:Y:S01]  /*3a3e0*/  ISETP.LT.AND P0, PT, R92, UR15, !P0 ;  /* 0x0000000f5c007c0c */ /* 0x000fe2000c701270 */
[----:B0-----:R-:W-:Y:S01]  /*3a3f0*/  IMAD.WIDE R10, R21, 0x2, R2 ;  /* 0x00000002150a7825 */ /* 0x001fe200078e0202 */
[----:B------:R-:W-:Y:S02]  /*3a400*/  ISETP.LT.AND P6, PT, R74, UR5, !P1 ;  /* 0x000000054a007c0c */ /* 0x000fe4000cfc1270 */
[----:B-----5:R-:W-:Y:S01]  /*3a410*/  ISETP.LT.AND P2, PT, R73, UR8, !P1 ;  /* 0x0000000849007c0c */ /* 0x020fe2000cf41270 */
[----:B-1----:R-:W-:Y:S01]  /*3a420*/  IMAD.WIDE R12, R21, 0x2, R6 ;  /* 0x00000002150c7825 */ /* 0x002fe200078e0206 */
[----:B------:R-:W-:-:S02]  /*3a430*/  PRMT R16, R71, 0x7610, R16 ;  /* 0x0000761047107816 */ /* 0x000fc40000000010 */
[----:B------:R-:W-:Y:S01]  /*3a440*/  ISETP.LT.AND P1, PT, R92, UR4, !P1 ;  /* 0x000000045c007c0c */ /* 0x000fe2000cf21270 */
[C---:B------:R-:W-:Y:S02]  /*3a450*/  VIADD R17, R21.reuse, UR7 ;  /* 0x0000000715117c36 */ /* 0x040fe40008000000 */
[----:B----4-:R-:W-:Y:S01]  /*3a460*/  IMAD.WIDE R14, R21, 0x2, R4 ;  /* 0x00000002150e7825 */ /* 0x010fe200078e0204 */
[----:B------:R0:W-:Y:S03]  /*3a470*/  @P5 STG.E.U16 desc[UR16][R10.64], R16 ;  /* 0x000000100a005986 */ /* 0x0001e6000c101510 */
[----:B------:R-:W-:-:S04]  /*3a480*/  IMAD.WIDE R8, R17, 0x2, R8 ;  /* 0x0000000211087825 */ /* 0x000fc800078e0208 */
[----:B------:R-:W-:-:S04]  /*3a490*/  IMAD.WIDE R2, R17, 0x2, R2 ;  /* 0x0000000211027825 */ /* 0x000fc800078e0202 */
[----:B------:R-:W-:-:S04]  /*3a4a0*/  IMAD.WIDE R6, R17, 0x2, R6 ;  /* 0x0000000211067825 */ /* 0x000fc800078e0206 */
[----:B------:R-:W-:Y:S01]  /*3a4b0*/  IMAD.WIDE R4, R17, 0x2, R4 ;  /* 0x0000000211047825 */ /* 0x000fe200078e0204 */
[----:B--2---:R-:W-:-:S04]  /*3a4c0*/  F2FP.BF16.F32.PACK_AB R66, R66, R72 ;  /* 0x000000484242723e */ /* 0x004fc800000010ff */
[----:B------:R-:W-:Y:S01]  /*3a4d0*/  PRMT R0, R66, 0x7632, R0 ;  /* 0x0000763242007816 */ /* 0x000fe20000000000 */
[----:B------:R1:W-:Y:S01]  /*3a4e0*/  @P3 STG.E.U16 desc[UR16][R12.64], R66 ;  /* 0x000000420c003986 */ /* 0x0003e2000c101510 */
[----:B0-----:R-:W-:-:S03]  /*3a4f0*/  PRMT R11, R91, 0x7610, R11 ;  /* 0x000076105b0b7816 */ /* 0x001fc6000000000b */
[----:B------:R0:W-:Y:S01]  /*3a500*/  @P0 STG.E.U16 desc[UR16][R14.64], R0 ;  /* 0x000000000e000986 */ /* 0x0001e2000c101510 */
[----:B---3--:R-:W-:-:S03]  /*3a510*/  PRMT R17, R90, 0x7610, R17 ;  /* 0x000076105a117816 */ /* 0x008fc60000000011 */
[----:B------:R0:W-:Y:S01]  /*3a520*/  @P4 STG.E.U16 desc[UR16][R8.64], R11 ;  /* 0x0000000b08004986 */ /* 0x0001e2000c101510 */
[----:B-1----:R-:W-:Y:S02]  /*3a530*/  PRMT R13, R70, 0x7610, R13 ;  /* 0x00007610460d7816 */ /* 0x002fe4000000000d */
[----:B------:R-:W-:-:S03]  /*3a540*/  PRMT R18, R89, 0x7610, R18 ;  /* 0x0000761059127816 */ /* 0x000fc60000000012 */
[----:B------:R0:W-:Y:S04]  /*3a550*/  @P6 STG.E.U16 desc[UR16][R2.64], R13 ;  /* 0x0000000d02006986 */ /* 0x0001e8000c101510 */
[----:B------:R0:W-:Y:S04]  /*3a560*/  @P2 STG.E.U16 desc[UR16][R6.64], R17 ;  /* 0x0000001106002986 */ /* 0x0001e8000c101510 */
[----:B------:R0:W-:Y:S01]  /*3a570*/  @P1 STG.E.U16 desc[UR16][R4.64], R18 ;  /* 0x0000001204001986 */ /* 0x0001e2000c101510 */
[----:B------:R-:W-:Y:S06]  /*3a580*/  BAR.SYNC.DEFER_BLOCKING 0x0 ;  /* 0x0000000000007b1d */ /* 0x000fec0000010000 */
[----:B------:R-:W-:Y:S05]  /*3a590*/  BRA.U UP0, `(.L_x_13) ;  /* 0x0000000100a07547 */ /* 0x000fea000b800000 */
[----:B------:R-:W1:Y:S01]  /*3a5a0*/  S2UR UR5, SR_CgaCtaId ;  /* 0x00000000000579c3 */ /* 0x000e620000008800 */
[----:B------:R-:W-:Y:S01]  /*3a5b0*/  NOP ;  /* 0x0000000000007918 */ /* 0x000fe20000000000 */
[----:B------:R-:W-:Y:S01]  /*3a5c0*/  UMOV UR4, 0x50 ;  /* 0x0000005000047882 */ /* 0x000fe20000000000 */
[----:B0-----:R-:W-:Y:S02]  /*3a5d0*/  IMAD.U32 R0, RZ, RZ, UR6 ;  /* 0x00000006ff007e24 */ /* 0x001fe4000f8e00ff */
[----:B------:R-:W-:Y:S02]  /*3a5e0*/  IMAD.MOV.U32 R3, RZ, RZ, 0xffff ;  /* 0x0000ffffff037424 */ /* 0x000fe400078e00ff */
[----:B------:R-:W-:Y:S01]  /*3a5f0*/  IMAD.MOV.U32 R7, RZ, RZ, 0x1 ;  /* 0x00000001ff077424 */ /* 0x000fe200078e00ff */
[----:B------:R-:W-:-:S04]  /*3a600*/  LOP3.LUT R0, R0, 0xffff, RZ, 0xc0, !PT ;  /* 0x0000ffff00007812 */ /* 0x000fc800078ec0ff */
[----:B------:R-:W-:-:S05]  /*3a610*/  SHF.R.U32.HI R0, RZ, 0x5, R0 ;  /* 0x00000005ff007819 */ /* 0x000fca0000011600 */
[----:B------:R-:W-:Y:S01]  /*3a620*/  VIADD R2, R0, 0x10 ;  /* 0x0000001000027836 */ /* 0x000fe20000000000 */
[----:B------:R-:W-:Y:S01]  /*3a630*/  SHF.L.U32 R0, R3, R0, RZ ;  /* 0x0000000003007219 */ /* 0x000fe200000006ff */
[----:B-1----:R-:W-:-:S03]  /*3a640*/  ULEA UR7, UR5, UR4, 0x18 ;  /* 0x0000000405077291 */ /* 0x002fc6000f8ec0ff */
[----:B------:R-:W-:-:S04]  /*3a650*/  SHF.L.U32 R3, R7, R2, RZ ;  /* 0x0000000207037219 */ /* 0x000fc800000006ff */
[----:B------:R-:W-:Y:S02]  /*3a660*/  LOP3.LUT R0, R3, R0, RZ, 0xfc, !PT ;  /* 0x0000000003007212 */ /* 0x000fe400078efcff */
[----:B------:R-:W0:Y:S02]  /*3a670*/  LDS R5, [UR7] ;  /* 0x00000007ff057984 */ /* 0x000e240008000800 */
[C---:B------:R-:W-:Y:S02]  /*3a680*/  LOP3.LUT R2, R0.reuse, 0xffff, RZ, 0xc0, !PT ;  /* 0x0000ffff00027812 */ /* 0x040fe400078ec0ff */
[----:B0-----:R-:W-:-:S04]  /*3a690*/  LOP3.LUT R3, R0, 0xffff, R5, 0x80, !PT ;  /* 0x0000ffff00037812 */ /* 0x001fc800078e8005 */
[----:B------:R-:W-:-:S13]  /*3a6a0*/  ISETP.NE.AND P0, PT, R3, R2, PT ;  /* 0x000000020300720c */ /* 0x000fda0003f05270 */
[----:B------:R-:W-:Y:S05]  /*3a6b0*/  @P0 BRA `(.L_x_14) ;  /* 0x0000000000500947 */ /* 0x000fea0003800000 */
[----:B------:R-:W-:Y:S02]  /*3a6c0*/  SHF.R.U32.HI R5, RZ, 0x10, R5 ;  /* 0x00000010ff057819 */ /* 0x000fe40000011605 */
[----:B------:R-:W-:-:S04]  /*3a6d0*/  SHF.R.U32.HI R2, RZ, 0x10, R0 ;  /* 0x00000010ff027819 */ /* 0x000fc80000011600 */
[----:B------:R-:W-:-:S04]  /*3a6e0*/  LOP3.LUT R5, R5, R2, RZ, 0xc0, !PT ;  /* 0x0000000205057212 */ /* 0x000fc800078ec0ff */
[----:B------:R-:W-:-:S13]  /*3a6f0*/  ISETP.NE.AND P0, PT, R5, R2, PT ;  /* 0x000000020500720c */ /* 0x000fda0003f05270 */
[----:B------:R-:W-:Y:S05]  /*3a700*/  @P0 BRA `(.L_x_15) ;  /* 0x0000000000300947 */ /* 0x000fea0003800000 */
[----:B------:R-:W-:Y:S01]  /*3a710*/  R2UR UR4, R0 ;  /* 0x00000000000472ca */ /* 0x000fe200000e0000 */
[----:B------:R-:W-:Y:S01]  /*3a720*/  VOTEU.ANY UR5, UPT, PT ;  /* 0x0000000000057886 */ /* 0x000fe200038e0100 */
[----:B------:R-:W0:Y:S01]  /*3a730*/  S2R R0, SR_LANEID ;  /* 0x0000000000007919 */ /* 0x000e220000000000 */
[----:B------:R-:W-:-:S10]  /*3a740*/  UFLO.U32 UR5, UR5 ;  /* 0x00000005000572bd */ /* 0x000fd400080e0000 */
[----:B------:R-:W-:-:S06]  /*3a750*/  ULOP3.LUT UR4, URZ, UR4, URZ, 0x33, !UPT ;  /* 0x00000004ff047292 */ /* 0x000fcc000f8e33ff */
[----:B------:R-:W-:-:S04]  /*3a760*/  IMAD.U32 R2, RZ, RZ, UR4 ;  /* 0x00000004ff027e24 */ /* 0x000fc8000f8e00ff */
[----:B------:R-:W1:Y:S02]  /*3a770*/  REDUX UR6, R2 ;  /* 0x00000000020673c4 */ /* 0x000e640000000000 */
[----:B------:R2:W-:Y:S01]  /*3a780*/  UTCATOMSWS.AND URZ, UR4 ;  /* 0x0000000400ff79e3 */ /* 0x0005e20008000000 */
[----:B0-----:R-:W-:Y:S01]  /*3a790*/  ISETP.EQ.U32.AND P0, PT, R0, UR5, PT ;  /* 0x0000000500007c0c */ /* 0x001fe2000bf02070 */
[----:B-1----:R-:W-:-:S12]  /*3a7a0*/  IMAD.U32 R0, RZ, RZ, UR6 ;  /* 0x00000006ff007e24 */ /* 0x002fd8000f8e00ff */
[----:B------:R2:W-:Y:S01]  /*3a7b0*/  @P0 ATOMS.AND RZ, [UR7], R0 ;  /* 0x00000000ffff098c */ /* 0x0005e2000a800007 */
[----:B------:R-:W-:Y:S05]  /*3a7c0*/  BRA `(.L_x_13) ;  /* 0x0000000000147947 */ /* 0x000fea0003800000 */
.L_x_15:
[----:B------:R-:W-:-:S07]  /*3a7d0*/  MOV R2, 0x3a7f0 ;  /* 0x0003a7f000027802 */ /* 0x000fce0000000f00 */
[----:B------:R-:W-:Y:S05]  /*3a7e0*/  CALL.REL.NOINC `($__internal_0_$__cuda_sm10x_tcgen05_guardrail_trap_col_being_dealloced_not_returned_by_alloc) ;  /* 0x00000000002c7944 */ /* 0x000fea0003c00000 */
[----:B------:R-:W-:Y:S05]  /*3a7f0*/  BRA `(.L_x_13) ;  /* 0x0000000000087947 */ /* 0x000fea0003800000 */
.L_x_14:
[----:B------:R-:W-:-:S07]  /*3a800*/  MOV R2, 0x3a820 ;  /* 0x0003a82000027802 */ /* 0x000fce0000000f00 */
[----:B------:R-:W-:Y:S05]  /*3a810*/  CALL.REL.NOINC `($__internal_2_$__cuda_sm10x_tcgen05_guardrail_trap_unallocated_columns_being_dealloced) ;  /* 0x0000000000387944 */ /* 0x000fea0003c00000 */
.L_x_13:
[----:B------:R-:W-:Y:S01]  /*3a820*/  NOP ;  /* 0x0000000000007918 */ /* 0x000fe20000000000 */
[----:B--2---:R-:W-:Y:S05]  /*3a830*/  EXIT ;  /* 0x000000000000794d */ /* 0x004fea0003800000 */
.L_x_8:
[----:B------:R-:W0:Y:S02]  /*3a840*/  SYNCS.PHASECHK.TRANS64.TRYWAIT P0, [UR8], R4 ;  /* 0x00000004ff0075a7 */ /* 0x000e240008001108 */
[----:B0-----:R-:W-:Y:S05]  /*3a850*/  @!P0 BRA `(.L_x_8) ;  /* 0xfffffffc00f88947 */ /* 0x001fea000383ffff */
[----:B------:R-:W-:Y:S05]  /*3a860*/  BRA `(.L_x_16) ;  /* 0xfffffdc000247947 */ /* 0x000fea000383ffff */
.L_x_12:
[----:B------:R-:W1:Y:S02]  /*3a870*/  SYNCS.PHASECHK.TRANS64.TRYWAIT P0, [UR8], R0 ;  /* 0x00000000ff0075a7 */ /* 0x000e640008001108 */
[----:B-1----:R-:W-:Y:S05]  /*3a880*/  @!P0 BRA `(.L_x_12) ;  /* 0xfffffffc00f88947 */ /* 0x002fea000383ffff */
[----:B------:R-:W-:Y:S05]  /*3a890*/  BRA `(.L_x_11) ;  /* 0xfffffed400b47947 */ /* 0x000fea000383ffff */
        .weak           $__internal_0_$__cuda_sm10x_tcgen05_guardrail_trap_col_being_dealloced_not_returned_by_alloc
        .type           $__internal_0_$__cuda_sm10x_tcgen05_guardrail_trap_col_being_dealloced_not_returned_by_alloc,@function
        .size           $__internal_0_$__cuda_sm10x_tcgen05_guardrail_trap_col_being_dealloced_not_returned_by_alloc,($__internal_1_$__cuda_sm10x_tcgen05_guardrail_trap_phase_invalid_during_alloc - $__internal_0_$__cuda_sm10x_tcgen05_guardrail_trap_col_being_dealloced_not_returned_by_alloc)
$__internal_0_$__cuda_sm10x_tcgen05_guardrail_trap_col_being_dealloced_not_returned_by_alloc:
[----:B------:R-:W-:Y:S05]  /*3a8a0*/  BPT.TRAP 0x1 ;  /* 0x000000040000795c */ /* 0x000fea0000300000 */
[----:B------:R-:W-:-:S04]  /*3a8b0*/  IMAD.MOV.U32 R3, RZ, RZ, 0x0 ;  /* 0x00000000ff037424 */ /* 0x000fc800078e00ff */
[----:B------:R-:W-:Y:S05]  /*3a8c0*/  RET.REL.NODEC R2 `(matmul_kernel) ;  /* 0xfffffc5402cc7950 */ /* 0x000fea0003c3ffff */
        .weak           $__internal_1_$__cuda_sm10x_tcgen05_guardrail_trap_phase_invalid_during_alloc
        .type           $__internal_1_$__cuda_sm10x_tcgen05_guardrail_trap_phase_invalid_during_alloc,@function
        .size           $__internal_1_$__cuda_sm10x_tcgen05_guardrail_trap_phase_invalid_during_alloc,($__internal_2_$__cuda_sm10x_tcgen05_guardrail_trap_unallocated_columns_being_dealloced - $__internal_1_$__cuda_sm10x_tcgen05_guardrail_trap_phase_invalid_during_alloc)
$__internal_1_$__cuda_sm10x_tcgen05_guardrail_trap_phase_invalid_during_alloc:
[----:B------:R-:W-:Y:S05]  /*3a8d0*/  BPT.TRAP 0x1 ;  /* 0x000000040000795c */ /* 0x000fea0000300000 */
[----:B------:R-:W-:-:S04]  /*3a8e0*/  IMAD.MOV.U32 R3, RZ, RZ, 0x0 ;  /* 0x00000000ff037424 */ /* 0x000fc800078e00ff */
[----:B------:R-:W-:Y:S05]  /*3a8f0*/  RET.REL.NODEC R2 `(matmul_kernel) ;  /* 0xfffffc5402c07950 */ /* 0x000fea0003c3ffff */
        .weak           $__internal_2_$__cuda_sm10x_tcgen05_guardrail_trap_unallocated_columns_being_dealloced
        .type           $__internal_2_$__cuda_sm10x_tcgen05_guardrail_trap_unallocated_columns_being_dealloced,@function
        .size           $__internal_2_$__cuda_sm10x_tcgen05_guardrail_trap_unallocated_columns_being_dealloced,(.L_x_20 - $__internal_2_$__cuda_sm10x_tcgen05_guardrail_trap_unallocated_columns_being_dealloced)
$__internal_2_$__cuda_sm10x_tcgen05_guardrail_trap_unallocated_columns_being_dealloced:
[----:B------:R-:W-:Y:S05]  /*3a900*/  BPT.TRAP 0x1 ;  /* 0x000000040000795c */ /* 0x000fea0000300000 */
[----:B------:R-:W-:-:S04]  /*3a910*/  IMAD.MOV.U32 R3, RZ, RZ, 0x0 ;  /* 0x00000000ff037424 */ /* 0x000fc800078e00ff */
[----:B------:R-:W-:Y:S05]  /*3a920*/  RET.REL.NODEC R2 `(matmul_kernel) ;  /* 0xfffffc5402b47950 */ /* 0x000fea0003c3ffff */
.L_x_17:
[----:B------:R-:W-:-:S00]  /*3a930*/  BRA `(.L_x_17) ;  /* 0xfffffffc00fc7947 */ /* 0x000fc0000383ffff */
[----:B------:R-:W-:-:S00]  /*3a940*/  NOP ;  /* 0x0000000000007918 */ /* 0x000fc00000000000 */
        /* <DEDUP_REMOVED lines=11> */
.L_x_20:


//--------------------- .nv.shared.matmul_kernel  --------------------------
	.section	.nv.shared.matmul_kernel,"aw",@nobits
	.sectionflags	@""
	.align	16
	.zero		1024


//--------------------- .nv.shared.reserved.0     --------------------------
	.section	.nv.shared.reserved.0,"aw",@nobits
	.align	8
	.weak		__nv_reservedSMEM_offset_0_alias
	.size		__nv_reservedSMEM_offset_0_alias, 0, 64
	.other		__nv_reservedSMEM_offset_0_alias,@"STO_CUDA_RESERVED_SHARED STV_DEFAULT"
__nv_reservedSMEM_offset_0_alias:
	.zero		0
.nv.shared.reserved.0:
	.zero		64
	.weak		__nv_reservedSMEM_allocation_phase
	.type		__nv_reservedSMEM_allocation_phase,@object
	.size		__nv_reservedSMEM_allocation_phase,(.L_0 - __nv_reservedSMEM_allocation_phase)
__nv_reservedSMEM_allocation_phase:
	.zero		1
.L_0:
	.zero		7
	.weak		__nv_reservedSMEM_devtool_atexit_pc
	.type		__nv_reservedSMEM_devtool_atexit_pc,@object
	.size		__nv_reservedSMEM_devtool_atexit_pc,(__nv_reservedSMEM_allocation_mask - __nv_reservedSMEM_devtool_atexit_pc)
__nv_reservedSMEM_devtool_atexit_pc:
	.zero		8
	.weak		__nv_reservedSMEM_allocation_mask
	.type		__nv_reservedSMEM_allocation_mask,@object
	.size		__nv_reservedSMEM_allocation_mask,(.L_2 - __nv_reservedSMEM_allocation_mask)
__nv_reservedSMEM_allocation_mask:
	.zero		4
.L_2:


//--------------------- .nv.constant0.matmul_kernel --------------------------
	.section	.nv.constant0.matmul_kernel,"a",@progbits
	.sectionflags	@""
	.align	4
.nv.constant0.matmul_kernel:
	.zero		976


//--------------------- SYMBOLS --------------------------

	.type		.nv.reservedSmem.offset0,@object
	.size		.nv.reservedSmem.offset0,0x4
	.type		.nv.reservedSmem.cap,@object
	.size		.nv.reservedSmem.cap,0x4
